def attn_fwd(
    Q,
    K,
    V,
    Out,
    Lse,
    sm_scale,
    stride_qz,
    stride_qh,
    stride_qm,
    stride_qk,
    stride_kz,
    stride_kh,
    stride_kn,
    stride_kk,
    stride_vz,
    stride_vh,
    stride_vn,
    stride_vk,
    stride_oz,
    stride_oh,
    stride_om,
    stride_ok,
    seqlen_q,
    seqlen_k,
    BLOCK_M: tl.constexpr,
    BLOCK_N: tl.constexpr,
    HEAD_DIM: tl.constexpr,
    CAUSAL: tl.constexpr,
):
    start_m = tl.program_id(0)
    off_hz = tl.program_id(1)
    q_off = off_hz * stride_qh
    k_off = off_hz * stride_kh
    v_off = off_hz * stride_vh
    offs_m = start_m * BLOCK_M + tl.arange(0, BLOCK_M)
    offs_d = tl.arange(0, HEAD_DIM)
    offs_n = tl.arange(0, BLOCK_N)
    q_ptrs = Q + q_off + offs_m[:, None] * stride_qm + offs_d[None, :] * stride_qk
    k_ptrs = K + k_off + offs_d[:, None] * stride_kk + offs_n[None, :] * stride_kn
    v_ptrs = V + v_off + offs_n[:, None] * stride_vn + offs_d[None, :] * stride_vk
    m_i = tl.full([BLOCK_M], float("-inf"), dtype=tl.float32)
    l_i = tl.zeros([BLOCK_M], dtype=tl.float32) + 1.0
    acc = tl.zeros([BLOCK_M, HEAD_DIM], dtype=tl.float32)
    q = tl.load(q_ptrs)
    acc, l_i, m_i = _attn_fwd_inner(
        acc,
        l_i,
        m_i,
        q,
        k_ptrs,
        v_ptrs,
        sm_scale,
        stride_kn,
        stride_vn,
        start_m,
        seqlen_k,
        BLOCK_M,
        BLOCK_N,
        HEAD_DIM,
        CAUSAL,
    )
    acc = acc / l_i[:, None]
    lse = m_i + tl.math.log2(l_i) / 1.4426950408889634
    o_ptrs = (
        Out
        + off_hz * stride_oh
        + offs_m[:, None] * stride_om
        + offs_d[None, :] * stride_ok
    )
    tl.store(o_ptrs, acc.to(Out.dtype.element_ty))
    tl.store(Lse + off_hz * seqlen_q + offs_m, lse)

# config = {"BLOCK_M": 256, "BLOCK_N": 64, "HEAD_DIM": 256, "arch": "sm_80", "causal": true, "dtype": "bf16", "num_stages": 2, "num_warps": 16}
# arch = sm_80


// ===== COMPILED SASS (sm_80) =====

	.target	sm_80

	.elftype	@"ET_EXEC"


//--------------------- .note.nv.tkinfo           --------------------------
	.section	.note.nv.tkinfo,"",@"SHT_NOTE"
	.sectionflags	@"SHF_NOTE_NV_TKINFO"
	.tkinfo
        /*0018*/ 	.word	0x00000002
        /*0030*/ 	.string	""
        /*0030*/ 	.string	"ptxas"
        /*0030*/ 	.string	"Cuda compilation tools, release 13.0, V13.0.88"
        /*0030*/ 	.string	"Build cuda_13.0.r13.0/compiler.36424714_0"
        /*0030*/ 	.string	"-v  -suppress-debug-info  -lineinfo  -arch sm_80 "



//--------------------- .note.nv.cuinfo           --------------------------
	.section	.note.nv.cuinfo,"",@"SHT_NOTE"
	.sectionflags	@"SHF_NOTE_NV_CUINFO"
        /*0018*/ 	.short	0x0002
        /*001a*/ 	.short	0x0050
        /*001c*/ 	.short	0x0082
	.zero		2


//--------------------- .nv.info                  --------------------------
	.section	.nv.info,"",@"SHT_CUDA_INFO"
	.align	4


	//----- nvinfo : EIATTR_REGCOUNT
	.align		4
        /*0000*/ 	.byte	0x04, 0x2f
        /*0002*/ 	.short	(.L_2 - .L_1)
	.align		4
.L_1:
        /*0004*/ 	.word	index@(attn_fwd)
        /*0008*/ 	.word	0x00000040


	//----- nvinfo : EIATTR_FRAME_SIZE
	.align		4
.L_2:
        /*000c*/ 	.byte	0x04, 0x11
        /*000e*/ 	.short	(.L_4 - .L_3)
	.align		4
.L_3:
        /*0010*/ 	.word	index@(attn_fwd)
        /*0014*/ 	.word	0x00000c28


	//----- nvinfo : EIATTR_MIN_STACK_SIZE
	.align		4
.L_4:
        /*0018*/ 	.byte	0x04, 0x12
        /*001a*/ 	.short	(.L_6 - .L_5)
	.align		4
.L_5:
        /*001c*/ 	.word	index@(attn_fwd)
        /*0020*/ 	.word	0x00000c28
.L_6:


//--------------------- .nv.info.attn_fwd         --------------------------
	.section	.nv.info.attn_fwd,"",@"SHT_CUDA_INFO"
	.sectionflags	@""
	.align	4


	//----- nvinfo : EIATTR_CUDA_API_VERSION
	.align		4
        /*0000*/ 	.byte	0x04, 0x37
        /*0002*/ 	.short	(.L_8 - .L_7)
.L_7:
        /*0004*/ 	.word	0x00000082


	//----- nvinfo : EIATTR_SW2861232_WAR
	.align		4
.L_8:
        /*0008*/ 	.byte	0x01, 0x35
	.zero		2


	//----- nvinfo : EIATTR_PARAM_CBANK
	.align		4
        /*000c*/ 	.byte	0x04, 0x0a
        /*000e*/ 	.short	(.L_10 - .L_9)
	.align		4
.L_9:
        /*0010*/ 	.word	index@(.nv.constant0.attn_fwd)
        /*0014*/ 	.short	0x0160
        /*0016*/ 	.short	0x0088


	//----- nvinfo : EIATTR_CBANK_PARAM_SIZE
	.align		4
.L_10:
        /*0018*/ 	.byte	0x03, 0x19
        /*001a*/ 	.short	0x0088


	//----- nvinfo : EIATTR_KPARAM_INFO
	.align		4
        /*001c*/ 	.byte	0x04, 0x17
        /*001e*/ 	.short	(.L_12 - .L_11)
.L_11:
        /*0020*/ 	.word	0x00000000
        /*0024*/ 	.short	0x0019
        /*0026*/ 	.short	0x0080
        /*0028*/ 	.byte	0x00, 0xf4, 0x21, 0x00


	//----- nvinfo : EIATTR_KPARAM_INFO
	.align		4
.L_12:
        /*002c*/ 	.byte	0x04, 0x17
        /*002e*/ 	.short	(.L_14 - .L_13)
.L_13:
        /*0030*/ 	.word	0x00000000
        /*0034*/ 	.short	0x0018
        /*0036*/ 	.short	0x0078
        /*0038*/ 	.byte	0x00, 0xf4, 0x21, 0x00


	//----- nvinfo : EIATTR_KPARAM_INFO
	.align		4
.L_14:
        /*003c*/ 	.byte	0x04, 0x17
        /*003e*/ 	.short	(.L_16 - .L_15)
.L_15:
        /*0040*/ 	.word	0x00000000
        /*0044*/ 	.short	0x0017
        /*0046*/ 	.short	0x0070
        /*0048*/ 	.byte	0x00, 0xf0, 0x11, 0x00


	//----- nvinfo : EIATTR_KPARAM_INFO
	.align		4
.L_16:
        /*004c*/ 	.byte	0x04, 0x17
        /*004e*/ 	.short	(.L_18 - .L_17)
.L_17:
        /*0050*/ 	.word	0x00000000
        /*0054*/ 	.short	0x0016
        /*0056*/ 	.short	0x006c
        /*0058*/ 	.byte	0x00, 0xf0, 0x11, 0x00


	//----- nvinfo : EIATTR_KPARAM_INFO
	.align		4
.L_18:
        /*005c*/ 	.byte	0x04, 0x17
        /*005e*/ 	.short	(.L_20 - .L_19)
.L_19:
        /*0060*/ 	.word	0x00000000
        /*0064*/ 	.short	0x0015
        /*0066*/ 	.short	0x0068
        /*0068*/ 	.byte	0x00, 0xf0, 0x11, 0x00


	//----- nvinfo : EIATTR_KPARAM_INFO
	.align		4
.L_20:
        /*006c*/ 	.byte	0x04, 0x17
        /*006e*/ 	.short	(.L_22 - .L_21)
.L_21:
        /*0070*/ 	.word	0x00000000
        /*0074*/ 	.short	0x0014
        /*0076*/ 	.short	0x0064
        /*0078*/ 	.byte	0x00, 0xf0, 0x11, 0x00


	//----- nvinfo : EIATTR_KPARAM_INFO
	.align		4
.L_22:
        /*007c*/ 	.byte	0x04, 0x17
        /*007e*/ 	.short	(.L_24 - .L_23)
.L_23:
        /*0080*/ 	.word	0x00000000
        /*0084*/ 	.short	0x0013
        /*0086*/ 	.short	0x0060
        /*0088*/ 	.byte	0x00, 0xf0, 0x11, 0x00


	//----- nvinfo : EIATTR_KPARAM_INFO
	.align		4
.L_24:
        /*008c*/ 	.byte	0x04, 0x17
        /*008e*/ 	.short	(.L_26 - .L_25)
.L_25:
        /*0090*/ 	.word	0x00000000
        /*0094*/ 	.short	0x0012
        /*0096*/ 	.short	0x005c
        /*0098*/ 	.byte	0x00, 0xf0, 0x11, 0x00


	//----- nvinfo : EIATTR_KPARAM_INFO
	.align		4
.L_26:
        /*009c*/ 	.byte	0x04, 0x17
        /*009e*/ 	.short	(.L_28 - .L_27)
.L_27:
        /*00a0*/ 	.word	0x00000000
        /*00a4*/ 	.short	0x0011
        /*00a6*/ 	.short	0x0058
        /*00a8*/ 	.byte	0x00, 0xf0, 0x11, 0x00


	//----- nvinfo : EIATTR_KPARAM_INFO
	.align		4
.L_28:
        /*00ac*/ 	.byte	0x04, 0x17
        /*00ae*/ 	.short	(.L_30 - .L_29)
.L_29:
        /*00b0*/ 	.word	0x00000000
        /*00b4*/ 	.short	0x0010
        /*00b6*/ 	.short	0x0054
        /*00b8*/ 	.byte	0x00, 0xf0, 0x11, 0x00


	//----- nvinfo : EIATTR_KPARAM_INFO
	.align		4
.L_30:
        /*00bc*/ 	.byte	0x04, 0x17
        /*00be*/ 	.short	(.L_32 - .L_31)
.L_31:
        /*00c0*/ 	.word	0x00000000
        /*00c4*/ 	.short	0x000f
        /*00c6*/ 	.short	0x0050
        /*00c8*/ 	.byte	0x00, 0xf0, 0x11, 0x00


	//----- nvinfo : EIATTR_KPARAM_INFO
	.align		4
.L_32:
        /*00cc*/ 	.byte	0x04, 0x17
        /*00ce*/ 	.short	(.L_34 - .L_33)
.L_33:
        /*00d0*/ 	.word	0x00000000
        /*00d4*/ 	.short	0x000e
        /*00d6*/ 	.short	0x004c
        /*00d8*/ 	.byte	0x00, 0xf0, 0x11, 0x00


	//----- nvinfo : EIATTR_KPARAM_INFO
	.align		4
.L_34:
        /*00dc*/ 	.byte	0x04, 0x17
        /*00de*/ 	.short	(.L_36 - .L_35)
.L_35:
        /*00e0*/ 	.word	0x00000000
        /*00e4*/ 	.short	0x000d
        /*00e6*/ 	.short	0x0048
        /*00e8*/ 	.byte	0x00, 0xf0, 0x11, 0x00


	//----- nvinfo : EIATTR_KPARAM_INFO
	.align		4
.L_36:
        /*00ec*/ 	.byte	0x04, 0x17
        /*00ee*/ 	.short	(.L_38 - .L_37)
.L_37:
        /*00f0*/ 	.word	0x00000000
        /*00f4*/ 	.short	0x000c
        /*00f6*/ 	.short	0x0044
        /*00f8*/ 	.byte	0x00, 0xf0, 0x11, 0x00


	//----- nvinfo : EIATTR_KPARAM_INFO
	.align		4
.L_38:
        /*00fc*/ 	.byte	0x04, 0x17
        /*00fe*/ 	.short	(.L_40 - .L_39)
.L_39:
        /*0100*/ 	.word	0x00000000
        /*0104*/ 	.short	0x000b
        /*0106*/ 	.short	0x0040
        /*0108*/ 	.byte	0x00, 0xf0, 0x11, 0x00


	//----- nvinfo : EIATTR_KPARAM_INFO
	.align		4
.L_40:
        /*010c*/ 	.byte	0x04, 0x17
        /*010e*/ 	.short	(.L_42 - .L_41)
.L_41:
        /*0110*/ 	.word	0x00000000
        /*0114*/ 	.short	0x000a
        /*0116*/ 	.short	0x003c
        /*0118*/ 	.byte	0x00, 0xf0, 0x11, 0x00


	//----- nvinfo : EIATTR_KPARAM_INFO
	.align		4
.L_42:
        /*011c*/ 	.byte	0x04, 0x17
        /*011e*/ 	.short	(.L_44 - .L_43)
.L_43:
        /*0120*/ 	.word	0x00000000
        /*0124*/ 	.short	0x0009
        /*0126*/ 	.short	0x0038
        /*0128*/ 	.byte	0x00, 0xf0, 0x11, 0x00


	//----- nvinfo : EIATTR_KPARAM_INFO
	.align		4
.L_44:
        /*012c*/ 	.byte	0x04, 0x17
        /*012e*/ 	.short	(.L_46 - .L_45)
.L_45:
        /*0130*/ 	.word	0x00000000
        /*0134*/ 	.short	0x0008
        /*0136*/ 	.short	0x0034
        /*0138*/ 	.byte	0x00, 0xf0, 0x11, 0x00


	//----- nvinfo : EIATTR_KPARAM_INFO
	.align		4
.L_46:
        /*013c*/ 	.byte	0x04, 0x17
        /*013e*/ 	.short	(.L_48 - .L_47)
.L_47:
        /*0140*/ 	.word	0x00000000
        /*0144*/ 	.short	0x0007
        /*0146*/ 	.short	0x0030
        /*0148*/ 	.byte	0x00, 0xf0, 0x11, 0x00


	//----- nvinfo : EIATTR_KPARAM_INFO
	.align		4
.L_48:
        /*014c*/ 	.byte	0x04, 0x17
        /*014e*/ 	.short	(.L_50 - .L_49)
.L_49:
        /*0150*/ 	.word	0x00000000
        /*0154*/ 	.short	0x0006
        /*0156*/ 	.short	0x002c
        /*0158*/ 	.byte	0x00, 0xf0, 0x11, 0x00


	//----- nvinfo : EIATTR_KPARAM_INFO
	.align		4
.L_50:
        /*015c*/ 	.byte	0x04, 0x17
        /*015e*/ 	.short	(.L_52 - .L_51)
.L_51:
        /*0160*/ 	.word	0x00000000
        /*0164*/ 	.short	0x0005
        /*0166*/ 	.short	0x0028
        /*0168*/ 	.byte	0x00, 0xf0, 0x11, 0x00


	//----- nvinfo : EIATTR_KPARAM_INFO
	.align		4
.L_52:
        /*016c*/ 	.byte	0x04, 0x17
        /*016e*/ 	.short	(.L_54 - .L_53)
.L_53:
        /*0170*/ 	.word	0x00000000
        /*0174*/ 	.short	0x0004
        /*0176*/ 	.short	0x0020
        /*0178*/ 	.byte	0x00, 0xf4, 0x21, 0x00


	//----- nvinfo : EIATTR_KPARAM_INFO
	.align		4
.L_54:
        /*017c*/ 	.byte	0x04, 0x17
        /*017e*/ 	.short	(.L_56 - .L_55)
.L_55:
        /*0180*/ 	.word	0x00000000
        /*0184*/ 	.short	0x0003
        /*0186*/ 	.short	0x0018
        /*0188*/ 	.byte	0x00, 0xf4, 0x21, 0x00


	//----- nvinfo : EIATTR_KPARAM_INFO
	.align		4
.L_56:
        /*018c*/ 	.byte	0x04, 0x17
        /*018e*/ 	.short	(.L_58 - .L_57)
.L_57:
        /*0190*/ 	.word	0x00000000
        /*0194*/ 	.short	0x0002
        /*0196*/ 	.short	0x0010
        /*0198*/ 	.byte	0x00, 0xf4, 0x21, 0x00


	//----- nvinfo : EIATTR_KPARAM_INFO
	.align		4
.L_58:
        /*019c*/ 	.byte	0x04, 0x17
        /*019e*/ 	.short	(.L_60 - .L_59)
.L_59:
        /*01a0*/ 	.word	0x00000000
        /*01a4*/ 	.short	0x0001
        /*01a6*/ 	.short	0x0008
        /*01a8*/ 	.byte	0x00, 0xf4, 0x21, 0x00


	//----- nvinfo : EIATTR_KPARAM_INFO
	.align		4
.L_60:
        /*01ac*/ 	.byte	0x04, 0x17
        /*01ae*/ 	.short	(.L_62 - .L_61)
.L_61:
        /*01b0*/ 	.word	0x00000000
        /*01b4*/ 	.short	0x0000
        /*01b6*/ 	.short	0x0000
        /*01b8*/ 	.byte	0x00, 0xf4, 0x21, 0x00


	//----- nvinfo : EIATTR_MAXREG_COUNT
	.align		4
.L_62:
        /*01bc*/ 	.byte	0x03, 0x1b
        /*01be*/ 	.short	0x0080


	//----- nvinfo : EIATTR_NUM_BARRIERS
	.align		4
        /*01c0*/ 	.byte	0x02, 0x4c
        /*01c2*/ 	.byte	0x01
	.zero		1


	//----- nvinfo : EIATTR_ANNOTATIONS
	.align		4
        /*01c4*/ 	.byte	0x04, 0x55
        /*01c6*/ 	.short	(.L_64 - .L_63)


	//   ....[0]....
.L_63:
        /*01c8*/ 	.word	0x00000001
        /*01cc*/ 	.byte	0x40, 0x04, 0x00, 0x00, 0x01, 0x00, 0x00, 0x00, 0x50, 0x04, 0x00, 0x00, 0x01, 0x00, 0x00, 0x00
        /* <DEDUP_REMOVED lines=1042> */
        /*42fc*/ 	.byte	0x10, 0x66, 0x01, 0x00


	//----- nvinfo : EIATTR_MERCURY_ISA_VERSION
	.align		4
.L_64:
        /*4300*/ 	.byte	0x03, 0x5f
        /*4302*/ 	.short	0x0000


	//----- nvinfo : EIATTR_COOP_GROUP_MASK_REGIDS
	.align		4
        /*4304*/ 	.byte	0x04, 0x29
        /*4306*/ 	.short	(.L_66 - .L_65)


	//   ....[0]....
.L_65:
        /*4308*/ 	.word	0xffffffff


	//   ....[1]....
        /*430c*/ 	.word	0xffffffff


	//   ....[2]....
        /*4310*/ 	.word	0xffffffff


	//   ....[3]....
        /*4314*/ 	.word	0xffffffff


	//   ....[4]....
        /*4318*/ 	.word	0xffffffff


	//   ....[5]....
        /*431c*/ 	.word	0xffffffff


	//   ....[6]....
        /*4320*/ 	.word	0xffffffff


	//   ....[7]....
        /*4324*/ 	.word	0xffffffff


	//----- nvinfo : EIATTR_COOP_GROUP_INSTR_OFFSETS
	.align		4
.L_66:
        /*4328*/ 	.byte	0x04, 0x28
        /*432a*/ 	.short	(.L_68 - .L_67)


	//   ....[0]....
.L_67:
        /*432c*/ 	.word	0x000095c0


	//   ....[1]....
        /*4330*/ 	.word	0x00009810


	//   ....[2]....
        /*4334*/ 	.word	0x000099a0


	//   ....[3]....
        /*4338*/ 	.word	0x00009a30


	//   ....[4]....
        /*433c*/ 	.word	0x0000f6b0


	//   ....[5]....
        /*4340*/ 	.word	0x0000f6c0


	//   ....[6]....
        /*4344*/ 	.word	0x0000f7e0


	//   ....[7]....
        /*4348*/ 	.word	0x0000f810


	//----- nvinfo : EIATTR_EXIT_INSTR_OFFSETS
	.align		4
.L_68:
        /*434c*/ 	.byte	0x04, 0x1c
        /*434e*/ 	.short	(.L_70 - .L_69)


	//   ....[0]....
.L_69:
        /*4350*/ 	.word	0x00016600


	//   ....[1]....
        /*4354*/ 	.word	0x000166f0


	//----- nvinfo : EIATTR_REQNTID
	.align		4
.L_70:
        /*4358*/ 	.byte	0x04, 0x10
        /*435a*/ 	.short	(.L_72 - .L_71)
.L_71:
        /*435c*/ 	.word	0x00000200
        /*4360*/ 	.word	0x00000001
        /*4364*/ 	.word	0x00000001
.L_72:


//--------------------- .nv.callgraph             --------------------------
	.section	.nv.callgraph,"",@"SHT_CUDA_CALLGRAPH"
	.align	4
	.sectionentsize	8
	.align		4
        /*0000*/ 	.word	0x00000000
	.align		4
        /*0004*/ 	.word	0xffffffff
	.align		4
        /*0008*/ 	.word	0x00000000
	.align		4
        /*000c*/ 	.word	0xfffffffe
	.align		4
        /*0010*/ 	.word	0x00000000
	.align		4
        /*0014*/ 	.word	0xfffffffd
	.align		4
        /*0018*/ 	.word	0x00000000
	.align		4
        /*001c*/ 	.word	0xfffffffc


//--------------------- .nv.rel.action            --------------------------
	.section	.nv.rel.action,"",@"SHT_CUDA_RELOCINFO"
	.align	8
	.sectionentsize	8
        /*0000*/ 	.byte	0x73, 0x00, 0x00, 0x00, 0x00, 0x00, 0x00, 0x00, 0x00, 0x00, 0x00, 0x11, 0x25, 0x00, 0x05, 0x36


//--------------------- .nv.constant4             --------------------------
	.section	.nv.constant4,"a",@progbits
	.align	8
	.align		8
.nv.constant4:
        /*0000*/ 	.dword	_$_str


//--------------------- .nv.constant0.attn_fwd    --------------------------
	.section	.nv.constant0.attn_fwd,"a",@progbits
	.sectionflags	@""
	.align	4
.nv.constant0.attn_fwd:
	.zero		488


//--------------------- .text.attn_fwd            --------------------------
	.section	.text.attn_fwd,"ax",@progbits
	.sectioninfo	@"SHI_REGISTERS=64"
	.align	128
        .global         attn_fwd
        .type           attn_fwd,@function
        .size           attn_fwd,(.L_x_4 - attn_fwd)
        .other          attn_fwd,@"STO_CUDA_ENTRY STV_DEFAULT"
attn_fwd:
.text.attn_fwd:
[----:B------:R-:W-:Y:S02]  /*0000*/  IMAD.MOV.U32 R1, RZ, RZ, c[0x0][0x28] ;  /* 0x00000a00ff017624 */ /* 0x000fe400078e00ff */
[----:B------:R-:W0:Y:S01]  /*0010*/  S2R R2, SR_CTAID.X ;  /* 0x0000000000027919 */ /* 0x000e220000002500 */
[----:B------:R-:W-:Y:S01]  /*0020*/  IMAD.MOV.U32 R38, RZ, RZ, c[0x0][0x198] ;  /* 0x00006600ff267624 */ /* 0x000fe200078e00ff */
[----:B------:R-:W-:Y:S01]  /*0030*/  ULDC.64 UR6, c[0x0][0x118] ;  /* 0x0000460000067ab9 */ /* 0x000fe20000000a00 */
[----:B------:R-:W-:Y:S01]  /*0040*/  IADD3 R1, R1, -0xc28, RZ ;  /* 0xfffff3d801017810 */ /* 0x000fe20007ffe0ff */
[----:B------:R-:W0:Y:S04]  /*0050*/  S2R R3, SR_TID.X ;  /* 0x0000000000037919 */ /* 0x000e280000002100 */
[----:B------:R-:W1:Y:S01]  /*0060*/  S2R R0, SR_CTAID.Y ;  /* 0x0000000000007919 */ /* 0x000e620000002600 */
[----:B0-----:R-:W-:Y:S02]  /*0070*/  PRMT R2, R3, 0x6540, R2 ;  /* 0x0000654003027816 */ /* 0x001fe40000000002 */
[----:B------:R-:W-:Y:S01]  /*0080*/  SHF.R.U32.HI R3, RZ, 0x8, R3 ;  /* 0x00000008ff037819 */ /* 0x000fe20000011603 */
[----:B-1----:R-:W-:-:S02]  /*0090*/  IMAD R0, R0, c[0x0][0x190], RZ ;  /* 0x0000640000007a24 */ /* 0x002fc400078e02ff */
[----:B------:R-:W-:Y:S01]  /*00a0*/  IMAD R2, R2, c[0x0][0x194], RZ ;  /* 0x0000650002027a24 */ /* 0x000fe200078e02ff */
[----:B------:R-:W-:Y:S01]  /*00b0*/  SGXT.U32 R4, R3, 0x1 ;  /* 0x000000010304781a */ /* 0x000fe20000000000 */
[C---:B------:R-:W-:Y:S02]  /*00c0*/  IMAD.SHL.U32 R32, R0.reuse, 0x2, RZ ;  /* 0x0000000200207824 */ /* 0x040fe400078e00ff */
[----:B------:R-:W-:Y:S01]  /*00d0*/  IMAD.HI R27, R0, 0x2, RZ ;  /* 0x00000002001b7827 */ /* 0x000fe200078e02ff */
[----:B------:R-:W-:-:S03]  /*00e0*/  SHF.L.U32 R3, R2, 0x1, RZ ;  /* 0x0000000102037819 */ /* 0x000fc600000006ff */
[----:B------:R-:W-:Y:S01]  /*00f0*/  IMAD R5, R4, c[0x0][0x198], RZ ;  /* 0x0000660004057a24 */ /* 0x000fe200078e02ff */
[----:B------:R-:W-:Y:S01]  /*0100*/  IADD3 R32, P0, P1, R3, c[0x0][0x160], R32 ;  /* 0x0000580003207a10 */ /* 0x000fe2000791e020 */
[----:B------:R-:W-:-:S04]  /*0110*/  IMAD.HI R2, R2, 0x2, RZ ;  /* 0x0000000202027827 */ /* 0x000fc800078e02ff */
[----:B------:R-:W-:Y:S01]  /*0120*/  IMAD R7, R38, 0x2, R5 ;  /* 0x0000000226077824 */ /* 0x000fe200078e0205 */
[----:B------:R-:W-:Y:S02]  /*0130*/  IADD3.X R27, R2, c[0x0][0x164], R27, P0, P1 ;  /* 0x00005900021b7a10 */ /* 0x000fe400007e241b */
[-C--:B------:R-:W-:Y:S01]  /*0140*/  LEA R2, P0, R5, R32.reuse, 0x1 ;  /* 0x0000002005027211 */ /* 0x080fe200078008ff */
[C---:B------:R-:W-:Y:S01]  /*0150*/  IMAD R9, R38.reuse, 0x2, R7 ;  /* 0x0000000226097824 */ /* 0x040fe200078e0207 */
[-C--:B------:R-:W-:Y:S02]  /*0160*/  LEA R4, P1, R7, R32.reuse, 0x1 ;  /* 0x0000002007047211 */ /* 0x080fe400078208ff */
[-C--:B------:R-:W-:Y:S01]  /*0170*/  LEA.HI.X.SX32 R3, R5, R27.reuse, 0x1, P0 ;  /* 0x0000001b05037211 */ /* 0x080fe200000f0eff */
[C---:B------:R-:W-:Y:S01]  /*0180*/  IMAD R11, R38.reuse, 0x2, R9 ;  /* 0x00000002260b7824 */ /* 0x040fe200078e0209 */
[----:B------:R-:W-:Y:S02]  /*0190*/  LEA.HI.X.SX32 R5, R7, R27, 0x1, P1 ;  /* 0x0000001b07057211 */ /* 0x000fe400008f0eff */
[----:B------:R-:W-:Y:S01]  /*01a0*/  LEA R6, P0, R9, R32, 0x1 ;  /* 0x0000002009067211 */ /* 0x000fe200078008ff */
[----:B------:R0:W2:Y:S01]  /*01b0*/  LDG.E.U16 R16, [R2.64] ;  /* 0x0000000602107981 */ /* 0x0000a2000c1e1500 */
[----:B------:R-:W-:-:S02]  /*01c0*/  LEA R13, R38, R11, 0x1 ;  /* 0x0000000b260d7211 */ /* 0x000fc400078e08ff */
[-C--:B------:R-:W-:Y:S01]  /*01d0*/  LEA.HI.X.SX32 R7, R9, R27.reuse, 0x1, P0 ;  /* 0x0000001b09077211 */ /* 0x080fe200000f0eff */
[----:B------:R1:W3:Y:S01]  /*01e0*/  LDG.E.U16 R0, [R4.64] ;  /* 0x0000000604007981 */ /* 0x0002e2000c1e1500 */
[-C--:B------:R-:W-:Y:S01]  /*01f0*/  LEA R8, P0, R11, R32.reuse, 0x1 ;  /* 0x000000200b087211 */ /* 0x080fe200078008ff */
[----:B------:R-:W-:Y:S01]  /*0200*/  IMAD R15, R38, 0x2, R13 ;  /* 0x00000002260f7824 */ /* 0x000fe200078e020d */
[----:B------:R-:W-:Y:S01]  /*0210*/  LEA R10, P1, R13, R32, 0x1 ;  /* 0x000000200d0a7211 */ /* 0x000fe200078208ff */
[----:B------:R4:W5:Y:S01]  /*0220*/  LDG.E.U16 R18, [R6.64] ;  /* 0x0000000606127981 */ /* 0x000962000c1e1500 */
[-C--:B------:R-:W-:Y:S02]  /*0230*/  LEA.HI.X.SX32 R9, R11, R27.reuse, 0x1, P0 ;  /* 0x0000001b0b097211 */ /* 0x080fe400000f0eff */
[----:B------:R-:W-:-:S03]  /*0240*/  LEA.HI.X.SX32 R11, R13, R27, 0x1, P1 ;  /* 0x0000001b0d0b7211 */ /* 0x000fc600008f0eff */
[----:B------:R4:W5:Y:S04]  /*0250*/  LDG.E.U16 R22, [R8.64] ;  /* 0x0000000608167981 */ /* 0x000968000c1e1500 */
[----:B------:R4:W5:Y:S01]  /*0260*/  LDG.E.U16 R21, [R10.64] ;  /* 0x000000060a157981 */ /* 0x000962000c1e1500 */
[----:B0-----:R-:W-:Y:S01]  /*0270*/  IMAD R3, R38, 0x2, R15 ;  /* 0x0000000226037824 */ /* 0x001fe200078e020f */
[----:B------:R-:W-:-:S03]  /*0280*/  LEA R12, P0, R15, R32, 0x1 ;  /* 0x000000200f0c7211 */ /* 0x000fc600078008ff */
[C---:B-1----:R-:W-:Y:S01]  /*0290*/  IMAD R5, R38.reuse, 0x2, R3 ;  /* 0x0000000226057824 */ /* 0x042fe200078e0203 */
[----:B------:R-:W-:Y:S02]  /*02a0*/  LEA.HI.X.SX32 R13, R15, R27, 0x1, P0 ;  /* 0x0000001b0f0d7211 */ /* 0x000fe400000f0eff */
[CC--:B------:R-:W-:Y:S02]  /*02b0*/  LEA R2, P0, R3.reuse, R32.reuse, 0x1 ;  /* 0x0000002003027211 */ /* 0x0c0fe400078008ff */
[C---:B------:R-:W-:Y:S01]  /*02c0*/  LEA R15, R38.reuse, R5, 0x1 ;  /* 0x00000005260f7211 */ /* 0x040fe200078e08ff */
[----:B------:R0:W5:Y:S01]  /*02d0*/  LDG.E.U16 R14, [R12.64] ;  /* 0x000000060c0e7981 */ /* 0x000162000c1e1500 */
[-C--:B------:R-:W-:Y:S02]  /*02e0*/  LEA.HI.X.SX32 R3, R3, R27.reuse, 0x1, P0 ;  /* 0x0000001b03037211 */ /* 0x080fe400000f0eff */
[-C--:B------:R-:W-:Y:S01]  /*02f0*/  LEA R4, P0, R5, R32.reuse, 0x1 ;  /* 0x0000002005047211 */ /* 0x080fe200078008ff */
[C---:B------:R-:W-:Y:S01]  /*0300*/  IMAD R17, R38.reuse, 0x2, R15 ;  /* 0x0000000226117824 */ /* 0x040fe200078e020f */
[-C--:B----4-:R-:W-:Y:S01]  /*0310*/  LEA R6, P1, R15, R32.reuse, 0x1 ;  /* 0x000000200f067211 */ /* 0x090fe200078208ff */
[----:B------:R1:W4:Y:S01]  /*0320*/  LDG.E.U16 R25, [R2.64] ;  /* 0x0000000602197981 */ /* 0x000322000c1e1500 */
[----:B------:R-:W-:Y:S01]  /*0330*/  LEA.HI.X.SX32 R5, R5, R27, 0x1, P0 ;  /* 0x0000001b05057211 */ /* 0x000fe200000f0eff */
[----:B------:R-:W-:Y:S01]  /*0340*/  IMAD R11, R38, 0x2, R17 ;  /* 0x00000002260b7824 */ /* 0x000fe200078e0211 */
[----:B------:R-:W-:-:S02]  /*0350*/  LEA R8, P0, R17, R32, 0x1 ;  /* 0x0000002011087211 */ /* 0x000fc400078008ff */
[-C--:B------:R-:W-:Y:S01]  /*0360*/  LEA.HI.X.SX32 R7, R15, R27.reuse, 0x1, P1 ;  /* 0x0000001b0f077211 */ /* 0x080fe200008f0eff */
[----:B0-----:R-:W-:Y:S01]  /*0370*/  IMAD R13, R38, 0x2, R11 ;  /* 0x00000002260d7824 */ /* 0x001fe200078e020b */
[----:B------:R-:W-:Y:S01]  /*0380*/  LEA.HI.X.SX32 R9, R17, R27, 0x1, P0 ;  /* 0x0000001b11097211 */ /* 0x000fe200000f0eff */
[----:B------:R0:W4:Y:S01]  /*0390*/  LDG.E.U16 R20, [R4.64] ;  /* 0x0000000604147981 */ /* 0x000122000c1e1500 */
[----:B------:R-:W-:-:S03]  /*03a0*/  LEA R10, P0, R11, R32, 0x1 ;  /* 0x000000200b0a7211 */ /* 0x000fc600078008ff */
[----:B------:R0:W4:Y:S01]  /*03b0*/  LDG.E.U16 R6, [R6.64] ;  /* 0x0000000606067981 */ /* 0x000122000c1e1500 */
[C---:B------:R-:W-:Y:S02]  /*03c0*/  LEA R15, R38.reuse, R13, 0x1 ;  /* 0x0000000d260f7211 */ /* 0x040fe400078e08ff */
[-C--:B------:R-:W-:Y:S02]  /*03d0*/  LEA.HI.X.SX32 R11, R11, R27.reuse, 0x1, P0 ;  /* 0x0000001b0b0b7211 */ /* 0x080fe400000f0eff */
[C---:B------:R-:W-:Y:S01]  /*03e0*/  LEA R12, P0, R13.reuse, R32, 0x1 ;  /* 0x000000200d0c7211 */ /* 0x040fe200078008ff */
[C---:B-1----:R-:W-:Y:S02]  /*03f0*/  IMAD R3, R38.reuse, 0x2, R15 ;  /* 0x0000000226037824 */ /* 0x042fe400078e020f */
[----:B------:R1:W4:Y:S01]  /*0400*/  LDG.E.U16 R24, [R10.64] ;  /* 0x000000060a187981 */ /* 0x000322000c1e1500 */
[----:B------:R-:W-:Y:S01]  /*0410*/  LEA.HI.X.SX32 R13, R13, R27, 0x1, P0 ;  /* 0x0000001b0d0d7211 */ /* 0x000fe200000f0eff */
[----:B0-----:R-:W-:-:S04]  /*0420*/  IMAD R5, R38, 0x2, R3 ;  /* 0x0000000226057824 */ /* 0x001fc800078e0203 */
[----:B------:R0:W4:Y:S04]  /*0430*/  LDG.E.U16 R23, [R12.64] ;  /* 0x000000060c177981 */ /* 0x000128000c1e1500 */
[----:B--2---:R-:W-:Y:S04]  /*0440*/  STL [R1+0x104], R16 ;  /* 0x0001041001007387 */ /* 0x004fe80000100800 */
[----:B---3--:R2:W-:Y:S04]  /*0450*/  STL [R1+0x100], R0 ;  /* 0x0001000001007387 */ /* 0x0085e80000100800 */
[----:B--2---:R2:W3:Y:S04]  /*0460*/  LDG.E.U16 R0, [R8.64] ;  /* 0x0000000608007981 */ /* 0x0044e8000c1e1500 */
[----:B-----5:R5:W-:Y:S01]  /*0470*/  STL [R1+0xfc], R18 ;  /* 0x0000fc1201007387 */ /* 0x020be20000100800 */
[----:B------:R-:W-:-:S02]  /*0480*/  LEA R16, P1, R15, R32, 0x1 ;  /* 0x000000200f107211 */ /* 0x000fc400078208ff */
[----:B-----5:R-:W-:-:S04]  /*0490*/  LEA R18, P0, R3, R32, 0x1 ;  /* 0x0000002003127211 */ /* 0x020fc800078008ff */
[-C--:B------:R-:W-:Y:S02]  /*04a0*/  LEA.HI.X.SX32 R19, R3, R27.reuse, 0x1, P0 ;  /* 0x0000001b03137211 */ /* 0x080fe400000f0eff */
[----:B------:R-:W-:Y:S02]  /*04b0*/  LEA R2, P0, R5, R32, 0x1 ;  /* 0x0000002005027211 */ /* 0x000fe400078008ff */
[-C--:B------:R-:W-:Y:S02]  /*04c0*/  LEA.HI.X.SX32 R17, R15, R27.reuse, 0x1, P1 ;  /* 0x0000001b0f117211 */ /* 0x080fe400008f0eff */
[----:B------:R-:W-:Y:S01]  /*04d0*/  LEA.HI.X.SX32 R3, R5, R27, 0x1, P0 ;  /* 0x0000001b05037211 */ /* 0x000fe200000f0eff */
[----:B------:R5:W-:Y:S04]  /*04e0*/  STL [R1+0x124], R22 ;  /* 0x0001241601007387 */ /* 0x000be80000100800 */
[----:B------:R0:W-:Y:S04]  /*04f0*/  STL [R1+0xf4], R21 ;  /* 0x0000f41501007387 */ /* 0x0001e80000100800 */
[----:B-----5:R5:W3:Y:S04]  /*0500*/  LDG.E.U16 R22, [R16.64] ;  /* 0x0000000610167981 */ /* 0x020ae8000c1e1500 */
[----:B0-----:R0:W3:Y:S04]  /*0510*/  LDG.E.U16 R21, [R18.64] ;  /* 0x0000000612157981 */ /* 0x0010e8000c1e1500 */
[----:B-----5:R5:W3:Y:S01]  /*0520*/  LDG.E.U16 R17, [R2.64] ;  /* 0x0000000602117981 */ /* 0x020ae2000c1e1500 */
[----:B------:R-:W-:-:S05]  /*0530*/  IMAD R7, R38, 0x2, R5 ;  /* 0x0000000226077824 */ /* 0x000fca00078e0205 */
[C---:B------:R-:W-:Y:S01]  /*0540*/  LEA R5, R38.reuse, R7, 0x1 ;  /* 0x0000000726057211 */ /* 0x040fe200078e08ff */
[----:B------:R0:W-:Y:S04]  /*0550*/  STL [R1+0xf0], R14 ;  /* 0x0000f00e01007387 */ /* 0x0001e80000100800 */
[----:B--2---:R-:W-:Y:S01]  /*0560*/  IMAD R9, R38, 0x2, R5 ;  /* 0x0000000226097824 */ /* 0x004fe200078e0205 */
[----:B0-----:R-:W-:-:S04]  /*0570*/  LEA R14, P0, R7, R32, 0x1 ;  /* 0x00000020070e7211 */ /* 0x001fc800078008ff */
[-C--:B------:R-:W-:Y:S01]  /*0580*/  LEA.HI.X.SX32 R15, R7, R27.reuse, 0x1, P0 ;  /* 0x0000001b070f7211 */ /* 0x080fe200000f0eff */
[C---:B------:R-:W-:Y:S01]  /*0590*/  IMAD R7, R38.reuse, 0x2, R9 ;  /* 0x0000000226077824 */ /* 0x040fe200078e0209 */
[-C--:B------:R-:W-:Y:S02]  /*05a0*/  LEA R12, P0, R9, R32.reuse, 0x1 ;  /* 0x00000020090c7211 */ /* 0x080fe400078008ff */
[-C--:B------:R-:W-:Y:S02]  /*05b0*/  LEA R4, P1, R5, R32.reuse, 0x1 ;  /* 0x0000002005047211 */ /* 0x080fe400078208ff */
[-C--:B------:R-:W-:Y:S01]  /*05c0*/  LEA.HI.X.SX32 R13, R9, R27.reuse, 0x1, P0 ;  /* 0x0000001b090d7211 */ /* 0x080fe200000f0eff */
[----:B------:R-:W-:Y:S01]  /*05d0*/  IMAD R9, R38, 0x2, R7 ;  /* 0x0000000226097824 */ /* 0x000fe200078e0207 */
[----:B-1----:R-:W-:Y:S02]  /*05e0*/  LEA R10, P0, R7, R32, 0x1 ;  /* 0x00000020070a7211 */ /* 0x002fe400078008ff */
[-C--:B------:R-:W-:Y:S01]  /*05f0*/  LEA.HI.X.SX32 R5, R5, R27.reuse, 0x1, P1 ;  /* 0x0000001b05057211 */ /* 0x080fe200008f0eff */
[----:B----4-:R-:W-:Y:S01]  /*0600*/  STL [R1+0xec], R25 ;  /* 0x0000ec1901007387 */ /* 0x010fe20000100800 */
[----:B------:R-:W-:-:S02]  /*0610*/  LEA.HI.X.SX32 R11, R7, R27, 0x1, P0 ;  /* 0x0000001b070b7211 */ /* 0x000fc400000f0eff */
[----:B------:R-:W-:Y:S01]  /*0620*/  LEA R7, R38, R9, 0x1 ;  /* 0x0000000926077211 */ /* 0x000fe200078e08ff */
[----:B------:R0:W-:Y:S01]  /*0630*/  STL [R1+0x120], R20 ;  /* 0x0001201401007387 */ /* 0x0001e20000100800 */
[----:B------:R-:W-:-:S03]  /*0640*/  LEA R8, P0, R9, R32, 0x1 ;  /* 0x0000002009087211 */ /* 0x000fc600078008ff */
[----:B------:R1:W-:Y:S01]  /*0650*/  STL [R1+0xe4], R6 ;  /* 0x0000e40601007387 */ /* 0x0003e20000100800 */
[----:B-----5:R-:W-:-:S03]  /*0660*/  IMAD R3, R38, 0x2, R7 ;  /* 0x0000000226037824 */ /* 0x020fc600078e0207 */
[----:B------:R2:W4:Y:S04]  /*0670*/  LDG.E.U16 R19, [R4.64] ;  /* 0x0000000604137981 */ /* 0x000528000c1e1500 */
[----:B0-----:R0:W5:Y:S04]  /*0680*/  LDG.E.U16 R20, [R14.64] ;  /* 0x000000060e147981 */ /* 0x001168000c1e1500 */
[----:B------:R0:W4:Y:S01]  /*0690*/  LDG.E.U16 R16, [R10.64] ;  /* 0x000000060a107981 */ /* 0x000122000c1e1500 */
[----:B------:R-:W-:Y:S01]  /*06a0*/  LEA.HI.X.SX32 R9, R9, R27, 0x1, P0 ;  /* 0x0000001b09097211 */ /* 0x000fe200000f0eff */
[----:B--2---:R-:W-:Y:S01]  /*06b0*/  IMAD R5, R38, 0x2, R3 ;  /* 0x0000000226057824 */ /* 0x004fe200078e0203 */
[----:B-1----:R-:W-:-:S02]  /*06c0*/  LEA R6, P1, R7, R32, 0x1 ;  /* 0x0000002007067211 */ /* 0x002fc400078208ff */
[-C--:B------:R-:W-:Y:S02]  /*06d0*/  LEA R2, P0, R3, R32.reuse, 0x1 ;  /* 0x0000002003027211 */ /* 0x080fe400078008ff */
[-C--:B------:R-:W-:Y:S02]  /*06e0*/  LEA.HI.X.SX32 R7, R7, R27.reuse, 0x1, P1 ;  /* 0x0000001b07077211 */ /* 0x080fe400008f0eff */
[----:B------:R-:W-:Y:S01]  /*06f0*/  LEA.HI.X.SX32 R3, R3, R27, 0x1, P0 ;  /* 0x0000001b03037211 */ /* 0x000fe200000f0eff */
[----:B0-----:R0:W2:Y:S01]  /*0700*/  LDG.E.U16 R10, [R8.64] ;  /* 0x00000006080a7981 */ /* 0x0010a2000c1e1500 */
[----:B------:R-:W-:-:S03]  /*0710*/  LEA R4, P0, R5, R32, 0x1 ;  /* 0x0000002005047211 */ /* 0x000fc600078008ff */
[----:B------:R1:W2:Y:S04]  /*0720*/  LDG.E.U16 R18, [R6.64] ;  /* 0x0000000606127981 */ /* 0x0002a8000c1e1500 */
[----:B------:R0:W2:Y:S04]  /*0730*/  LDG.E.U16 R14, [R2.64] ;  /* 0x00000006020e7981 */ /* 0x0000a8000c1e1500 */
[----:B---3--:R3:W-:Y:S04]  /*0740*/  STL [R1+0xe0], R0 ;  /* 0x0000e00001007387 */ /* 0x0087e80000100800 */
[----:B---3--:R3:W2:Y:S02]  /*0750*/  LDG.E.U16 R0, [R12.64] ;  /* 0x000000060c007981 */ /* 0x0086a4000c1e1500 */
[----:B---3--:R-:W-:Y:S01]  /*0760*/  IMAD R13, R38, 0x2, R5 ;  /* 0x00000002260d7824 */ /* 0x008fe200078e0205 */
[-C--:B------:R-:W-:Y:S01]  /*0770*/  LEA.HI.X.SX32 R5, R5, R27.reuse, 0x1, P0 ;  /* 0x0000001b05057211 */ /* 0x080fe200000f0eff */
[----:B------:R-:W-:Y:S03]  /*0780*/  STL [R1+0xdc], R24 ;  /* 0x0000dc1801007387 */ /* 0x000fe60000100800 */
[C---:B0-----:R-:W-:Y:S01]  /*0790*/  LEA R2, P0, R13.reuse, R32, 0x1 ;  /* 0x000000200d027211 */ /* 0x041fe200078008ff */
[----:B------:R-:W-:Y:S03]  /*07a0*/  STL [R1+0x11c], R23 ;  /* 0x00011c1701007387 */ /* 0x000fe60000100800 */
[----:B------:R-:W-:-:S05]  /*07b0*/  LEA.HI.X.SX32 R3, R13, R27, 0x1, P0 ;  /* 0x0000001b0d037211 */ /* 0x000fca00000f0eff */
[----:B------:R0:W3:Y:S04]  /*07c0*/  LDG.E.U16 R12, [R2.64] ;  /* 0x00000006020c7981 */ /* 0x0000e8000c1e1500 */
[----:B------:R-:W-:Y:S04]  /*07d0*/  STL [R1+0xd4], R22 ;  /* 0x0000d41601007387 */ /* 0x000fe80000100800 */
[----:B------:R-:W-:Y:S04]  /*07e0*/  STL [R1+0xd0], R21 ;  /* 0x0000d01501007387 */ /* 0x000fe80000100800 */
[----:B------:R0:W-:Y:S04]  /*07f0*/  STL [R1+0xcc], R17 ;  /* 0x0000cc1101007387 */ /* 0x0001e80000100800 */
[----:B0-----:R0:W3:Y:S01]  /*0800*/  LDG.E.U16 R17, [R4.64] ;  /* 0x0000000604117981 */ /* 0x0010e2000c1e1500 */
[----:B------:R-:W-:-:S04]  /*0810*/  LEA R15, R38, R13, 0x1 ;  /* 0x0000000d260f7211 */ /* 0x000fc800078e08ff */
[----:B-1----:R-:W-:Y:S01]  /*0820*/  LEA R6, P1, R15, R32, 0x1 ;  /* 0x000000200f067211 */ /* 0x002fe200078208ff */
[----:B------:R-:W-:-:S03]  /*0830*/  IMAD R11, R38, 0x2, R15 ;  /* 0x00000002260b7824 */ /* 0x000fc600078e020f */
[----:B------:R-:W-:Y:S01]  /*0840*/  LEA.HI.X.SX32 R7, R15, R27, 0x1, P1 ;  /* 0x0000001b0f077211 */ /* 0x000fe200008f0eff */
[----:B------:R-:W-:Y:S01]  /*0850*/  IMAD R9, R38, 0x2, R11 ;  /* 0x0000000226097824 */ /* 0x000fe200078e020b */
[----:B0-----:R-:W-:-:S03]  /*0860*/  LEA R4, P0, R11, R32, 0x1 ;  /* 0x000000200b047211 */ /* 0x001fc600078008ff */
[----:B------:R0:W3:Y:S01]  /*0870*/  LDG.E.U16 R8, [R6.64] ;  /* 0x0000000606087981 */ /* 0x0000e2000c1e1500 */
[----:B------:R-:W-:Y:S01]  /*0880*/  LEA.HI.X.SX32 R5, R11, R27, 0x1, P0 ;  /* 0x0000001b0b057211 */ /* 0x000fe200000f0eff */
[----:B------:R-:W-:Y:S01]  /*0890*/  IMAD R11, R38, 0x2, R9 ;  /* 0x00000002260b7824 */ /* 0x000fe200078e0209 */
[----:B------:R-:W-:-:S04]  /*08a0*/  LEA R2, P0, R9, R32, 0x1 ;  /* 0x0000002009027211 */ /* 0x000fc800078008ff */
[----:B------:R-:W-:Y:S02]  /*08b0*/  LEA.HI.X.SX32 R3, R9, R27, 0x1, P0 ;  /* 0x0000001b09037211 */ /* 0x000fe400000f0eff */
[----:B------:R-:W-:-:S04]  /*08c0*/  LEA R9, R38, R11, 0x1 ;  /* 0x0000000b26097211 */ /* 0x000fc800078e08ff */
[C---:B0-----:R-:W-:Y:S01]  /*08d0*/  LEA R6, P1, R9.reuse, R32, 0x1 ;  /* 0x0000002009067211 */ /* 0x041fe200078208ff */
[C---:B------:R-:W-:Y:S01]  /*08e0*/  IMAD R13, R38.reuse, 0x2, R9 ;  /* 0x00000002260d7824 */ /* 0x040fe200078e0209 */
[----:B-----5:R-:W-:Y:S04]  /*08f0*/  STL [R1+0x118], R20 ;  /* 0x0001181401007387 */ /* 0x020fe80000100800 */
[----:B----4-:R-:W-:Y:S01]  /*0900*/  STL [R1+0xc4], R19 ;  /* 0x0000c41301007387 */ /* 0x010fe20000100800 */
[----:B------:R-:W-:Y:S01]  /*0910*/  LEA.HI.X.SX32 R7, R9, R27, 0x1, P1 ;  /* 0x0000001b09077211 */ /* 0x000fe200008f0eff */
[----:B------:R-:W-:-:S04]  /*0920*/  IMAD R9, R38, 0x2, R13 ;  /* 0x0000000226097824 */ /* 0x000fc800078e020d */
[----:B------:R0:W4:Y:S04]  /*0930*/  LDG.E.U16 R15, [R6.64] ;  /* 0x00000006060f7981 */ /* 0x000128000c1e1500 */
[----:B--2---:R1:W-:Y:S04]  /*0940*/  STL [R1+0xc0], R0 ;  /* 0x0000c00001007387 */ /* 0x0043e80000100800 */
[----:B------:R2:W-:Y:S04]  /*0950*/  STL [R1+0xbc], R16 ;  /* 0x0000bc1001007387 */ /* 0x0005e80000100800 */
[----:B-1----:R1:W5:Y:S04]  /*0960*/  LDG.E.U16 R0, [R4.64] ;  /* 0x0000000604007981 */ /* 0x002368000c1e1500 */
[----:B--2---:R2:W4:Y:S01]  /*0970*/  LDG.E.U16 R16, [R2.64] ;  /* 0x0000000602107981 */ /* 0x004522000c1e1500 */
[----:B-1----:R-:W-:-:S04]  /*0980*/  LEA R4, P0, R11, R32, 0x1 ;  /* 0x000000200b047211 */ /* 0x002fc800078008ff */
[-C--:B------:R-:W-:Y:S02]  /*0990*/  LEA.HI.X.SX32 R5, R11, R27.reuse, 0x1, P0 ;  /* 0x0000001b0b057211 */ /* 0x080fe400000f0eff */
[CC--:B--2---:R-:W-:Y:S01]  /*09a0*/  LEA R2, P0, R13.reuse, R32.reuse, 0x1 ;  /* 0x000000200d027211 */ /* 0x0c4fe200078008ff */
[----:B------:R1:W-:Y:S01]  /*09b0*/  STL [R1+0x114], R10 ;  /* 0x0001140a01007387 */ /* 0x0003e20000100800 */
[----:B------:R-:W-:Y:S02]  /*09c0*/  IMAD R11, R38, 0x2, R9 ;  /* 0x00000002260b7824 */ /* 0x000fe400078e0209 */
[----:B------:R-:W-:Y:S01]  /*09d0*/  LEA.HI.X.SX32 R3, R13, R27, 0x1, P0 ;  /* 0x0000001b0d037211 */ /* 0x000fe200000f0eff */
[----:B------:R-:W-:Y:S04]  /*09e0*/  STL [R1+0xb4], R18 ;  /* 0x0000b41201007387 */ /* 0x000fe80000100800 */
[----:B-1----:R1:W2:Y:S04]  /*09f0*/  LDG.E.U16 R10, [R4.64] ;  /* 0x00000006040a7981 */ /* 0x0022a8000c1e1500 */
[----:B------:R0:W-:Y:S01]  /*0a00*/  STL [R1+0xb0], R14 ;  /* 0x0000b00e01007387 */ /* 0x0001e20000100800 */
[----:B-1----:R-:W-:-:S04]  /*0a10*/  LEA R4, P0, R9, R32, 0x1 ;  /* 0x0000002009047211 */ /* 0x002fc800078008ff */
[-C--:B------:R-:W-:Y:S01]  /*0a20*/  LEA.HI.X.SX32 R5, R9, R27.reuse, 0x1, P0 ;  /* 0x0000001b09057211 */ /* 0x080fe200000f0eff */
[----:B0-----:R0:W2:Y:S02]  /*0a30*/  LDG.E.U16 R14, [R2.64] ;  /* 0x00000006020e7981 */ /* 0x0010a4000c1e1500 */
[C---:B0-----:R-:W-:Y:S02]  /*0a40*/  LEA R2, P0, R11.reuse, R32, 0x1 ;  /* 0x000000200b027211 */ /* 0x041fe400078008ff */
[----:B---3--:R0:W-:Y:S02]  /*0a50*/  STL [R1+0xac], R17 ;  /* 0x0000ac1101007387 */ /* 0x0081e40000100800 */
[----:B------:R-:W-:Y:S02]  /*0a60*/  LEA.HI.X.SX32 R3, R11, R27, 0x1, P0 ;  /* 0x0000001b0b037211 */ /* 0x000fe400000f0eff */
[----:B------:R1:W-:Y:S04]  /*0a70*/  STL [R1+0x110], R12 ;  /* 0x0001100c01007387 */ /* 0x0003e80000100800 */
[----:B0-----:R0:W3:Y:S04]  /*0a80*/  LDG.E.U16 R17, [R4.64] ;  /* 0x0000000604117981 */ /* 0x0010e8000c1e1500 */
[----:B-1----:R1:W3:Y:S01]  /*0a90*/  LDG.E.U16 R12, [R2.64] ;  /* 0x00000006020c7981 */ /* 0x0022e2000c1e1500 */
[----:B------:R-:W-:-:S04]  /*0aa0*/  LEA R9, R38, R11, 0x1 ;  /* 0x0000000b26097211 */ /* 0x000fc800078e08ff */
[----:B------:R-:W-:Y:S01]  /*0ab0*/  LEA R6, P1, R9, R32, 0x1 ;  /* 0x0000002009067211 */ /* 0x000fe200078208ff */
[----:B------:R-:W-:-:S03]  /*0ac0*/  IMAD R13, R38, 0x2, R9 ;  /* 0x00000002260d7824 */ /* 0x000fc600078e0209 */
[-C--:B------:R-:W-:Y:S01]  /*0ad0*/  LEA.HI.X.SX32 R7, R9, R27.reuse, 0x1, P1 ;  /* 0x0000001b09077211 */ /* 0x080fe200008f0eff */
[C---:B------:R-:W-:Y:S01]  /*0ae0*/  IMAD R9, R38.reuse, 0x2, R13 ;  /* 0x0000000226097824 */ /* 0x040fe200078e020d */
[CC--:B0-----:R-:W-:Y:S01]  /*0af0*/  LEA R4, P0, R13.reuse, R32.reuse, 0x1 ;  /* 0x000000200d047211 */ /* 0x0c1fe200078008ff */
[----:B------:R0:W-:Y:S02]  /*0b00*/  STL [R1+0xa4], R8 ;  /* 0x0000a40801007387 */ /* 0x0001e40000100800 */
[----:B------:R-:W-:Y:S01]  /*0b10*/  IMAD R11, R38, 0x2, R9 ;  /* 0x00000002260b7824 */ /* 0x000fe200078e0209 */
[-C--:B------:R-:W-:Y:S02]  /*0b20*/  LEA.HI.X.SX32 R5, R13, R27.reuse, 0x1, P0 ;  /* 0x0000001b0d057211 */ /* 0x080fe400000f0eff */
[C---:B-1----:R-:W-:Y:S01]  /*0b30*/  LEA R2, P0, R9.reuse, R32, 0x1 ;  /* 0x0000002009027211 */ /* 0x042fe200078008ff */
[----:B0-----:R0:W3:Y:S03]  /*0b40*/  LDG.E.U16 R8, [R6.64] ;  /* 0x0000000606087981 */ /* 0x0010e6000c1e1500 */
[----:B------:R-:W-:-:S02]  /*0b50*/  LEA.HI.X.SX32 R3, R9, R27, 0x1, P0 ;  /* 0x0000001b09037211 */ /* 0x000fc400000f0eff */
[----:B------:R-:W-:-:S05]  /*0b60*/  LEA R9, R38, R11, 0x1 ;  /* 0x0000000b26097211 */ /* 0x000fca00078e08ff */
[----:B------:R-:W-:Y:S01]  /*0b70*/  IMAD R13, R38, 0x2, R9 ;  /* 0x00000002260d7824 */ /* 0x000fe200078e0209 */
[----:B0-----:R-:W-:-:S04]  /*0b80*/  LEA R6, P1, R9, R32, 0x1 ;  /* 0x0000002009067211 */ /* 0x001fc800078208ff */
[----:B------:R-:W-:Y:S01]  /*0b90*/  LEA.HI.X.SX32 R7, R9, R27, 0x1, P1 ;  /* 0x0000001b09077211 */ /* 0x000fe200008f0eff */
[----:B------:R-:W-:Y:S01]  /*0ba0*/  IMAD R9, R38, 0x2, R13 ;  /* 0x0000000226097824 */ /* 0x000fe200078e020d */
[----:B-----5:R0:W-:Y:S04]  /*0bb0*/  STL [R1+0xa0], R0 ;  /* 0x0000a00001007387 */ /* 0x0201e80000100800 */
[----:B----4-:R1:W-:Y:S04]  /*0bc0*/  STL [R1+0x9c], R16 ;  /* 0x00009c1001007387 */ /* 0x0103e80000100800 */
[----:B0-----:R0:W4:Y:S04]  /*0bd0*/  LDG.E.U16 R0, [R4.64] ;  /* 0x0000000604007981 */ /* 0x001128000c1e1500 */
[----:B-1----:R1:W5:Y:S01]  /*0be0*/  LDG.E.U16 R16, [R2.64] ;  /* 0x0000000602107981 */ /* 0x002362000c1e1500 */
[----:B0-----:R-:W-:-:S04]  /*0bf0*/  LEA R4, P0, R11, R32, 0x1 ;  /* 0x000000200b047211 */ /* 0x001fc800078008ff */
[-C--:B------:R-:W-:Y:S02]  /*0c00*/  LEA.HI.X.SX32 R5, R11, R27.reuse, 0x1, P0 ;  /* 0x0000001b0b057211 */ /* 0x080fe400000f0eff */
[CC--:B-1----:R-:W-:Y:S01]  /*0c10*/  LEA R2, P0, R13.reuse, R32.reuse, 0x1 ;  /* 0x000000200d027211 */ /* 0x0c2fe200078008ff */
[----:B--2---:R0:W-:Y:S01]  /*0c20*/  STL [R1+0x10c], R10 ;  /* 0x00010c0a01007387 */ /* 0x0041e20000100800 */
[----:B------:R-:W-:Y:S02]  /*0c30*/  IMAD R11, R38, 0x2, R9 ;  /* 0x00000002260b7824 */ /* 0x000fe400078e0209 */
[----:B------:R-:W-:Y:S01]  /*0c40*/  LEA.HI.X.SX32 R3, R13, R27, 0x1, P0 ;  /* 0x0000001b0d037211 */ /* 0x000fe200000f0eff */
[----:B------:R1:W-:Y:S04]  /*0c50*/  STL [R1+0x94], R15 ;  /* 0x0000940f01007387 */ /* 0x0003e80000100800 */
[----:B0-----:R0:W2:Y:S04]  /*0c60*/  LDG.E.U16 R10, [R4.64] ;  /* 0x00000006040a7981 */ /* 0x0010a8000c1e1500 */
[----:B-1----:R1:W2:Y:S01]  /*0c70*/  LDG.E.U16 R15, [R6.64] ;  /* 0x00000006060f7981 */ /* 0x0022a2000c1e1500 */
[----:B0-----:R-:W-:-:S03]  /*0c80*/  LEA R4, P0, R9, R32, 0x1 ;  /* 0x0000002009047211 */ /* 0x001fc600078008ff */
[----:B------:R0:W-:Y:S01]  /*0c90*/  STL [R1+0x90], R14 ;  /* 0x0000900e01007387 */ /* 0x0001e20000100800 */
[----:B------:R-:W-:-:S05]  /*0ca0*/  LEA.HI.X.SX32 R5, R9, R27, 0x1, P0 ;  /* 0x0000001b09057211 */ /* 0x000fca00000f0eff */
[----:B------:R1:W2:Y:S04]  /*0cb0*/  LDG.E.U16 R18, [R4.64] ;  /* 0x0000000604127981 */ /* 0x0002a8000c1e1500 */
[----:B0-----:R0:W2:Y:S02]  /*0cc0*/  LDG.E.U16 R14, [R2.64] ;  /* 0x00000006020e7981 */ /* 0x0010a4000c1e1500 */
[C---:B0-----:R-:W-:Y:S02]  /*0cd0*/  LEA R2, P0, R11.reuse, R32, 0x1 ;  /* 0x000000200b027211 */ /* 0x041fe400078008ff */
[----:B---3--:R-:W-:Y:S02]  /*0ce0*/  STL [R1+0x8c], R17 ;  /* 0x00008c1101007387 */ /* 0x008fe40000100800 */
[----:B------:R-:W-:-:S02]  /*0cf0*/  LEA.HI.X.SX32 R3, R11, R27, 0x1, P0 ;  /* 0x0000001b0b037211 */ /* 0x000fc400000f0eff */
[----:B------:R0:W-:Y:S04]  /*0d00*/  STL [R1+0x108], R12 ;  /* 0x0001080c01007387 */ /* 0x0001e80000100800 */
[----:B0-----:R0:W3:Y:S01]  /*0d10*/  LDG.E.U16 R12, [R2.64] ;  /* 0x00000006020c7981 */ /* 0x0010e2000c1e1500 */
[----:B------:R-:W-:-:S04]  /*0d20*/  LEA R9, R38, R11, 0x1 ;  /* 0x0000000b26097211 */ /* 0x000fc800078e08ff */
[----:B-1----:R-:W-:Y:S01]  /*0d30*/  LEA R6, P1, R9, R32, 0x1 ;  /* 0x0000002009067211 */ /* 0x002fe200078208ff */
[----:B------:R-:W-:-:S03]  /*0d40*/  IMAD R13, R38, 0x2, R9 ;  /* 0x00000002260d7824 */ /* 0x000fc600078e0209 */
[-C--:B------:R-:W-:Y:S01]  /*0d50*/  LEA.HI.X.SX32 R7, R9, R27.reuse, 0x1, P1 ;  /* 0x0000001b09077211 */ /* 0x080fe200008f0eff */
[----:B------:R-:W-:Y:S01]  /*0d60*/  IMAD R9, R38, 0x2, R13 ;  /* 0x0000000226097824 */ /* 0x000fe200078e020d */
[CC--:B------:R-:W-:Y:S01]  /*0d70*/  LEA R4, P0, R13.reuse, R32.reuse, 0x1 ;  /* 0x000000200d047211 */ /* 0x0c0fe200078008ff */
[----:B------:R1:W-:Y:S03]  /*0d80*/  STL [R1+0x84], R8 ;  /* 0x0000840801007387 */ /* 0x0003e60000100800 */
[----:B------:R-:W-:Y:S01]  /*0d90*/  LEA.HI.X.SX32 R5, R13, R27, 0x1, P0 ;  /* 0x0000001b0d057211 */ /* 0x000fe200000f0eff */
[----:B------:R1:W3:Y:S01]  /*0da0*/  LDG.E.U16 R17, [R6.64] ;  /* 0x0000000606117981 */ /* 0x0002e2000c1e1500 */
[----:B0-----:R-:W-:-:S03]  /*0db0*/  LEA R2, P0, R9, R32, 0x1 ;  /* 0x0000002009027211 */ /* 0x001fc600078008ff */
[----:B------:R0:W3:Y:S01]  /*0dc0*/  LDG.E.U16 R11, [R4.64] ;  /* 0x00000006040b7981 */ /* 0x0000e2000c1e1500 */
[----:B-1----:R-:W-:Y:S01]  /*0dd0*/  IMAD R8, R38, 0x2, R9 ;  /* 0x0000000226087824 */ /* 0x002fe200078e0209 */
[----:B------:R-:W-:-:S04]  /*0de0*/  LEA.HI.X.SX32 R3, R9, R27, 0x1, P0 ;  /* 0x0000001b09037211 */ /* 0x000fc800000f0eff */
[----:B------:R-:W-:Y:S02]  /*0df0*/  LEA R7, R38, R8, 0x1 ;  /* 0x0000000826077211 */ /* 0x000fe400078e08ff */
[CC--:B0-----:R-:W-:Y:S02]  /*0e00*/  LEA R4, P0, R8.reuse, R32.reuse, 0x1 ;  /* 0x0000002008047211 */ /* 0x0c1fe400078008ff */
[----:B------:R-:W-:Y:S02]  /*0e10*/  LEA R6, P1, R7, R32, 0x1 ;  /* 0x0000002007067211 */ /* 0x000fe400078208ff */
[----:B------:R-:W-:Y:S01]  /*0e20*/  LEA.HI.X.SX32 R5, R8, R27, 0x1, P0 ;  /* 0x0000001b08057211 */ /* 0x000fe200000f0eff */
[----:B----4-:R0:W-:Y:S04]  /*0e30*/  STL [R1+0x80], R0 ;  /* 0x0000800001007387 */ /* 0x0101e80000100800 */
[----:B-----5:R1:W-:Y:S01]  /*0e40*/  STL [R1+0x7c], R16 ;  /* 0x00007c1001007387 */ /* 0x0203e20000100800 */
[----:B0-----:R-:W-:-:S03]  /*0e50*/  IMAD R0, R38, 0x2, R7 ;  /* 0x0000000226007824 */ /* 0x001fc600078e0207 */
[----:B-1----:R0:W4:Y:S01]  /*0e60*/  LDG.E.U16 R16, [R2.64] ;  /* 0x0000000602107981 */ /* 0x002122000c1e1500 */
[-C--:B------:R-:W-:Y:S01]  /*0e70*/  LEA.HI.X.SX32 R7, R7, R27.reuse, 0x1, P1 ;  /* 0x0000001b07077211 */ /* 0x080fe200008f0eff */
[----:B------:R-:W-:Y:S01]  /*0e80*/  IMAD R8, R38, 0x2, R0 ;  /* 0x0000000226087824 */ /* 0x000fe200078e0200 */
[CC--:B0-----:R-:W-:Y:S01]  /*0e90*/  LEA R2, P0, R0.reuse, R32.reuse, 0x1 ;  /* 0x0000002000027211 */ /* 0x0c1fe200078008ff */
[----:B--2---:R0:W-:Y:S03]  /*0ea0*/  STL [R1+0xf8], R10 ;  /* 0x0000f80a01007387 */ /* 0x0041e60000100800 */
[----:B------:R-:W-:Y:S01]  /*0eb0*/  LEA.HI.X.SX32 R3, R0, R27, 0x1, P0 ;  /* 0x0000001b00037211 */ /* 0x000fe200000f0eff */
[----:B------:R-:W-:Y:S01]  /*0ec0*/  IMAD R0, R38, 0x2, R8 ;  /* 0x0000000226007824 */ /* 0x000fe200078e0208 */
[----:B------:R1:W-:Y:S04]  /*0ed0*/  STL [R1+0x74], R15 ;  /* 0x0000740f01007387 */ /* 0x0003e80000100800 */
[----:B0-----:R0:W2:Y:S04]  /*0ee0*/  LDG.E.U16 R10, [R4.64] ;  /* 0x00000006040a7981 */ /* 0x0010a8000c1e1500 */
[----:B-1----:R1:W5:Y:S01]  /*0ef0*/  LDG.E.U16 R15, [R6.64] ;  /* 0x00000006060f7981 */ /* 0x002362000c1e1500 */
[----:B0-----:R-:W-:-:S03]  /*0f00*/  LEA R4, P0, R8, R32, 0x1 ;  /* 0x0000002008047211 */ /* 0x001fc600078008ff */
[----:B------:R0:W-:Y:S01]  /*0f10*/  STL [R1+0x70], R14 ;  /* 0x0000700e01007387 */ /* 0x0001e20000100800 */
[----:B------:R-:W-:-:S05]  /*0f20*/  LEA.HI.X.SX32 R5, R8, R27, 0x1, P0 ;  /* 0x0000001b08057211 */ /* 0x000fca00000f0eff */
[----:B------:R1:W5:Y:S04]  /*0f30*/  LDG.E.U16 R13, [R4.64] ;  /* 0x00000006040d7981 */ /* 0x000368000c1e1500 */
[----:B0-----:R0:W5:Y:S02]  /*0f40*/  LDG.E.U16 R14, [R2.64] ;  /* 0x00000006020e7981 */ /* 0x001164000c1e1500 */
[C---:B0-----:R-:W-:Y:S02]  /*0f50*/  LEA R2, P0, R0.reuse, R32, 0x1 ;  /* 0x0000002000027211 */ /* 0x041fe400078008ff */
[----:B------:R-:W-:Y:S02]  /*0f60*/  STL [R1+0x6c], R18 ;  /* 0x00006c1201007387 */ /* 0x000fe40000100800 */
[----:B------:R-:W-:-:S02]  /*0f70*/  LEA.HI.X.SX32 R3, R0, R27, 0x1, P0 ;  /* 0x0000001b00037211 */ /* 0x000fc400000f0eff */
[----:B---3--:R0:W-:Y:S04]  /*0f80*/  STL [R1+0xe8], R12 ;  /* 0x0000e80c01007387 */ /* 0x0081e80000100800 */
[----:B0-----:R0:W3:Y:S01]  /*0f90*/  LDG.E.U16 R12, [R2.64] ;  /* 0x00000006020c7981 */ /* 0x0010e2000c1e1500 */
[----:B-1----:R-:W-:-:S04]  /*0fa0*/  LEA R7, R38, R0, 0x1 ;  /* 0x0000000026077211 */ /* 0x002fc800078e08ff */
[----:B------:R-:W-:Y:S01]  /*0fb0*/  LEA R6, P1, R7, R32, 0x1 ;  /* 0x0000002007067211 */ /* 0x000fe200078208ff */
[----:B------:R-:W-:-:S03]  /*0fc0*/  IMAD R8, R38, 0x2, R7 ;  /* 0x0000000226087824 */ /* 0x000fc600078e0207 */
[----:B------:R-:W-:Y:S01]  /*0fd0*/  LEA.HI.X.SX32 R7, R7, R27, 0x1, P1 ;  /* 0x0000001b07077211 */ /* 0x000fe200008f0eff */
[----:B------:R-:W-:Y:S01]  /*0fe0*/  IMAD R0, R38, 0x2, R8 ;  /* 0x0000000226007824 */ /* 0x000fe200078e0208 */
[----:B------:R-:W-:-:S03]  /*0ff0*/  LEA R4, P0, R8, R32, 0x1 ;  /* 0x0000002008047211 */ /* 0x000fc600078008ff */
[----:B------:R1:W3:Y:S01]  /*1000*/  LDG.E.U16 R9, [R6.64] ;  /* 0x0000000606097981 */ /* 0x0002e2000c1e1500 */
[-C--:B------:R-:W-:Y:S01]  /*1010*/  LEA.HI.X.SX32 R5, R8, R27.reuse, 0x1, P0 ;  /* 0x0000001b08057211 */ /* 0x080fe200000f0eff */
[----:B------:R-:W-:Y:S01]  /*1020*/  IMAD R8, R38, 0x2, R0 ;  /* 0x0000000226087824 */ /* 0x000fe200078e0200 */
[C---:B0-----:R-:W-:Y:S01]  /*1030*/  LEA R2, P0, R0.reuse, R32, 0x1 ;  /* 0x0000002000027211 */ /* 0x041fe200078008ff */
[----:B------:R-:W-:Y:S03]  /*1040*/  STL [R1+0x64], R17 ;  /* 0x0000641101007387 */ /* 0x000fe60000100800 */
[----:B------:R-:W-:Y:S01]  /*1050*/  LEA.HI.X.SX32 R3, R0, R27, 0x1, P0 ;  /* 0x0000001b00037211 */ /* 0x000fe200000f0eff */
[----:B------:R0:W-:Y:S01]  /*1060*/  STL [R1+0x60], R11 ;  /* 0x0000600b01007387 */ /* 0x0001e20000100800 */
[----:B-1----:R-:W-:-:S03]  /*1070*/  LEA R7, R38, R8, 0x1 ;  /* 0x0000000826077211 */ /* 0x002fc600078e08ff */
[----:B0-----:R0:W3:Y:S01]  /*1080*/  LDG.E.U16 R11, [R4.64] ;  /* 0x00000006040b7981 */ /* 0x0010e2000c1e1500 */
[----:B------:R-:W-:Y:S01]  /*1090*/  LEA R6, P1, R7, R32, 0x1 ;  /* 0x0000002007067211 */ /* 0x000fe200078208ff */
[----:B------:R-:W-:-:S03]  /*10a0*/  IMAD R0, R38, 0x2, R7 ;  /* 0x0000000226007824 */ /* 0x000fc600078e0207 */
[----:B------:R-:W-:Y:S02]  /*10b0*/  LEA.HI.X.SX32 R7, R7, R27, 0x1, P1 ;  /* 0x0000001b07077211 */ /* 0x000fe400008f0eff */
[----:B0-----:R-:W-:-:S04]  /*10c0*/  LEA R4, P0, R8, R32, 0x1 ;  /* 0x0000002008047211 */ /* 0x001fc800078008ff */
[-C--:B------:R-:W-:Y:S01]  /*10d0*/  LEA.HI.X.SX32 R5, R8, R27.reuse, 0x1, P0 ;  /* 0x0000001b08057211 */ /* 0x080fe200000f0eff */
[----:B------:R-:W-:Y:S01]  /*10e0*/  IMAD R8, R38, 0x2, R0 ;  /* 0x0000000226087824 */ /* 0x000fe200078e0200 */
[----:B----4-:R0:W-:Y:S04]  /*10f0*/  STL [R1+0x5c], R16 ;  /* 0x00005c1001007387 */ /* 0x0101e80000100800 */
[----:B0-----:R0:W4:Y:S02]  /*1100*/  LDG.E.U16 R16, [R2.64] ;  /* 0x0000000602107981 */ /* 0x001124000c1e1500 */
[CC--:B0-----:R-:W-:Y:S02]  /*1110*/  LEA R2, P0, R0.reuse, R32.reuse, 0x1 ;  /* 0x0000002000027211 */ /* 0x0c1fe400078008ff */
[----:B--2---:R0:W-:Y:S02]  /*1120*/  STL [R1+0xd8], R10 ;  /* 0x0000d80a01007387 */ /* 0x0041e40000100800 */
[----:B------:R-:W-:Y:S01]  /*1130*/  LEA.HI.X.SX32 R3, R0, R27, 0x1, P0 ;  /* 0x0000001b00037211 */ /* 0x000fe200000f0eff */
[----:B------:R-:W-:Y:S01]  /*1140*/  IMAD R0, R38, 0x2, R8 ;  /* 0x0000000226007824 */ /* 0x000fe200078e0208 */
[----:B-----5:R1:W-:Y:S04]  /*1150*/  STL [R1+0x54], R15 ;  /* 0x0000540f01007387 */ /* 0x0203e80000100800 */
[----:B0-----:R0:W2:Y:S04]  /*1160*/  LDG.E.U16 R10, [R4.64] ;  /* 0x00000006040a7981 */ /* 0x0010a8000c1e1500 */
[----:B-1----:R1:W5:Y:S01]  /*1170*/  LDG.E.U16 R15, [R6.64] ;  /* 0x00000006060f7981 */ /* 0x002362000c1e1500 */
[----:B0-----:R-:W-:-:S03]  /*1180*/  LEA R4, P0, R8, R32, 0x1 ;  /* 0x0000002008047211 */ /* 0x001fc600078008ff */
[----:B------:R0:W-:Y:S01]  /*1190*/  STL [R1+0x50], R14 ;  /* 0x0000500e01007387 */ /* 0x0001e20000100800 */
[----:B------:R-:W-:-:S03]  /*11a0*/  LEA.HI.X.SX32 R5, R8, R27, 0x1, P0 ;  /* 0x0000001b08057211 */ /* 0x000fc600000f0eff */
[----:B------:R1:W-:Y:S04]  /*11b0*/  STL [R1+0x4c], R13 ;  /* 0x00004c0d01007387 */ /* 0x0003e80000100800 */
[----:B0-----:R0:W5:Y:S04]  /*11c0*/  LDG.E.U16 R14, [R2.64] ;  /* 0x00000006020e7981 */ /* 0x001168000c1e1500 */
[----:B-1----:R1:W5:Y:S01]  /*11d0*/  LDG.E.U16 R13, [R4.64] ;  /* 0x00000006040d7981 */ /* 0x002362000c1e1500 */
[----:B0-----:R-:W-:-:S04]  /*11e0*/  LEA R2, P0, R0, R32, 0x1 ;  /* 0x0000002000027211 */ /* 0x001fc800078008ff */
[----:B------:R-:W-:Y:S01]  /*11f0*/  LEA.HI.X.SX32 R3, R0, R27, 0x1, P0 ;  /* 0x0000001b00037211 */ /* 0x000fe200000f0eff */
[----:B---3--:R0:W-:Y:S04]  /*1200*/  STL [R1+0xc8], R12 ;  /* 0x0000c80c01007387 */ /* 0x0081e80000100800 */
[----:B0-----:R0:W3:Y:S01]  /*1210*/  LDG.E.U16 R12, [R2.64] ;  /* 0x00000006020c7981 */ /* 0x0010e2000c1e1500 */
[----:B------:R-:W-:-:S05]  /*1220*/  LEA R7, R38, R0, 0x1 ;  /* 0x0000000026077211 */ /* 0x000fca00078e08ff */
[----:B------:R-:W-:Y:S01]  /*1230*/  IMAD R8, R38, 0x2, R7 ;  /* 0x0000000226087824 */ /* 0x000fe200078e0207 */
[----:B------:R-:W-:-:S03]  /*1240*/  LEA R6, P1, R7, R32, 0x1 ;  /* 0x0000002007067211 */ /* 0x000fc600078208ff */
[----:B------:R-:W-:Y:S01]  /*1250*/  IMAD R0, R38, 0x2, R8 ;  /* 0x0000000226007824 */ /* 0x000fe200078e0208 */
[CC--:B-1----:R-:W-:Y:S02]  /*1260*/  LEA R4, P0, R8.reuse, R32.reuse, 0x1 ;  /* 0x0000002008047211 */ /* 0x0c2fe400078008ff */
[-C--:B------:R-:W-:Y:S02]  /*1270*/  LEA.HI.X.SX32 R7, R7, R27.reuse, 0x1, P1 ;  /* 0x0000001b07077211 */ /* 0x080fe400008f0eff */
[----:B------:R-:W-:Y:S01]  /*1280*/  LEA.HI.X.SX32 R5, R8, R27, 0x1, P0 ;  /* 0x0000001b08057211 */ /* 0x000fe200000f0eff */
[----:B------:R-:W-:Y:S01]  /*1290*/  IMAD R8, R38, 0x2, R0 ;  /* 0x0000000226087824 */ /* 0x000fe200078e0200 */
[----:B------:R1:W-:Y:S01]  /*12a0*/  STL [R1+0x44], R9 ;  /* 0x0000440901007387 */ /* 0x0003e20000100800 */
[----:B0-----:R-:W-:-:S03]  /*12b0*/  LEA R2, P0, R0, R32, 0x1 ;  /* 0x0000002000027211 */ /* 0x001fc600078008ff */
[----:B------:R0:W-:Y:S04]  /*12c0*/  STL [R1+0x40], R11 ;  /* 0x0000400b01007387 */ /* 0x0001e80000100800 */
[----:B-1----:R1:W3:Y:S01]  /*12d0*/  LDG.E.U16 R9, [R6.64] ;  /* 0x0000000606097981 */ /* 0x0022e2000c1e1500 */
[----:B------:R-:W-:-:S03]  /*12e0*/  LEA.HI.X.SX32 R3, R0, R27, 0x1, P0 ;  /* 0x0000001b00037211 */ /* 0x000fc600000f0eff */
[----:B0-----:R0:W3:Y:S01]  /*12f0*/  LDG.E.U16 R11, [R4.64] ;  /* 0x00000006040b7981 */ /* 0x0010e2000c1e1500 */
[----:B-1----:R-:W-:Y:S02]  /*1300*/  LEA R7, R38, R8, 0x1 ;  /* 0x0000000826077211 */ /* 0x002fe400078e08ff */
[----:B0-----:R-:W-:-:S03]  /*1310*/  LEA R4, P0, R8, R32, 0x1 ;  /* 0x0000002008047211 */ /* 0x001fc600078008ff */
[----:B------:R-:W-:Y:S01]  /*1320*/  IMAD R0, R38, 0x2, R7 ;  /* 0x0000000226007824 */ /* 0x000fe200078e0207 */
[CC--:B------:R-:W-:Y:S02]  /*1330*/  LEA R6, P1, R7.reuse, R32.reuse, 0x1 ;  /* 0x0000002007067211 */ /* 0x0c0fe400078208ff */
[-C--:B------:R-:W-:Y:S01]  /*1340*/  LEA.HI.X.SX32 R5, R8, R27.reuse, 0x1, P0 ;  /* 0x0000001b08057211 */ /* 0x080fe200000f0eff */
[----:B------:R-:W-:Y:S01]  /*1350*/  IMAD R8, R38, 0x2, R0 ;  /* 0x0000000226087824 */ /* 0x000fe200078e0200 */
[----:B------:R-:W-:Y:S01]  /*1360*/  LEA.HI.X.SX32 R7, R7, R27, 0x1, P1 ;  /* 0x0000001b07077211 */ /* 0x000fe200008f0eff */
[----:B----4-:R0:W-:Y:S04]  /*1370*/  STL [R1+0x3c], R16 ;  /* 0x00003c1001007387 */ /* 0x0101e80000100800 */
[----:B0-----:R0:W4:Y:S02]  /*1380*/  LDG.E.U16 R16, [R2.64] ;  /* 0x0000000602107981 */ /* 0x001124000c1e1500 */
[----:B0-----:R-:W-:-:S04]  /*1390*/  LEA R2, P0, R0, R32, 0x1 ;  /* 0x0000002000027211 */ /* 0x001fc800078008ff */
[----:B------:R-:W-:Y:S01]  /*13a0*/  LEA.HI.X.SX32 R3, R0, R27, 0x1, P0 ;  /* 0x0000001b00037211 */ /* 0x000fe200000f0eff */
[----:B------:R-:W-:Y:S01]  /*13b0*/  IMAD R0, R38, 0x2, R8 ;  /* 0x0000000226007824 */ /* 0x000fe200078e0208 */
[----:B--2---:R0:W-:Y:S04]  /*13c0*/  STL [R1+0xb8], R10 ;  /* 0x0000b80a01007387 */ /* 0x0041e80000100800 */
[----:B-----5:R1:W-:Y:S04]  /*13d0*/  STL [R1+0x34], R15 ;  /* 0x0000340f01007387 */ /* 0x0203e80000100800 */
[----:B0-----:R0:W2:Y:S04]  /*13e0*/  LDG.E.U16 R10, [R4.64] ;  /* 0x00000006040a7981 */ /* 0x0010a8000c1e1500 */
[----:B-1----:R1:W5:Y:S01]  /*13f0*/  LDG.E.U16 R15, [R6.64] ;  /* 0x00000006060f7981 */ /* 0x002362000c1e1500 */
[----:B0-----:R-:W-:-:S03]  /*1400*/  LEA R4, P0, R8, R32, 0x1 ;  /* 0x0000002008047211 */ /* 0x001fc600078008ff */
[----:B------:R0:W-:Y:S01]  /*1410*/  STL [R1+0x30], R14 ;  /* 0x0000300e01007387 */ /* 0x0001e20000100800 */
[----:B-1----:R-:W-:Y:S02]  /*1420*/  LEA R7, R38, R0, 0x1 ;  /* 0x0000000026077211 */ /* 0x002fe400078e08ff */
[----:B------:R-:W-:-:S03]  /*1430*/  LEA.HI.X.SX32 R5, R8, R27, 0x1, P0 ;  /* 0x0000001b08057211 */ /* 0x000fc600000f0eff */
[----:B------:R-:W-:Y:S01]  /*1440*/  IMAD R8, R38, 0x2, R7 ;  /* 0x0000000226087824 */ /* 0x000fe200078e0207 */
[----:B0-----:R0:W2:Y:S04]  /*1450*/  LDG.E.U16 R14, [R2.64] ;  /* 0x00000006020e7981 */ /* 0x0010a8000c1e1500 */
[----:B------:R1:W-:Y:S01]  /*1460*/  STL [R1+0x2c], R13 ;  /* 0x00002c0d01007387 */ /* 0x0003e20000100800 */
[----:B0-----:R-:W-:-:S04]  /*1470*/  LEA R2, P0, R0, R32, 0x1 ;  /* 0x0000002000027211 */ /* 0x001fc800078008ff */
[----:B------:R-:W-:Y:S01]  /*1480*/  LEA.HI.X.SX32 R3, R0, R27, 0x1, P0 ;  /* 0x0000001b00037211 */ /* 0x000fe200000f0eff */
[----:B-1----:R0:W2:Y:S01]  /*1490*/  LDG.E.U16 R13, [R4.64] ;  /* 0x00000006040d7981 */ /* 0x0020a2000c1e1500 */
[----:B------:R-:W-:-:S03]  /*14a0*/  IMAD R0, R38, 0x2, R8 ;  /* 0x0000000226007824 */ /* 0x000fc600078e0208 */
[----:B---3--:R1:W-:Y:S01]  /*14b0*/  STL [R1+0xa8], R12 ;  /* 0x0000a80c01007387 */ /* 0x0083e20000100800 */
[----:B0-----:R-:W-:-:S03]  /*14c0*/  LEA R4, P0, R8, R32, 0x1 ;  /* 0x0000002008047211 */ /* 0x001fc600078008ff */
[----:B-1----:R0:W3:Y:S01]  /*14d0*/  LDG.E.U16 R12, [R2.64] ;  /* 0x00000006020c7981 */ /* 0x0020e2000c1e1500 */
[----:B------:R-:W-:Y:S02]  /*14e0*/  LEA.HI.X.SX32 R5, R8, R27, 0x1, P0 ;  /* 0x0000001b08057211 */ /* 0x000fe400000f0eff */
[----:B0-----:R-:W-:-:S04]  /*14f0*/  LEA R2, P0, R0, R32, 0x1 ;  /* 0x0000002000027211 */ /* 0x001fc800078008ff */
[----:B------:R-:W-:-:S05]  /*1500*/  LEA.HI.X.SX32 R3, R0, R27, 0x1, P0 ;  /* 0x0000001b00037211 */ /* 0x000fca00000f0eff */
[----:B------:R0:W2:Y:S01]  /*1510*/  LDG.E.U16 R61, [R2.64] ;  /* 0x00000006023d7981 */ /* 0x0000a2000c1e1500 */
[----:B------:R-:W-:Y:S01]  /*1520*/  LEA R6, P1, R7, R32, 0x1 ;  /* 0x0000002007067211 */ /* 0x000fe200078208ff */
[----:B------:R-:W-:-:S03]  /*1530*/  IMAD R8, R38, 0x2, R0 ;  /* 0x0000000226087824 */ /* 0x000fc600078e0200 */
[----:B------:R-:W-:Y:S01]  /*1540*/  LEA.HI.X.SX32 R7, R7, R27, 0x1, P1 ;  /* 0x0000001b07077211 */ /* 0x000fe200008f0eff */
[----:B------:R1:W-:Y:S04]  /*1550*/  STL [R1+0x24], R9 ;  /* 0x0000240901007387 */ /* 0x0003e80000100800 */
[----:B------:R0:W-:Y:S04]  /*1560*/  STL [R1+0x20], R11 ;  /* 0x0000200b01007387 */ /* 0x0001e80000100800 */
[----:B-1----:R1:W3:Y:S04]  /*1570*/  LDG.E.U16 R9, [R6.64] ;  /* 0x0000000606097981 */ /* 0x0022e8000c1e1500 */
[----:B0-----:R0:W3:Y:S01]  /*1580*/  LDG.E.U16 R11, [R4.64] ;  /* 0x00000006040b7981 */ /* 0x0010e2000c1e1500 */
[----:B-1----:R-:W-:-:S02]  /*1590*/  LEA R7, R38, R8, 0x1 ;  /* 0x0000000826077211 */ /* 0x002fc400078e08ff */
[----:B0-----:R-:W-:-:S03]  /*15a0*/  LEA R4, P0, R8, R32, 0x1 ;  /* 0x0000002008047211 */ /* 0x001fc600078008ff */
[----:B------:R-:W-:Y:S01]  /*15b0*/  IMAD R0, R38, 0x2, R7 ;  /* 0x0000000226007824 */ /* 0x000fe200078e0207 */
[CC--:B------:R-:W-:Y:S02]  /*15c0*/  LEA R6, P1, R7.reuse, R32.reuse, 0x1 ;  /* 0x0000002007067211 */ /* 0x0c0fe400078208ff */
[-C--:B------:R-:W-:Y:S01]  /*15d0*/  LEA.HI.X.SX32 R5, R8, R27.reuse, 0x1, P0 ;  /* 0x0000001b08057211 */ /* 0x080fe200000f0eff */
[----:B------:R-:W-:Y:S01]  /*15e0*/  IMAD R8, R38, 0x2, R0 ;  /* 0x0000000226087824 */ /* 0x000fe200078e0200 */
[C---:B------:R-:W-:Y:S02]  /*15f0*/  LEA R2, P0, R0.reuse, R32, 0x1 ;  /* 0x0000002000027211 */ /* 0x040fe400078008ff */
[-C--:B------:R-:W-:Y:S02]  /*1600*/  LEA.HI.X.SX32 R7, R7, R27.reuse, 0x1, P1 ;  /* 0x0000001b07077211 */ /* 0x080fe400008f0eff */
[----:B------:R-:W-:-:S03]  /*1610*/  LEA.HI.X.SX32 R3, R0, R27, 0x1, P0 ;  /* 0x0000001b00037211 */ /* 0x000fc600000f0eff */
[----:B------:R0:W3:Y:S01]  /*1620*/  LDG.E.U16 R60, [R6.64] ;  /* 0x00000006063c7981 */ /* 0x0000e2000c1e1500 */
[----:B------:R-:W-:-:S03]  /*1630*/  IMAD R0, R38, 0x2, R8 ;  /* 0x0000000226007824 */ /* 0x000fc600078e0208 */
[----:B------:R1:W3:Y:S02]  /*1640*/  LDG.E.U16 R59, [R2.64] ;  /* 0x00000006023b7981 */ /* 0x0002e4000c1e1500 */
[----:B0-----:R-:W-:-:S04]  /*1650*/  LEA R7, R38, R0, 0x1 ;  /* 0x0000000026077211 */ /* 0x001fc800078e08ff */
[-C--:B------:R-:W-:Y:S01]  /*1660*/  LEA R6, P1, R7, R32.reuse, 0x1 ;  /* 0x0000002007067211 */ /* 0x080fe200078208ff */
[----:B----4-:R-:W-:Y:S04]  /*1670*/  STL [R1+0x1c], R16 ;  /* 0x00001c1001007387 */ /* 0x010fe80000100800 */
[----:B--2---:R-:W-:Y:S04]  /*1680*/  STL [R1+0x6dc], R61 ;  /* 0x0006dc3d01007387 */ /* 0x004fe80000100800 */
[----:B------:R0:W-:Y:S04]  /*1690*/  STL [R1+0x98], R10 ;  /* 0x0000980a01007387 */ /* 0x0001e80000100800 */
[----:B0-----:R0:W2:Y:S02]  /*16a0*/  LDG.E.U16 R10, [R4.64] ;  /* 0x00000006040a7981 */ /* 0x0010a4000c1e1500 */
[----:B0-----:R-:W-:-:S04]  /*16b0*/  LEA R4, P0, R8, R32, 0x1 ;  /* 0x0000002008047211 */ /* 0x001fc800078008ff */
[----:B------:R-:W-:-:S05]  /*16c0*/  LEA.HI.X.SX32 R5, R8, R27, 0x1, P0 ;  /* 0x0000001b08057211 */ /* 0x000fca00000f0eff */
[----:B------:R0:W4:Y:S01]  /*16d0*/  LDG.E.U16 R58, [R4.64] ;  /* 0x00000006043a7981 */ /* 0x000122000c1e1500 */
[----:B-1----:R-:W-:Y:S01]  /*16e0*/  LEA R2, P0, R0, R32, 0x1 ;  /* 0x0000002000027211 */ /* 0x002fe200078008ff */
[----:B------:R-:W-:-:S03]  /*16f0*/  IMAD R8, R38, 0x2, R7 ;  /* 0x0000000226087824 */ /* 0x000fc600078e0207 */
[-C--:B------:R-:W-:Y:S02]  /*1700*/  LEA.HI.X.SX32 R3, R0, R27.reuse, 0x1, P0 ;  /* 0x0000001b00037211 */ /* 0x080fe400000f0eff */
[----:B------:R-:W-:Y:S02]  /*1710*/  LEA.HI.X.SX32 R7, R7, R27, 0x1, P1 ;  /* 0x0000001b07077211 */ /* 0x000fe400008f0eff */
[----:B0-----:R-:W-:-:S03]  /*1720*/  LEA R4, P0, R8, R32, 0x1 ;  /* 0x0000002008047211 */ /* 0x001fc600078008ff */
[----:B------:R0:W2:Y:S01]  /*1730*/  LDG.E.U16 R55, [R6.64] ;  /* 0x0000000606377981 */ /* 0x0000a2000c1e1500 */
[----:B------:R-:W-:-:S05]  /*1740*/  LEA.HI.X.SX32 R5, R8, R27, 0x1, P0 ;  /* 0x0000001b08057211 */ /* 0x000fca00000f0eff */
[----:B------:R1:W2:Y:S01]  /*1750*/  LDG.E.U16 R54, [R4.64] ;  /* 0x0000000604367981 */ /* 0x0002a2000c1e1500 */
[----:B------:R-:W-:-:S03]  /*1760*/  IMAD R0, R38, 0x2, R8 ;  /* 0x0000000226007824 */ /* 0x000fc600078e0208 */
[----:B-----5:R-:W-:Y:S01]  /*1770*/  STL [R1+0x18], R15 ;  /* 0x0000180f01007387 */ /* 0x020fe20000100800 */
[----:B------:R-:W-:-:S03]  /*1780*/  IMAD R8, R38, 0x2, R0 ;  /* 0x0000000226087824 */ /* 0x000fc600078e0200 */
[----:B------:R-:W-:Y:S04]  /*1790*/  STL [R1+0x10], R14 ;  /* 0x0000100e01007387 */ /* 0x000fe80000100800 */
[----:B---3--:R-:W-:Y:S04]  /*17a0*/  STL [R1+0x6e0], R60 ;  /* 0x0006e03c01007387 */ /* 0x008fe80000100800 */
[----:B------:R-:W-:Y:S04]  /*17b0*/  STL [R1+0x6e4], R59 ;  /* 0x0006e43b01007387 */ /* 0x000fe80000100800 */
[----:B------:R-:W-:Y:S04]  /*17c0*/  STL [R1+0xc], R13 ;  /* 0x00000c0d01007387 */ /* 0x000fe80000100800 */
[----:B------:R-:W-:Y:S01]  /*17d0*/  STL [R1+0x88], R12 ;  /* 0x0000880c01007387 */ /* 0x000fe20000100800 */
[----:B0-----:R-:W-:-:S04]  /*17e0*/  LEA R7, R38, R8, 0x1 ;  /* 0x0000000826077211 */ /* 0x001fc800078e08ff */
[-C--:B------:R-:W-:Y:S01]  /*17f0*/  LEA R6, P1, R7, R32.reuse, 0x1 ;  /* 0x0000002007067211 */ /* 0x080fe200078208ff */
[----:B----4-:R-:W-:Y:S04]  /*1800*/  STL [R1+0x6e8], R58 ;  /* 0x0006e83a01007387 */ /* 0x010fe80000100800 */
[----:B------:R0:W-:Y:S04]  /*1810*/  STL [R1+0x8], R9 ;  /* 0x0000080901007387 */ /* 0x0001e80000100800 */
[----:B0-----:R0:W3:Y:S02]  /*1820*/  LDG.E.U16 R9, [R2.64] ;  /* 0x0000000602097981 */ /* 0x0010e4000c1e1500 */
[----:B0-----:R-:W-:-:S04]  /*1830*/  LEA R2, P0, R0, R32, 0x1 ;  /* 0x0000002000027211 */ /* 0x001fc800078008ff */
[----:B------:R-:W-:Y:S01]  /*1840*/  LEA.HI.X.SX32 R3, R0, R27, 0x1, P0 ;  /* 0x0000001b00037211 */ /* 0x000fe200000f0eff */
[----:B------:R-:W-:Y:S01]  /*1850*/  IMAD R0, R38, 0x2, R7 ;  /* 0x0000000226007824 */ /* 0x000fe200078e0207 */
[----:B-1----:R-:W-:-:S03]  /*1860*/  LEA R4, P0, R8, R32, 0x1 ;  /* 0x0000002008047211 */ /* 0x002fc600078008ff */
[----:B------:R0:W4:Y:S01]  /*1870*/  LDG.E.U16 R53, [R2.64] ;  /* 0x0000000602357981 */ /* 0x000122000c1e1500 */
[-C--:B------:R-:W-:Y:S02]  /*1880*/  LEA.HI.X.SX32 R5, R8, R27.reuse, 0x1, P0 ;  /* 0x0000001b08057211 */ /* 0x080fe400000f0eff */
[----:B------:R-:W-:Y:S01]  /*1890*/  LEA.HI.X.SX32 R7, R7, R27, 0x1, P1 ;  /* 0x0000001b07077211 */ /* 0x000fe200008f0eff */
[----:B------:R-:W-:Y:S01]  /*18a0*/  IMAD R8, R38, 0x2, R0 ;  /* 0x0000000226087824 */ /* 0x000fe200078e0200 */
[----:B------:R-:W-:Y:S04]  /*18b0*/  STL [R1+0x4], R11 ;  /* 0x0000040b01007387 */ /* 0x000fe80000100800 */
[----:B------:R1:W5:Y:S01]  /*18c0*/  LDG.E.U16 R52, [R6.64] ;  /* 0x0000000606347981 */ /* 0x000362000c1e1500 */
[----:B0-----:R-:W-:-:S04]  /*18d0*/  LEA R2, P0, R0, R32, 0x1 ;  /* 0x0000002000027211 */ /* 0x001fc800078008ff */
[----:B------:R-:W-:Y:S01]  /*18e0*/  LEA.HI.X.SX32 R3, R0, R27, 0x1, P0 ;  /* 0x0000001b00037211 */ /* 0x000fe200000f0eff */
[C---:B------:R-:W-:Y:S01]  /*18f0*/  IMAD R0, R38.reuse, 0x2, R8 ;  /* 0x0000000226007824 */ /* 0x040fe200078e0208 */
[----:B--2---:R-:W-:Y:S04]  /*1900*/  STL [R1+0x6ec], R55 ;  /* 0x0006ec3701007387 */ /* 0x004fe80000100800 */
[----:B------:R0:W2:Y:S01]  /*1910*/  LDG.E.U16 R51, [R2.64] ;  /* 0x0000000602337981 */ /* 0x0000a2000c1e1500 */
[----:B-1----:R-:W-:-:S03]  /*1920*/  LEA R7, R38, R0, 0x1 ;  /* 0x0000000026077211 */ /* 0x002fc600078e08ff */
[----:B------:R-:W-:Y:S04]  /*1930*/  STL [R1+0x6f0], R54 ;  /* 0x0006f03601007387 */ /* 0x000fe80000100800 */
[----:B------:R1:W-:Y:S04]  /*1940*/  STL [R1+0x78], R10 ;  /* 0x0000780a01007387 */ /* 0x0003e80000100800 */
[----:B-1----:R1:W3:Y:S01]  /*1950*/  LDG.E.U16 R10, [R4.64] ;  /* 0x00000006040a7981 */ /* 0x0022e2000c1e1500 */
[-C--:B------:R-:W-:Y:S02]  /*1960*/  LEA R6, P1, R7, R32.reuse, 0x1 ;  /* 0x0000002007067211 */ /* 0x080fe400078208ff */
[----:B-1----:R-:W-:-:S04]  /*1970*/  LEA R4, P0, R8, R32, 0x1 ;  /* 0x0000002008047211 */ /* 0x002fc800078008ff */
[----:B------:R-:W-:Y:S01]  /*1980*/  LEA.HI.X.SX32 R5, R8, R27, 0x1, P0 ;  /* 0x0000001b08057211 */ /* 0x000fe200000f0eff */
[----:B------:R-:W-:Y:S01]  /*1990*/  IMAD R8, R38, 0x2, R7 ;  /* 0x0000000226087824 */ /* 0x000fe200078e0207 */
[----:B0-----:R-:W-:-:S03]  /*19a0*/  LEA R2, P0, R0, R32, 0x1 ;  /* 0x0000002000027211 */ /* 0x001fc600078008ff */
[----:B------:R0:W3:Y:S01]  /*19b0*/  LDG.E.U16 R49, [R4.64] ;  /* 0x0000000604317981 */ /* 0x0000e2000c1e1500 */
[-C--:B------:R-:W-:Y:S02]  /*19c0*/  LEA.HI.X.SX32 R3, R0, R27.reuse, 0x1, P0 ;  /* 0x0000001b00037211 */ /* 0x080fe400000f0eff */
[----:B------:R-:W-:-:S03]  /*19d0*/  LEA.HI.X.SX32 R7, R7, R27, 0x1, P1 ;  /* 0x0000001b07077211 */ /* 0x000fc600008f0eff */
[----:B------:R1:W3:Y:S01]  /*19e0*/  LDG.E.U16 R14, [R2.64] ;  /* 0x00000006020e7981 */ /* 0x0002e2000c1e1500 */
[----:B0-----:R-:W-:-:S03]  /*19f0*/  LEA R4, P0, R8, R32, 0x1 ;  /* 0x0000002008047211 */ /* 0x001fc600078008ff */
[----:B------:R0:W3:Y:S01]  /*1a00*/  LDG.E.U16 R48, [R6.64] ;  /* 0x0000000606307981 */ /* 0x0000e2000c1e1500 */
[----:B------:R-:W-:-:S05]  /*1a10*/  LEA.HI.X.SX32 R5, R8, R27, 0x1, P0 ;  /* 0x0000001b08057211 */ /* 0x000fca00000f0eff */
[----:B------:R-:W3:Y:S04]  /*1a20*/  LDG.E.U16 R47, [R4.64] ;  /* 0x00000006042f7981 */ /* 0x000ee8000c1e1500 */
[----:B----4-:R-:W-:Y:S04]  /*1a30*/  STL [R1+0x6f4], R53 ;  /* 0x0006f43501007387 */ /* 0x010fe80000100800 */
[----:B-----5:R-:W-:Y:S04]  /*1a40*/  STL [R1+0x6f8], R52 ;  /* 0x0006f83401007387 */ /* 0x020fe80000100800 */
[----:B--2---:R-:W-:Y:S04]  /*1a50*/  STL [R1+0x6fc], R51 ;  /* 0x0006fc3301007387 */ /* 0x004fe80000100800 */
[----:B---3--:R2:W-:Y:S02]  /*1a60*/  STL [R1+0x68], R9 ;  /* 0x0000680901007387 */ /* 0x0085e40000100800 */
[----:B--2---:R-:W-:-:S04]  /*1a70*/  IMAD R9, R38, 0x2, R8 ;  /* 0x0000000226097824 */ /* 0x004fc800078e0208 */
[----:B------:R-:W-:Y:S01]  /*1a80*/  IMAD R0, R38, 0x2, R9 ;  /* 0x0000000226007824 */ /* 0x000fe200078e0209 */
[----:B-1----:R-:W-:-:S04]  /*1a90*/  LEA R2, P0, R9, R32, 0x1 ;  /* 0x0000002009027211 */ /* 0x002fc800078008ff */
[----:B------:R-:W-:Y:S02]  /*1aa0*/  LEA R11, R38, R0, 0x1 ;  /* 0x00000000260b7211 */ /* 0x000fe400078e08ff */
[-C--:B------:R-:W-:Y:S02]  /*1ab0*/  LEA.HI.X.SX32 R3, R9, R27.reuse, 0x1, P0 ;  /* 0x0000001b09037211 */ /* 0x080fe400000f0eff */
[----:B0-----:R-:W-:Y:S01]  /*1ac0*/  LEA R6, P0, R0, R32, 0x1 ;  /* 0x0000002000067211 */ /* 0x001fe200078008ff */
[----:B------:R-:W-:Y:S02]  /*1ad0*/  IMAD R8, R38, 0x2, R11 ;  /* 0x0000000226087824 */ /* 0x000fe400078e020b */
[----:B------:R0:W2:Y:S01]  /*1ae0*/  LDG.E.U16 R46, [R2.64] ;  /* 0x00000006022e7981 */ /* 0x0000a2000c1e1500 */
[----:B------:R-:W-:Y:S01]  /*1af0*/  LEA.HI.X.SX32 R7, R0, R27, 0x1, P0 ;  /* 0x0000001b00077211 */ /* 0x000fe200000f0eff */
[----:B------:R-:W-:-:S04]  /*1b00*/  IMAD R9, R38, 0x2, R8 ;  /* 0x0000000226097824 */ /* 0x000fc800078e0208 */
[----:B------:R1:W3:Y:S01]  /*1b10*/  LDG.E.U16 R13, [R6.64] ;  /* 0x00000006060d7981 */ /* 0x0002e2000c1e1500 */
[----:B0-----:R-:W-:-:S03]  /*1b20*/  LEA R2, P0, R8, R32, 0x1 ;  /* 0x0000002008027211 */ /* 0x001fc600078008ff */
[----:B------:R-:W-:Y:S01]  /*1b30*/  STL [R1+0x700], R49 ;  /* 0x0007003101007387 */ /* 0x000fe20000100800 */
[----:B------:R-:W-:-:S03]  /*1b40*/  LEA.HI.X.SX32 R3, R8, R27, 0x1, P0 ;  /* 0x0000001b08037211 */ /* 0x000fc600000f0eff */
[----:B------:R-:W-:Y:S01]  /*1b50*/  STL [R1+0x704], R48 ;  /* 0x0007043001007387 */ /* 0x000fe20000100800 */
[----:B------:R-:W-:-:S03]  /*1b60*/  LEA R8, P0, R9, R32, 0x1 ;  /* 0x0000002009087211 */ /* 0x000fc600078008ff */
[----:B------:R0:W4:Y:S04]  /*1b70*/  LDG.E.U16 R43, [R2.64] ;  /* 0x00000006022b7981 */ /* 0x000128000c1e1500 */
[----:B------:R-:W-:Y:S04]  /*1b80*/  STL [R1+0x708], R47 ;  /* 0x0007082f01007387 */ /* 0x000fe80000100800 */
[----:B------:R5:W-:Y:S02]  /*1b90*/  STL [R1+0x58], R10 ;  /* 0x0000580a01007387 */ /* 0x000be40000100800 */
[----:B-----5:R-:W-:Y:S01]  /*1ba0*/  IMAD R10, R38, 0x2, R9 ;  /* 0x00000002260a7824 */ /* 0x020fe200078e0209 */
[----:B------:R-:W-:-:S04]  /*1bb0*/  LEA.HI.X.SX32 R9, R9, R27, 0x1, P0 ;  /* 0x0000001b09097211 */ /* 0x000fc800000f0eff */
[CC--:B0-----:R-:W-:Y:S02]  /*1bc0*/  LEA R2, P0, R10.reuse, R32.reuse, 0x1 ;  /* 0x000000200a027211 */ /* 0x0c1fe400078008ff */
[C---:B------:R-:W-:Y:S01]  /*1bd0*/  LEA R4, P1, R11.reuse, R32, 0x1 ;  /* 0x000000200b047211 */ /* 0x040fe200078208ff */
[----:B------:R0:W-:Y:S01]  /*1be0*/  STL [R1+0x48], R14 ;  /* 0x0000480e01007387 */ /* 0x0001e20000100800 */
[-C--:B------:R-:W-:Y:S02]  /*1bf0*/  LEA.HI.X.SX32 R3, R10, R27.reuse, 0x1, P0 ;  /* 0x0000001b0a037211 */ /* 0x080fe400000f0eff */
[C---:B------:R-:W-:Y:S01]  /*1c00*/  LEA R12, R38.reuse, R10, 0x1 ;  /* 0x0000000a260c7211 */ /* 0x040fe200078e08ff */
[----:B------:R5:W2:Y:S04]  /*1c10*/  LDG.E.U16 R8, [R8.64] ;  /* 0x0000000608087981 */ /* 0x000aa8000c1e1500 */
[----:B------:R5:W2:Y:S01]  /*1c20*/  LDG.E.U16 R24, [R2.64] ;  /* 0x0000000602187981 */ /* 0x000aa2000c1e1500 */
[----:B------:R-:W-:Y:S01]  /*1c30*/  IMAD R0, R38, 0x2, R12 ;  /* 0x0000000226007824 */ /* 0x000fe200078e020c */
[----:B------:R-:W-:-:S03]  /*1c40*/  LEA.HI.X.SX32 R5, R11, R27, 0x1, P1 ;  /* 0x0000001b0b057211 */ /* 0x000fc600008f0eff */
[----:B-1----:R-:W-:Y:S01]  /*1c50*/  IMAD R7, R38, 0x2, R0 ;  /* 0x0000000226077824 */ /* 0x002fe200078e0200 */
[CC--:B0-----:R-:W-:Y:S01]  /*1c60*/  LEA R14, P0, R0.reuse, R32.reuse, 0x1 ;  /* 0x00000020000e7211 */ /* 0x0c1fe200078008ff */
[----:B------:R0:W4:Y:S03]  /*1c70*/  LDG.E.U16 R45, [R4.64] ;  /* 0x00000006042d7981 */ /* 0x000126000c1e1500 */
[-C--:B------:R-:W-:Y:S02]  /*1c80*/  LEA.HI.X.SX32 R15, R0, R27.reuse, 0x1, P0 ;  /* 0x0000001b000f7211 */ /* 0x080fe400000f0eff */
[CC--:B-----5:R-:W-:Y:S02]  /*1c90*/  LEA R2, P0, R7.reuse, R32.reuse, 0x1 ;  /* 0x0000002007027211 */ /* 0x0e0fe400078008ff */
[----:B------:R-:W-:Y:S01]  /*1ca0*/  LEA R22, P1, R12, R32, 0x1 ;  /* 0x000000200c167211 */ /* 0x000fe200078208ff */
[----:B------:R1:W5:Y:S01]  /*1cb0*/  LDG.E.U16 R14, [R14.64] ;  /* 0x000000060e0e7981 */ /* 0x000362000c1e1500 */
[----:B0-----:R-:W-:Y:S01]  /*1cc0*/  IMAD R5, R38, 0x2, R7 ;  /* 0x0000000226057824 */ /* 0x001fe200078e0207 */
[----:B------:R-:W-:-:S04]  /*1cd0*/  LEA.HI.X.SX32 R3, R7, R27, 0x1, P0 ;  /* 0x0000001b07037211 */ /* 0x000fc800000f0eff */
[----:B------:R-:W-:Y:S01]  /*1ce0*/  LEA R11, R38, R5, 0x1 ;  /* 0x00000005260b7211 */ /* 0x000fe200078e08ff */
[----:B------:R0:W4:Y:S01]  /*1cf0*/  LDG.E.U16 R7, [R2.64] ;  /* 0x0000000602077981 */ /* 0x000122000c1e1500 */
[----:B------:R-:W-:-:S03]  /*1d00*/  LEA R4, P0, R5, R32, 0x1 ;  /* 0x0000002005047211 */ /* 0x000fc600078008ff */
[----:B------:R-:W-:Y:S01]  /*1d10*/  IMAD R9, R38, 0x2, R11 ;  /* 0x0000000226097824 */ /* 0x000fe200078e020b */
[-C--:B------:R-:W-:Y:S02]  /*1d20*/  LEA.HI.X.SX32 R23, R12, R27.reuse, 0x1, P1 ;  /* 0x0000001b0c177211 */ /* 0x080fe400008f0eff */
[-C--:B------:R-:W-:Y:S01]  /*1d30*/  LEA.HI.X.SX32 R5, R5, R27.reuse, 0x1, P0 ;  /* 0x0000001b05057211 */ /* 0x080fe200000f0eff */
[C---:B------:R-:W-:Y:S01]  /*1d40*/  IMAD R6, R38.reuse, 0x2, R9 ;  /* 0x0000000226067824 */ /* 0x040fe200078e0209 */
[CC--:B0-----:R-:W-:Y:S01]  /*1d50*/  LEA R2, P0, R9.reuse, R32.reuse, 0x1 ;  /* 0x0000002009027211 */ /* 0x0c1fe200078008ff */
[----:B------:R0:W4:Y:S02]  /*1d60*/  LDG.E.U16 R22, [R22.64] ;  /* 0x0000000616167981 */ /* 0x000124000c1e1500 */
[----:B------:R-:W-:Y:S01]  /*1d70*/  IMAD R0, R38, 0x2, R6 ;  /* 0x0000000226007824 */ /* 0x000fe200078e0206 */
[----:B------:R-:W-:Y:S01]  /*1d80*/  LEA.HI.X.SX32 R3, R9, R27, 0x1, P0 ;  /* 0x0000001b09037211 */ /* 0x000fe200000f0eff */
[----:B0-----:R0:W4:Y:S02]  /*1d90*/  LDG.E.U16 R23, [R4.64] ;  /* 0x0000000604177981 */ /* 0x001124000c1e1500 */
[----:B0-----:R-:W-:-:S04]  /*1da0*/  LEA R4, P0, R6, R32, 0x1 ;  /* 0x0000002006047211 */ /* 0x001fc800078008ff */
[----:B------:R-:W-:Y:S02]  /*1db0*/  LEA.HI.X.SX32 R5, R6, R27, 0x1, P0 ;  /* 0x0000001b06057211 */ /* 0x000fe400000f0eff */
[----:B------:R-:W-:-:S03]  /*1dc0*/  LEA R17, R38, R0, 0x1 ;  /* 0x0000000026117211 */ /* 0x000fc600078e08ff */
[----:B------:R0:W4:Y:S02]  /*1dd0*/  LDG.E.U16 R6, [R4.64] ;  /* 0x0000000604067981 */ /* 0x000124000c1e1500 */
[----:B------:R-:W-:-:S04]  /*1de0*/  IMAD R20, R38, 0x2, R17 ;  /* 0x0000000226147824 */ /* 0x000fc800078e0211 */
[----:B------:R-:W-:-:S04]  /*1df0*/  IMAD R12, R38, 0x2, R20 ;  /* 0x00000002260c7824 */ /* 0x000fc800078e0214 */
[----:B-1----:R-:W-:Y:S01]  /*1e00*/  IMAD R15, R38, 0x2, R12 ;  /* 0x00000002260f7824 */ /* 0x002fe200078e020c */
[----:B---3--:R1:W-:Y:S04]  /*1e10*/  STL [R1+0x38], R13 ;  /* 0x0000380d01007387 */ /* 0x0083e80000100800 */
[----:B-1----:R1:W3:Y:S02]  /*1e20*/  LDG.E.U16 R13, [R2.64] ;  /* 0x00000006020d7981 */ /* 0x0022e4000c1e1500 */
[----:B-1----:R-:W-:-:S04]  /*1e30*/  LEA R2, P0, R0, R32, 0x1 ;  /* 0x0000002000027211 */ /* 0x002fc800078008ff */
[----:B------:R-:W-:Y:S01]  /*1e40*/  LEA.HI.X.SX32 R3, R0, R27, 0x1, P0 ;  /* 0x0000001b00037211 */ /* 0x000fe200000f0eff */
[----:B--2---:R1:W-:Y:S01]  /*1e50*/  STL [R1+0x28], R24 ;  /* 0x0000281801007387 */ /* 0x0043e20000100800 */
[----:B0-----:R-:W-:-:S03]  /*1e60*/  LEA R4, P0, R20, R32, 0x1 ;  /* 0x0000002014047211 */ /* 0x001fc600078008ff */
[----:B------:R-:W2:Y:S04]  /*1e70*/  LDL.LU R47, [R1+0x104] ;  /* 0x00010400012f7983 */ /* 0x000ea80000300800 */
[----:B-1----:R0:W2:Y:S01]  /*1e80*/  LDG.E.U16 R24, [R2.64] ;  /* 0x0000000602187981 */ /* 0x0020a2000c1e1500 */
[----:B------:R-:W-:-:S03]  /*1e90*/  LEA.HI.X.SX32 R5, R20, R27, 0x1, P0 ;  /* 0x0000001b14057211 */ /* 0x000fc600000f0eff */
[----:B------:R-:W3:Y:S04]  /*1ea0*/  LDL.LU R48, [R1+0xf4] ;  /* 0x0000f40001307983 */ /* 0x000ee80000300800 */
[----:B------:R-:W3:Y:S01]  /*1eb0*/  LDL.LU R49, [R1+0xe4] ;  /* 0x0000e40001317983 */ /* 0x000ee20000300800 */
[----:B0-----:R-:W-:-:S03]  /*1ec0*/  LEA R2, P0, R12, R32, 0x1 ;  /* 0x000000200c027211 */ /* 0x001fc600078008ff */
[----:B------:R-:W3:Y:S01]  /*1ed0*/  LDL.LU R51, [R1+0xd4] ;  /* 0x0000d40001337983 */ /* 0x000ee20000300800 */
[-C--:B------:R-:W-:Y:S02]  /*1ee0*/  LEA.HI.X.SX32 R3, R12, R27.reuse, 0x1, P0 ;  /* 0x0000001b0c037211 */ /* 0x080fe400000f0eff */
[C---:B------:R-:W-:Y:S01]  /*1ef0*/  LEA R56, P0, R15.reuse, R32, 0x1 ;  /* 0x000000200f387211 */ /* 0x040fe200078008ff */
[----:B------:R-:W3:Y:S03]  /*1f00*/  LDL.LU R52, [R1+0xc4] ;  /* 0x0000c40001347983 */ /* 0x000ee60000300800 */
[----:B------:R-:W-:Y:S01]  /*1f10*/  LEA.HI.X.SX32 R57, R15, R27, 0x1, P0 ;  /* 0x0000001b0f397211 */ /* 0x000fe200000f0eff */
[----:B------:R-:W3:Y:S04]  /*1f20*/  LDL.LU R53, [R1+0xb4] ;  /* 0x0000b40001357983 */ /* 0x000ee80000300800 */
[----:B------:R0:W3:Y:S04]  /*1f30*/  LDG.E.U16 R56, [R56.64] ;  /* 0x0000000638387981 */ /* 0x0000e8000c1e1500 */
[----:B------:R-:W3:Y:S04]  /*1f40*/  LDL.LU R54, [R1+0xa4] ;  /* 0x0000a40001367983 */ /* 0x000ee80000300800 */
[----:B------:R-:W3:Y:S04]  /*1f50*/  LDL.LU R55, [R1+0x94] ;  /* 0x0000940001377983 */ /* 0x000ee80000300800 */
[----:B------:R-:W3:Y:S04]  /*1f60*/  LDL.LU R58, [R1+0x84] ;  /* 0x00008400013a7983 */ /* 0x000ee80000300800 */
[----:B------:R-:W3:Y:S04]  /*1f70*/  LDL.LU R59, [R1+0x74] ;  /* 0x00007400013b7983 */ /* 0x000ee80000300800 */
[----:B------:R-:W3:Y:S01]  /*1f80*/  LDL.LU R60, [R1+0x64] ;  /* 0x00006400013c7983 */ /* 0x000ee20000300800 */
[----:B------:R-:W-:-:S02]  /*1f90*/  LEA R19, R38, R15, 0x1 ;  /* 0x0000000f26137211 */ /* 0x000fc400078e08ff */
[C---:B------:R-:W-:Y:S01]  /*1fa0*/  LEA R10, P1, R11.reuse, R32, 0x1 ;  /* 0x000000200b0a7211 */ /* 0x040fe200078208ff */
[----:B------:R1:W3:Y:S02]  /*1fb0*/  LDG.E.U16 R12, [R4.64] ;  /* 0x00000006040c7981 */ /* 0x0002e4000c1e1500 */
[C---:B------:R-:W-:Y:S01]  /*1fc0*/  IMAD R16, R38.reuse, 0x2, R19 ;  /* 0x0000000226107824 */ /* 0x040fe200078e0213 */
[----:B------:R-:W-:Y:S01]  /*1fd0*/  LEA.HI.X.SX32 R11, R11, R27, 0x1, P1 ;  /* 0x0000001b0b0b7211 */ /* 0x000fe200008f0eff */
[----:B------:R-:W3:Y:S02]  /*1fe0*/  LDL.LU R61, [R1+0x8] ;  /* 0x00000800013d7983 */ /* 0x000ee40000300800 */
[C---:B------:R-:W-:Y:S02]  /*1ff0*/  IMAD R9, R38.reuse, 0x2, R16 ;  /* 0x0000000226097824 */ /* 0x040fe400078e0210 */
[----:B------:R0:W3:Y:S02]  /*2000*/  LDG.E.U16 R21, [R10.64] ;  /* 0x000000060a157981 */ /* 0x0000e4000c1e1500 */
[----:B------:R-:W-:-:S02]  /*2010*/  IMAD R18, R38, 0x2, R9 ;  /* 0x0000000226127824 */ /* 0x000fc400078e0209 */
[----:B-1----:R1:W3:Y:S01]  /*2020*/  LDG.E.U16 R5, [R2.64] ;  /* 0x0000000602057981 */ /* 0x0022e2000c1e1500 */
[----:B0-----:R-:W-:-:S04]  /*2030*/  LEA R10, P1, R17, R32, 0x1 ;  /* 0x00000020110a7211 */ /* 0x001fc800078208ff */
[----:B------:R-:W-:Y:S02]  /*2040*/  LEA.HI.X.SX32 R11, R17, R27, 0x1, P1 ;  /* 0x0000001b110b7211 */ /* 0x000fe400008f0eff */
[C---:B------:R-:W-:Y:S01]  /*2050*/  LEA R17, R38.reuse, R18, 0x1 ;  /* 0x0000001226117211 */ /* 0x040fe200078e08ff */
[----:B----4-:R0:W-:Y:S04]  /*2060*/  STL [R1+0x14], R23 ;  /* 0x0000141701007387 */ /* 0x0101e80000100800 */
[----:B------:R-:W-:Y:S01]  /*2070*/  IMAD R0, R38, 0x2, R17 ;  /* 0x0000000226007824 */ /* 0x000fe200078e0211 */
[----:B-1----:R-:W-:Y:S01]  /*2080*/  LEA R2, P0, R16, R32, 0x1 ;  /* 0x0000002010027211 */ /* 0x002fe200078008ff */
[----:B------:R1:W4:Y:S02]  /*2090*/  LDG.E.U16 R20, [R10.64] ;  /* 0x000000060a147981 */ /* 0x000324000c1e1500 */
[----:B------:R-:W-:-:S04]  /*20a0*/  IMAD R29, R38, 0x2, R0 ;  /* 0x00000002261d7824 */ /* 0x000fc800078e0200 */
[----:B------:R-:W-:-:S05]  /*20b0*/  IMAD R35, R38, 0x2, R29 ;  /* 0x0000000226237824 */ /* 0x000fca00078e021d */
[----:B------:R-:W-:-:S05]  /*20c0*/  LEA R26, R38, R35, 0x1 ;  /* 0x00000023261a7211 */ /* 0x000fca00078e08ff */
[----:B------:R-:W-:Y:S01]  /*20d0*/  IMAD R15, R38, 0x2, R26 ;  /* 0x00000002260f7824 */ /* 0x000fe200078e021a */
[----:B------:R-:W-:-:S03]  /*20e0*/  LEA.HI.X.SX32 R3, R16, R27, 0x1, P0 ;  /* 0x0000001b10037211 */ /* 0x000fc600000f0eff */
[----:B0-----:R-:W-:Y:S01]  /*20f0*/  IMAD R23, R38, 0x2, R15 ;  /* 0x0000000226177824 */ /* 0x001fe200078e020f */
[----:B-1----:R-:W-:-:S03]  /*2100*/  LEA R10, P1, R19, R32, 0x1 ;  /* 0x00000020130a7211 */ /* 0x002fc600078208ff */
[----:B------:R-:W-:Y:S01]  /*2110*/  IMAD R36, R38, 0x2, R23 ;  /* 0x0000000226247824 */ /* 0x000fe200078e0217 */
[----:B------:R-:W-:-:S05]  /*2120*/  LEA.HI.X.SX32 R11, R19, R27, 0x1, P1 ;  /* 0x0000001b130b7211 */ /* 0x000fca00008f0eff */
[----:B------:R0:W3:Y:S01]  /*2130*/  LDG.E.U16 R19, [R10.64] ;  /* 0x000000060a137981 */ /* 0x0000e2000c1e1500 */
[----:B------:R-:W-:-:S03]  /*2140*/  LEA R16, P1, R17, R32, 0x1 ;  /* 0x0000002011107211 */ /* 0x000fc600078208ff */
[----:B0-----:R0:W3:Y:S01]  /*2150*/  LDG.E.U16 R11, [R2.64] ;  /* 0x00000006020b7981 */ /* 0x0010e2000c1e1500 */
[----:B------:R-:W-:-:S03]  /*2160*/  LEA.HI.X.SX32 R17, R17, R27, 0x1, P1 ;  /* 0x0000001b11117211 */ /* 0x000fc600008f0eff */
[----:B------:R-:W1:Y:S04]  /*2170*/  S2R R57, SR_TID.X ;  /* 0x0000000000397919 */ /* 0x000e680000002100 */
[----:B--2---:R2:W-:Y:S02]  /*2180*/  STL [R1], R24 ;  /* 0x0000001801007387 */ /* 0x0045e40000100800 */
[----:B--2---:R-:W-:-:S04]  /*2190*/  LEA R24, P0, R9, R32, 0x1 ;  /* 0x0000002009187211 */ /* 0x004fc800078008ff */
[-C--:B------:R-:W-:Y:S02]  /*21a0*/  LEA.HI.X.SX32 R25, R9, R27.reuse, 0x1, P0 ;  /* 0x0000001b09197211 */ /* 0x080fe400000f0eff */
[----:B------:R-:W-:Y:S02]  /*21b0*/  LEA R9, R38, R36, 0x1 ;  /* 0x0000002426097211 */ /* 0x000fe400078e08ff */
[----:B0-----:R-:W-:Y:S01]  /*21c0*/  LEA R2, P0, R18, R32, 0x1 ;  /* 0x0000002012027211 */ /* 0x001fe200078008ff */
[----:B------:R0:W2:Y:S02]  /*21d0*/  LDG.E.U16 R4, [R24.64] ;  /* 0x0000000618047981 */ /* 0x0000a4000c1e1500 */
[----:B------:R-:W-:Y:S01]  /*21e0*/  IMAD R37, R38, 0x2, R9 ;  /* 0x0000000226257824 */ /* 0x000fe200078e0209 */
[----:B------:R-:W-:Y:S02]  /*21f0*/  LEA.HI.X.SX32 R3, R18, R27, 0x1, P0 ;  /* 0x0000001b12037211 */ /* 0x000fe400000f0eff */
[----:B------:R1:W2:Y:S01]  /*2200*/  LDG.E.U16 R18, [R16.64] ;  /* 0x0000000610127981 */ /* 0x0002a2000c1e1500 */
[----:B------:R-:W-:-:S03]  /*2210*/  IMAD R40, R38, 0x2, R37 ;  /* 0x0000000226287824 */ /* 0x000fc600078e0225 */
[----:B------:R1:W2:Y:S01]  /*2220*/  LDG.E.U16 R2, [R2.64] ;  /* 0x0000000602027981 */ /* 0x0002a2000c1e1500 */
[----:B0-----:R-:W-:Y:S01]  /*2230*/  LEA R24, P0, R0, R32, 0x1 ;  /* 0x0000002000187211 */ /* 0x001fe200078008ff */
[----:B------:R-:W-:-:S03]  /*2240*/  IMAD R34, R38, 0x2, R40 ;  /* 0x0000000226227824 */ /* 0x000fc600078e0228 */
[----:B------:R-:W-:Y:S02]  /*2250*/  LEA.HI.X.SX32 R25, R0, R27, 0x1, P0 ;  /* 0x0000001b00197211 */ /* 0x000fe400000f0eff */
[C---:B------:R-:W-:Y:S02]  /*2260*/  LEA R0, R38.reuse, R34, 0x1 ;  /* 0x0000002226007211 */ /* 0x040fe400078e08ff */
[-C--:B------:R-:W-:Y:S01]  /*2270*/  LEA R28, P0, R29, R32.reuse, 0x1 ;  /* 0x000000201d1c7211 */ /* 0x080fe200078008ff */
[----:B------:R0:W2:Y:S02]  /*2280*/  LDG.E.U16 R10, [R24.64] ;  /* 0x00000006180a7981 */ /* 0x0000a4000c1e1500 */
[----:B------:R-:W-:Y:S01]  /*2290*/  IMAD R44, R38, 0x2, R0 ;  /* 0x00000002262c7824 */ /* 0x000fe200078e0200 */
[----:B-1----:R-:W-:-:S03]  /*22a0*/  LEA R16, P1, R26, R32, 0x1 ;  /* 0x000000201a107211 */ /* 0x002fc600078208ff */
[----:B------:R-:W-:Y:S01]  /*22b0*/  IMAD R41, R38, 0x2, R44 ;  /* 0x0000000226297824 */ /* 0x000fe200078e022c */
[-C--:B------:R-:W-:Y:S02]  /*22c0*/  LEA.HI.X.SX32 R29, R29, R27.reuse, 0x1, P0 ;  /* 0x0000001b1d1d7211 */ /* 0x080fe400000f0eff */
[-C--:B------:R-:W-:Y:S01]  /*22d0*/  LEA.HI.X.SX32 R17, R26, R27.reuse, 0x1, P1 ;  /* 0x0000001b1a117211 */ /* 0x080fe200008f0eff */
[C---:B------:R-:W-:Y:S01]  /*22e0*/  IMAD R26, R38.reuse, 0x2, R41 ;  /* 0x00000002261a7824 */ /* 0x040fe200078e0229 */
[C---:B0-----:R-:W-:Y:S01]  /*22f0*/  LEA R24, P0, R15.reuse, R32, 0x1 ;  /* 0x000000200f187211 */ /* 0x041fe200078008ff */
[----:B------:R0:W2:Y:S03]  /*2300*/  LDG.E.U16 R3, [R28.64] ;  /* 0x000000061c037981 */ /* 0x0000a6000c1e1500 */
[----:B------:R-:W-:Y:S01]  /*2310*/  LEA.HI.X.SX32 R25, R15, R27, 0x1, P0 ;  /* 0x0000001b0f197211 */ /* 0x000fe200000f0eff */
[----:B------:R1:W2:Y:S01]  /*2320*/  LDG.E.U16 R17, [R16.64] ;  /* 0x0000000610117981 */ /* 0x0002a2000c1e1500 */
[----:B------:R-:W-:-:S02]  /*2330*/  LEA R15, R38, R26, 0x1 ;  /* 0x0000001a260f7211 */ /* 0x000fc400078e08ff */
[----:B------:R-:W-:-:S03]  /*2340*/  LEA R30, P0, R9, R32, 0x1 ;  /* 0x00000020091e7211 */ /* 0x000fc600078008ff */
[----:B------:R-:W-:Y:S01]  /*2350*/  IMAD R42, R38, 0x2, R15 ;  /* 0x00000002262a7824 */ /* 0x000fe200078e020f */
[----:B------:R-:W-:-:S03]  /*2360*/  LEA.HI.X.SX32 R31, R9, R27, 0x1, P0 ;  /* 0x0000001b091f7211 */ /* 0x000fc600000f0eff */
[----:B------:R-:W-:Y:S01]  /*2370*/  IMAD R39, R38, 0x2, R42 ;  /* 0x0000000226277824 */ /* 0x000fe200078e022a */
[-C--:B0-----:R-:W-:Y:S01]  /*2380*/  LEA R28, P0, R0, R32.reuse, 0x1 ;  /* 0x00000020001c7211 */ /* 0x081fe200078008ff */
[----:B------:R0:W2:Y:S02]  /*2390*/  LDG.E.U16 R9, [R24.64] ;  /* 0x0000000618097981 */ /* 0x0000a4000c1e1500 */
[----:B------:R-:W-:Y:S01]  /*23a0*/  IMAD R33, R38, 0x2, R39 ;  /* 0x0000000226217824 */ /* 0x000fe200078e0227 */
[----:B------:R-:W-:Y:S02]  /*23b0*/  LEA.HI.X.SX32 R29, R0, R27, 0x1, P0 ;  /* 0x0000001b001d7211 */ /* 0x000fe400000f0eff */
[----:B------:R4:W2:Y:S02]  /*23c0*/  LDG.E.U16 R0, [R30.64] ;  /* 0x000000061e007981 */ /* 0x0008a4000c1e1500 */
[----:B------:R-:W-:Y:S02]  /*23d0*/  LEA R50, R38, R33, 0x1 ;  /* 0x0000002126327211 */ /* 0x000fe400078e08ff */
[----:B-1----:R1:W2:Y:S01]  /*23e0*/  LDG.E.U16 R16, [R28.64] ;  /* 0x000000061c107981 */ /* 0x0022a2000c1e1500 */
[----:B0-----:R-:W-:-:S04]  /*23f0*/  LEA R24, P1, R15, R32, 0x1 ;  /* 0x000000200f187211 */ /* 0x001fc800078208ff */
[----:B------:R-:W-:Y:S02]  /*2400*/  LEA.HI.X.SX32 R25, R15, R27, 0x1, P1 ;  /* 0x0000001b0f197211 */ /* 0x000fe400008f0eff */
[----:B-1----:R-:W-:-:S03]  /*2410*/  LEA R28, P1, R50, R32, 0x1 ;  /* 0x00000020321c7211 */ /* 0x002fc600078208ff */
[----:B------:R0:W2:Y:S01]  /*2420*/  LDG.E.U16 R15, [R24.64] ;  /* 0x00000006180f7981 */ /* 0x0000a2000c1e1500 */
[----:B------:R-:W-:Y:S02]  /*2430*/  LEA.HI.X.SX32 R29, R50, R27, 0x1, P1 ;  /* 0x0000001b321d7211 */ /* 0x000fe400008f0eff */
[----:B0-----:R-:W-:-:S04]  /*2440*/  LEA R24, P0, R23, R32, 0x1 ;  /* 0x0000002017187211 */ /* 0x001fc800078008ff */
[----:B------:R-:W-:Y:S02]  /*2450*/  LEA.HI.X.SX32 R25, R23, R27, 0x1, P0 ;  /* 0x0000001b17197211 */ /* 0x000fe400000f0eff */
[----:B------:R0:W2:Y:S01]  /*2460*/  LDG.E.U16 R23, [R28.64] ;  /* 0x000000061c177981 */ /* 0x0000a2000c1e1500 */
[-C--:B----4-:R-:W-:Y:S01]  /*2470*/  LEA R30, P0, R37, R32.reuse, 0x1 ;  /* 0x00000020251e7211 */ /* 0x090fe200078008ff */
[----:B------:R-:W-:Y:S02]  /*2480*/  IMAD R50, R38, 0x2, R50 ;  /* 0x0000000226327824 */ /* 0x000fe400078e0232 */
[----:B------:R1:W4:Y:S01]  /*2490*/  LDG.E.U16 R24, [R24.64] ;  /* 0x0000000618187981 */ /* 0x000322000c1e1500 */
[----:B0-----:R-:W-:-:S04]  /*24a0*/  LEA R28, P1, R44, R32, 0x1 ;  /* 0x000000202c1c7211 */ /* 0x001fc800078208ff */
[-C--:B------:R-:W-:Y:S02]  /*24b0*/  LEA.HI.X.SX32 R29, R44, R27.reuse, 0x1, P1 ;  /* 0x0000001b2c1d7211 */ /* 0x080fe400008f0eff */
[----:B------:R-:W-:-:S03]  /*24c0*/  LEA.HI.X.SX32 R31, R37, R27, 0x1, P0 ;  /* 0x0000001b251f7211 */ /* 0x000fc600000f0eff */
[----:B------:R0:W2:Y:S04]  /*24d0*/  LDG.E.U16 R37, [R28.64] ;  /* 0x000000061c257981 */ /* 0x0000a8000c1e1500 */
[----:B-1----:R1:W2:Y:S01]  /*24e0*/  LDG.E.U16 R25, [R30.64] ;  /* 0x000000061e197981 */ /* 0x0022a2000c1e1500 */
[----:B0-----:R-:W-:-:S04]  /*24f0*/  LEA R28, P0, R42, R32, 0x1 ;  /* 0x000000202a1c7211 */ /* 0x001fc800078008ff */
[----:B------:R-:W-:-:S05]  /*2500*/  LEA.HI.X.SX32 R29, R42, R27, 0x1, P0 ;  /* 0x0000001b2a1d7211 */ /* 0x000fca00000f0eff */
[----:B------:R0:W2:Y:S01]  /*2510*/  LDG.E.U16 R42, [R28.64] ;  /* 0x000000061c2a7981 */ /* 0x0000a2000c1e1500 */
[-C--:B-1----:R-:W-:Y:S02]  /*2520*/  LEA R30, P1, R50, R32.reuse, 0x1 ;  /* 0x00000020321e7211 */ /* 0x082fe400078208ff */
[----:B0-----:R-:W-:-:S04]  /*2530*/  LEA R28, P0, R40, R32, 0x1 ;  /* 0x00000020281c7211 */ /* 0x001fc800078008ff */
[-C--:B------:R-:W-:Y:S02]  /*2540*/  LEA.HI.X.SX32 R29, R40, R27.reuse, 0x1, P0 ;  /* 0x0000001b281d7211 */ /* 0x080fe400000f0eff */
[----:B------:R-:W-:-:S03]  /*2550*/  LEA.HI.X.SX32 R31, R50, R27, 0x1, P1 ;  /* 0x0000001b321f7211 */ /* 0x000fc600008f0eff */
[----:B------:R0:W2:Y:S01]  /*2560*/  LDG.E.U16 R40, [R28.64] ;  /* 0x000000061c287981 */ /* 0x0000a2000c1e1500 */
[----:B------:R-:W-:-:S03]  /*2570*/  IMAD R50, R38, 0x2, R50 ;  /* 0x0000000226327824 */ /* 0x000fc600078e0232 */
[----:B------:R1:W2:Y:S01]  /*2580*/  LDG.E.U16 R44, [R30.64] ;  /* 0x000000061e2c7981 */ /* 0x0002a2000c1e1500 */
[-C--:B0-----:R-:W-:Y:S02]  /*2590*/  LEA R28, P0, R39, R32.reuse, 0x1 ;  /* 0x00000020271c7211 */ /* 0x081fe400078008ff */
[----:B-1----:R-:W-:Y:S02]  /*25a0*/  LEA R30, P1, R41, R32, 0x1 ;  /* 0x00000020291e7211 */ /* 0x002fe400078208ff */
[-C--:B------:R-:W-:Y:S01]  /*25b0*/  LEA.HI.X.SX32 R29, R39, R27.reuse, 0x1, P0 ;  /* 0x0000001b271d7211 */ /* 0x080fe200000f0eff */
[----:B------:R-:W-:Y:S01]  /*25c0*/  IMAD R38, R38, 0x2, R50 ;  /* 0x0000000226267824 */ /* 0x000fe200078e0232 */
[----:B------:R-:W-:-:S03]  /*25d0*/  LEA.HI.X.SX32 R31, R41, R27, 0x1, P1 ;  /* 0x0000001b291f7211 */ /* 0x000fc600008f0eff */
[----:B------:R0:W2:Y:S04]  /*25e0*/  LDG.E.U16 R39, [R28.64] ;  /* 0x000000061c277981 */ /* 0x0000a8000c1e1500 */
[----:B------:R1:W2:Y:S01]  /*25f0*/  LDG.E.U16 R41, [R30.64] ;  /* 0x000000061e297981 */ /* 0x0002a2000c1e1500 */
[-C--:B0-----:R-:W-:Y:S02]  /*2600*/  LEA R28, P0, R50, R32.reuse, 0x1 ;  /* 0x00000020321c7211 */ /* 0x081fe400078008ff */
[----:B-1----:R-:W-:Y:S02]  /*2610*/  LEA R30, P1, R38, R32, 0x1 ;  /* 0x00000020261e7211 */ /* 0x002fe400078208ff */
[-C--:B------:R-:W-:Y:S02]  /*2620*/  LEA.HI.X.SX32 R29, R50, R27.reuse, 0x1, P0 ;  /* 0x0000001b321d7211 */ /* 0x080fe400000f0eff */
[----:B------:R-:W-:-:S03]  /*2630*/  LEA.HI.X.SX32 R31, R38, R27, 0x1, P1 ;  /* 0x0000001b261f7211 */ /* 0x000fc600008f0eff */
[----:B------:R0:W2:Y:S04]  /*2640*/  LDG.E.U16 R38, [R28.64] ;  /* 0x000000061c267981 */ /* 0x0000a8000c1e1500 */
[----:B------:R1:W2:Y:S01]  /*2650*/  LDG.E.U16 R50, [R30.64] ;  /* 0x000000061e327981 */ /* 0x0002a2000c1e1500 */
[----:B0-----:R-:W-:-:S04]  /*2660*/  LEA R28, P0, R35, R32, 0x1 ;  /* 0x00000020231c7211 */ /* 0x001fc800078008ff */
[----:B------:R-:W-:Y:S02]  /*2670*/  LEA.HI.X.SX32 R29, R35, R27, 0x1, P0 ;  /* 0x0000001b231d7211 */ /* 0x000fe400000f0eff */
[----:B-1----:R-:W-:-:S03]  /*2680*/  LEA R30, P1, R36, R32, 0x1 ;  /* 0x00000020241e7211 */ /* 0x002fc600078208ff */
[----:B------:R0:W2:Y:S01]  /*2690*/  LDG.E.U16 R35, [R28.64] ;  /* 0x000000061c237981 */ /* 0x0000a2000c1e1500 */
[----:B------:R-:W-:-:S05]  /*26a0*/  LEA.HI.X.SX32 R31, R36, R27, 0x1, P1 ;  /* 0x0000001b241f7211 */ /* 0x000fca00008f0eff */
[----:B------:R1:W2:Y:S01]  /*26b0*/  LDG.E.U16 R36, [R30.64] ;  /* 0x000000061e247981 */ /* 0x0002a2000c1e1500 */
[----:B0-----:R-:W-:-:S04]  /*26c0*/  LEA R28, P0, R34, R32, 0x1 ;  /* 0x00000020221c7211 */ /* 0x001fc800078008ff */
[-C--:B------:R-:W-:Y:S02]  /*26d0*/  LEA.HI.X.SX32 R29, R34, R27.reuse, 0x1, P0 ;  /* 0x0000001b221d7211 */ /* 0x080fe400000f0eff */
[CC--:B-1----:R-:W-:Y:S02]  /*26e0*/  LEA R30, P0, R26.reuse, R32.reuse, 0x1 ;  /* 0x000000201a1e7211 */ /* 0x0c2fe400078008ff */
[C---:B------:R-:W-:Y:S01]  /*26f0*/  LEA R32, P1, R33.reuse, R32, 0x1 ;  /* 0x0000002021207211 */ /* 0x040fe200078208ff */
[----:B------:R0:W2:Y:S01]  /*2700*/  LDG.E.U16 R28, [R28.64] ;  /* 0x000000061c1c7981 */ /* 0x0000a2000c1e1500 */
[-C--:B------:R-:W-:Y:S02]  /*2710*/  LEA.HI.X.SX32 R31, R26, R27.reuse, 0x1, P0 ;  /* 0x0000001b1a1f7211 */ /* 0x080fe400000f0eff */
[----:B------:R-:W-:Y:S02]  /*2720*/  LEA.HI.X.SX32 R33, R33, R27, 0x1, P1 ;  /* 0x0000001b21217211 */ /* 0x000fe400008f0eff */
[----:B------:R-:W-:Y:S01]  /*2730*/  SHF.R.S32.HI R27, RZ, 0x8, R57 ;  /* 0x00000008ff1b7819 */ /* 0x000fe20000011439 */
[----:B---3--:R1:W-:Y:S01]  /*2740*/  STL [R1+0x6d8], R56 ;  /* 0x0006d83801007387 */ /* 0x0083e20000100800 */
[----:B0-----:R-:W-:-:S03]  /*2750*/  LOP3.LUT R29, R57, 0xff, RZ, 0xc0, !PT ;  /* 0x000000ff391d7812 */ /* 0x001fc600078ec0ff */
[----:B------:R-:W3:Y:S01]  /*2760*/  LDL.LU R34, [R1+0x18] ;  /* 0x0000180001227983 */ /* 0x000ee20000300800 */
[----:B------:R-:W-:Y:S02]  /*2770*/  SGXT R27, R27, 0x1 ;  /* 0x000000011b1b781a */ /* 0x000fe40000000200 */
[----:B------:R-:W-:Y:S01]  /*2780*/  SHF.L.U32 R26, R29, 0x1, RZ ;  /* 0x000000011d1a7819 */ /* 0x000fe200000006ff */
[----:B------:R0:W2:Y:S03]  /*2790*/  LDG.E.U16 R30, [R30.64] ;  /* 0x000000061e1e7981 */ /* 0x0000a6000c1e1500 */
[----:B-1----:R-:W-:Y:S01]  /*27a0*/  LOP3.LUT R56, R26, 0x210, R27, 0x78, !PT ;  /* 0x000002101a387812 */ /* 0x002fe200078e781b */
[----:B------:R1:W2:Y:S04]  /*27b0*/  LDG.E.U16 R32, [R32.64] ;  /* 0x0000000620207981 */ /* 0x0002a8000c1e1500 */
[----:B0-----:R-:W2:Y:S04]  /*27c0*/  LDL.LU R31, [R1+0x24] ;  /* 0x00002400011f7983 */ /* 0x001ea80000300800 */
[----:B-1----:R-:W2:Y:S04]  /*27d0*/  LDL.LU R33, [R1+0x34] ;  /* 0x0000340001217983 */ /* 0x002ea80000300800 */
[----:B------:R-:W2:Y:S04]  /*27e0*/  LDL.LU R26, [R1+0x54] ;  /* 0x00005400011a7983 */ /* 0x000ea80000300800 */
[----:B------:R-:W3:Y:S04]  /*27f0*/  LDL.LU R27, [R1+0x44] ;  /* 0x00004400011b7983 */ /* 0x000ee80000300800 */
[----:B------:R0:W-:Y:S04]  /*2800*/  STS.U16 [R56], R47 ;  /* 0x0000002f38007388 */ /* 0x0001e80000000400 */
[----:B------:R1:W-:Y:S04]  /*2810*/  STS.U16 [R56+0x1000], R48 ;  /* 0x0010003038007388 */ /* 0x0003e80000000400 */
[----:B------:R5:W-:Y:S04]  /*2820*/  STS.U16 [R56+0x2000], R49 ;  /* 0x0020003138007388 */ /* 0x000be80000000400 */
[----:B0-----:R-:W4:Y:S04]  /*2830*/  LDL.LU R47, [R1+0x708] ;  /* 0x00070800012f7983 */ /* 0x001f280000300800 */
[----:B-1----:R-:W4:Y:S04]  /*2840*/  LDL.LU R48, [R1+0x704] ;  /* 0x0007040001307983 */ /* 0x002f280000300800 */
[----:B-----5:R-:W5:Y:S04]  /*2850*/  LDL.LU R49, [R1+0x700] ;  /* 0x0007000001317983 */ /* 0x020f680000300800 */
[----:B------:R0:W-:Y:S04]  /*2860*/  STS.U16 [R56+0x3000], R51 ;  /* 0x0030003338007388 */ /* 0x0001e80000000400 */
[----:B------:R1:W-:Y:S04]  /*2870*/  STS.U16 [R56+0x4000], R52 ;  /* 0x0040003438007388 */ /* 0x0003e80000000400 */
[----:B------:R1:W-:Y:S04]  /*2880*/  STS.U16 [R56+0x5000], R53 ;  /* 0x0050003538007388 */ /* 0x0003e80000000400 */
[----:B0-----:R-:W4:Y:S04]  /*2890*/  LDL.LU R51, [R1+0x6fc] ;  /* 0x0006fc0001337983 */ /* 0x001f280000300800 */
[----:B-1----:R-:W4:Y:S04]  /*28a0*/  LDL.LU R52, [R1+0x6f8] ;  /* 0x0006f80001347983 */ /* 0x002f280000300800 */
[----:B------:R-:W4:Y:S04]  /*28b0*/  LDL.LU R53, [R1+0x6f4] ;  /* 0x0006f40001357983 */ /* 0x000f280000300800 */
        /* <DEDUP_REMOVED lines=8> */
[----:B0-----:R-:W4:Y:S04]  /*2940*/  LDL.LU R59, [R1+0x6e4] ;  /* 0x0006e400013b7983 */ /* 0x001f280000300800 */
[----:B-1----:R-:W4:Y:S04]  /*2950*/  LDL.LU R60, [R1+0x6e0] ;  /* 0x0006e000013c7983 */ /* 0x002f280000300800 */
[----:B--2---:R0:W-:Y:S04]  /*2960*/  STS.U16 [R56+0xb000], R26 ;  /* 0x00b0001a38007388 */ /* 0x0041e80000000400 */
[----:B---3--:R1:W-:Y:S04]  /*2970*/  STS.U16 [R56+0xc000], R27 ;  /* 0x00c0001b38007388 */ /* 0x0083e80000000400 */
[----:B------:R2:W-:Y:S04]  /*2980*/  STS.U16 [R56+0xd000], R33 ;  /* 0x00d0002138007388 */ /* 0x0005e80000000400 */
[----:B0-----:R-:W2:Y:S04]  /*2990*/  LDL.LU R26, [R1+0x40] ;  /* 0x00004000011a7983 */ /* 0x001ea80000300800 */
[----:B------:R0:W-:Y:S04]  /*29a0*/  STS.U16 [R56+0xe000], R31 ;  /* 0x00e0001f38007388 */ /* 0x0001e80000000400 */
[----:B-1----:R-:W2:Y:S04]  /*29b0*/  LDL.LU R27, [R1+0x30] ;  /* 0x00003000011b7983 */ /* 0x002ea80000300800 */
[----:B------:R1:W-:Y:S04]  /*29c0*/  STS.U16 [R56+0xf000], R34 ;  /* 0x00f0002238007388 */ /* 0x0003e80000000400 */
[----:B--2---:R-:W2:Y:S04]  /*29d0*/  LDL.LU R33, [R1+0x20] ;  /* 0x0000200001217983 */ /* 0x004ea80000300800 */
[----:B------:R-:W-:Y:S04]  /*29e0*/  STS.U16 [R56+0x10000], R61 ;  /* 0x0100003d38007388 */ /* 0x000fe80000000400 */
[----:B0-----:R-:W2:Y:S04]  /*29f0*/  LDL.LU R31, [R1+0x10] ;  /* 0x00001000011f7983 */ /* 0x001ea80000300800 */
[----:B-1----:R-:W2:Y:S04]  /*2a00*/  LDL.LU R34, [R1+0x4] ;  /* 0x0000040001227983 */ /* 0x002ea80000300800 */
[----:B----4-:R0:W-:Y:S04]  /*2a10*/  STS.U16 [R56+0x11000], R60 ;  /* 0x0110003c38007388 */ /* 0x0101e80000000400 */
[----:B------:R1:W-:Y:S04]  /*2a20*/  STS.U16 [R56+0x12000], R55 ;  /* 0x0120003738007388 */ /* 0x0003e80000000400 */
[----:B------:R4:W-:Y:S04]  /*2a30*/  STS.U16 [R56+0x13000], R52 ;  /* 0x0130003438007388 */ /* 0x0009e80000000400 */
[----:B0-----:R-:W2:Y:S04]  /*2a40*/  LDL.LU R60, [R1+0x50] ;  /* 0x00005000013c7983 */ /* 0x001ea80000300800 */
[----:B-1----:R-:W2:Y:S04]  /*2a50*/  LDL.LU R55, [R1+0x60] ;  /* 0x0000600001377983 */ /* 0x002ea80000300800 */
[----:B----4-:R-:W4:Y:S04]  /*2a60*/  LDL.LU R52, [R1+0x70] ;  /* 0x0000700001347983 */ /* 0x010f280000300800 */
[----:B------:R0:W-:Y:S04]  /*2a70*/  STS.U16 [R56+0x14000], R48 ;  /* 0x0140003038007388 */ /* 0x0001e80000000400 */
[----:B------:R1:W-:Y:S04]  /*2a80*/  STS.U16 [R56+0x15000], R45 ;  /* 0x0150002d38007388 */ /* 0x0003e80000000400 */
[----:B------:R5:W-:Y:S04]  /*2a90*/  STS.U16 [R56+0x16000], R22 ;  /* 0x0160001638007388 */ /* 0x000be80000000400 */
[----:B0-----:R-:W2:Y:S04]  /*2aa0*/  LDL.LU R48, [R1+0x80] ;  /* 0x0000800001307983 */ /* 0x001ea80000300800 */
[----:B-1----:R-:W2:Y:S04]  /*2ab0*/  LDL.LU R45, [R1+0x90] ;  /* 0x00009000012d7983 */ /* 0x002ea80000300800 */
[----:B-----5:R-:W5:Y:S04]  /*2ac0*/  LDL.LU R22, [R1+0xa0] ;  /* 0x0000a00001167983 */ /* 0x020f680000300800 */
[----:B------:R0:W-:Y:S04]  /*2ad0*/  STS.U16 [R56+0x17000], R21 ;  /* 0x0170001538007388 */ /* 0x0001e80000000400 */
[----:B------:R1:W-:Y:S04]  /*2ae0*/  STS.U16 [R56+0x18000], R20 ;  /* 0x0180001438007388 */ /* 0x0003e80000000400 */
[----:B------:R1:W-:Y:S04]  /*2af0*/  STS.U16 [R56+0x19000], R19 ;  /* 0x0190001338007388 */ /* 0x0003e80000000400 */
[----:B0-----:R-:W2:Y:S04]  /*2b00*/  LDL.LU R21, [R1+0xb0] ;  /* 0x0000b00001157983 */ /* 0x001ea80000300800 */
[----:B-1----:R-:W2:Y:S04]  /*2b10*/  LDL.LU R20, [R1+0xc0] ;  /* 0x0000c00001147983 */ /* 0x002ea80000300800 */
[----:B------:R-:W2:Y:S04]  /*2b20*/  LDL.LU R19, [R1+0xd0] ;  /* 0x0000d00001137983 */ /* 0x000ea80000300800 */
[----:B------:R0:W-:Y:S04]  /*2b30*/  STS.U16 [R56+0x1a000], R18 ;  /* 0x01a0001238007388 */ /* 0x0001e80000000400 */
[----:B------:R1:W-:Y:S04]  /*2b40*/  STS.U16 [R56+0x1b000], R17 ;  /* 0x01b0001138007388 */ /* 0x0003e80000000400 */
[----:B------:R1:W-:Y:S04]  /*2b50*/  STS.U16 [R56+0x1c000], R0 ;  /* 0x01c0000038007388 */ /* 0x0003e80000000400 */
[----:B0-----:R-:W2:Y:S04]  /*2b60*/  LDL.LU R18, [R1+0xe0] ;  /* 0x0000e00001127983 */ /* 0x001ea80000300800 */
[----:B-1----:R-:W2:Y:S04]  /*2b70*/  LDL.LU R17, [R1+0xf0] ;  /* 0x0000f00001117983 */ /* 0x002ea80000300800 */
[----:B------:R-:W2:Y:S01]  /*2b80*/  LDL.LU R0, [R1+0x100] ;  /* 0x0001000001007983 */ /* 0x000ea20000300800 */
[----:B------:R-:W-:-:S03]  /*2b90*/  LOP3.LUT R61, R56, 0x20, RZ, 0x3c, !PT ;  /* 0x00000020383d7812 */ /* 0x000fc600078e3cff */
[----:B------:R-:W-:Y:S04]  /*2ba0*/  STS.U16 [R56+0x1d000], R16 ;  /* 0x01d0001038007388 */ /* 0x000fe80000000400 */
[----:B------:R-:W-:Y:S04]  /*2bb0*/  STS.U16 [R56+0x1e000], R15 ;  /* 0x01e0000f38007388 */ /* 0x000fe80000000400 */
[----:B------:R-:W-:Y:S04]  /*2bc0*/  STS.U16 [R56+0x1f000], R23 ;  /* 0x01f0001738007388 */ /* 0x000fe80000000400 */
[----:B--2---:R-:W-:Y:S04]  /*2bd0*/  STS.U16 [R61+0x400], R0 ;  /* 0x000400003d007388 */ /* 0x004fe80000000400 */
[----:B------:R0:W-:Y:S04]  /*2be0*/  STS.U16 [R61+0x1400], R17 ;  /* 0x001400113d007388 */ /* 0x0001e80000000400 */
[----:B------:R1:W-:Y:S04]  /*2bf0*/  STS.U16 [R61+0x2400], R18 ;  /* 0x002400123d007388 */ /* 0x0003e80000000400 */
[----:B------:R2:W-:Y:S04]  /*2c00*/  STS.U16 [R61+0x3400], R19 ;  /* 0x003400133d007388 */ /* 0x0005e80000000400 */
[----:B0-----:R-:W3:Y:S04]  /*2c10*/  LDL.LU R17, [R1+0xfc] ;  /* 0x0000fc0001117983 */ /* 0x001ee80000300800 */
[----:B-1----:R-:W3:Y:S04]  /*2c20*/  LDL.LU R18, [R1+0xec] ;  /* 0x0000ec0001127983 */ /* 0x002ee80000300800 */
[----:B------:R0:W-:Y:S04]  /*2c30*/  STS.U16 [R61+0x4400], R20 ;  /* 0x004400143d007388 */ /* 0x0001e80000000400 */
[----:B--2---:R-:W2:Y:S04]  /*2c40*/  LDL.LU R19, [R1+0xdc] ;  /* 0x0000dc0001137983 */ /* 0x004ea80000300800 */
[----:B------:R1:W-:Y:S04]  /*2c50*/  STS.U16 [R61+0x5400], R21 ;  /* 0x005400153d007388 */ /* 0x0003e80000000400 */
[----:B0-----:R-:W2:Y:S04]  /*2c60*/  LDL.LU R20, [R1+0xcc] ;  /* 0x0000cc0001147983 */ /* 0x001ea80000300800 */
[----:B-----5:R0:W-:Y:S04]  /*2c70*/  STS.U16 [R61+0x6400], R22 ;  /* 0x006400163d007388 */ /* 0x0201e80000000400 */
[----:B-1----:R-:W5:Y:S04]  /*2c80*/  LDL.LU R21, [R1+0xbc] ;  /* 0x0000bc0001157983 */ /* 0x002f680000300800 */
[----:B------:R1:W-:Y:S04]  /*2c90*/  STS.U16 [R61+0x7400], R45 ;  /* 0x0074002d3d007388 */ /* 0x0003e80000000400 */
[----:B0-----:R-:W5:Y:S04]  /*2ca0*/  LDL.LU R22, [R1+0xac] ;  /* 0x0000ac0001167983 */ /* 0x001f680000300800 */
[----:B------:R0:W-:Y:S04]  /*2cb0*/  STS.U16 [R61+0x8400], R48 ;  /* 0x008400303d007388 */ /* 0x0001e80000000400 */
[----:B-1----:R-:W5:Y:S04]  /*2cc0*/  LDL.LU R45, [R1+0x9c] ;  /* 0x00009c00012d7983 */ /* 0x002f680000300800 */
[----:B----4-:R1:W-:Y:S04]  /*2cd0*/  STS.U16 [R61+0x9400], R52 ;  /* 0x009400343d007388 */ /* 0x0103e80000000400 */
[----:B0-----:R-:W4:Y:S04]  /*2ce0*/  LDL.LU R48, [R1+0x8c] ;  /* 0x00008c0001307983 */ /* 0x001f280000300800 */
[----:B------:R0:W-:Y:S04]  /*2cf0*/  STS.U16 [R61+0xa400], R55 ;  /* 0x00a400373d007388 */ /* 0x0001e80000000400 */
[----:B-1----:R-:W4:Y:S04]  /*2d00*/  LDL.LU R52, [R1+0x7c] ;  /* 0x00007c0001347983 */ /* 0x002f280000300800 */
[----:B------:R1:W-:Y:S04]  /*2d10*/  STS.U16 [R61+0xb400], R60 ;  /* 0x00b4003c3d007388 */ /* 0x0003e80000000400 */
        /* <DEDUP_REMOVED lines=11> */
[----:B0-----:R-:W4:Y:S04]  /*2dd0*/  LDL.LU R34, [R1+0xc] ;  /* 0x00000c0001227983 */ /* 0x001f280000300800 */
[----:B------:R-:W-:Y:S04]  /*2de0*/  STS.U16 [R61+0x11400], R59 ;  /* 0x0114003b3d007388 */ /* 0x000fe80000000400 */
        /* <DEDUP_REMOVED lines=13> */
[----:B------:R0:W-:Y:S04]  /*2ec0*/  STS.U16 [R61+0x1f400], R44 ;  /* 0x01f4002c3d007388 */ /* 0x0001e80000000400 */
[----:B0-----:R-:W4:Y:S01]  /*2ed0*/  LDL.LU R61, [R1+0x6dc] ;  /* 0x0006dc00013d7983 */ /* 0x001f220000300800 */
[----:B------:R-:W-:-:S03]  /*2ee0*/  LOP3.LUT R14, R56, 0x40, RZ, 0x3c, !PT ;  /* 0x00000040380e7812 */ /* 0x000fc600078e3cff */
[----:B------:R-:W4:Y:S04]  /*2ef0*/  LDL.LU R43, [R1+0x124] ;  /* 0x00012400012b7983 */ /* 0x000f280000300800 */
[----:B------:R-:W4:Y:S04]  /*2f00*/  LDL.LU R47, [R1+0x120] ;  /* 0x00012000012f7983 */ /* 0x000f280000300800 */
[----:B------:R-:W4:Y:S04]  /*2f10*/  LDL.LU R51, [R1+0x11c] ;  /* 0x00011c0001337983 */ /* 0x000f280000300800 */
[----:B------:R-:W4:Y:S04]  /*2f20*/  LDL.LU R54, [R1+0x118] ;  /* 0x0001180001367983 */ /* 0x000f280000300800 */
[----:B------:R-:W4:Y:S04]  /*2f30*/  LDL.LU R59, [R1+0x114] ;  /* 0x00011400013b7983 */ /* 0x000f280000300800 */
[----:B------:R-:W4:Y:S04]  /*2f40*/  LDL.LU R23, [R1+0x110] ;  /* 0x0001100001177983 */ /* 0x000f280000300800 */
[----:B------:R-:W4:Y:S04]  /*2f50*/  LDL.LU R15, [R1+0x10c] ;  /* 0x00010c00010f7983 */ /* 0x000f280000300800 */
[----:B------:R-:W4:Y:S01]  /*2f60*/  LDL.LU R16, [R1+0x108] ;  /* 0x0001080001107983 */ /* 0x000f220000300800 */
[----:B------:R-:W-:-:S03]  /*2f70*/  LOP3.LUT R0, R56, 0x60, RZ, 0x3c, !PT ;  /* 0x0000006038007812 */ /* 0x000fc600078e3cff */
[----:B---3--:R0:W-:Y:S04]  /*2f80*/  STS.U16 [R14+0x800], R17 ;  /* 0x000800110e007388 */ /* 0x0081e80000000400 */
[----:B------:R1:W-:Y:S04]  /*2f90*/  STS.U16 [R14+0x1800], R18 ;  /* 0x001800120e007388 */ /* 0x0003e80000000400 */
[----:B0-----:R-:W3:Y:S04]  /*2fa0*/  LDL.LU R17, [R1+0xf8] ;  /* 0x0000f80001117983 */ /* 0x001ee80000300800 */
[----:B--2---:R0:W-:Y:S04]  /*2fb0*/  STS.U16 [R14+0x2800], R19 ;  /* 0x002800130e007388 */ /* 0x0041e80000000400 */
[----:B-1----:R-:W2:Y:S04]  /*2fc0*/  LDL.LU R18, [R1+0xe8] ;  /* 0x0000e80001127983 */ /* 0x002ea80000300800 */
        /* <DEDUP_REMOVED lines=26> */
[----:B-1----:R-:W4:Y:S04]  /*3170*/  LDL.LU R34, [R1] ;  /* 0x0000000001227983 */ /* 0x002f280000300800 */
[----:B------:R-:W4:Y:S04]  /*3180*/  LDL.LU R56, [R1+0x6d8] ;  /* 0x0006d80001387983 */ /* 0x000f280000300800 */
        /* <DEDUP_REMOVED lines=24> */
[----:B------:R-:W-:Y:S01]  /*3310*/  STS.U16 [R0+0x7c00], R16 ;  /* 0x007c001000007388 */ /* 0x000fe20000000400 */
[----:B0-----:R-:W-:-:S03]  /*3320*/  IMAD.MOV.U32 R3, RZ, RZ, 0x3f800000 ;  /* 0x3f800000ff037424 */ /* 0x001fc600078e00ff */
[----:B---3--:R-:W-:Y:S04]  /*3330*/  STS.U16 [R0+0x8c00], R17 ;  /* 0x008c001100007388 */ /* 0x008fe80000000400 */
[----:B--2---:R-:W-:Y:S04]  /*3340*/  STS.U16 [R0+0x9c00], R18 ;  /* 0x009c001200007388 */ /* 0x004fe80000000400 */
[----:B------:R-:W-:Y:S04]  /*3350*/  STS.U16 [R0+0xac00], R19 ;  /* 0x00ac001300007388 */ /* 0x000fe80000000400 */
[----:B-----5:R-:W-:Y:S04]  /*3360*/  STS.U16 [R0+0xbc00], R20 ;  /* 0x00bc001400007388 */ /* 0x020fe80000000400 */
[----:B------:R-:W-:Y:S04]  /*3370*/  STS.U16 [R0+0xcc00], R21 ;  /* 0x00cc001500007388 */ /* 0x000fe80000000400 */
[----:B------:R-:W-:Y:S04]  /*3380*/  STS.U16 [R0+0xdc00], R22 ;  /* 0x00dc001600007388 */ /* 0x000fe80000000400 */
[----:B----4-:R-:W-:Y:S04]  /*3390*/  STS.U16 [R0+0xec00], R45 ;  /* 0x00ec002d00007388 */ /* 0x010fe80000000400 */
        /* <DEDUP_REMOVED lines=14> */
[----:B------:R-:W-:Y:S01]  /*3480*/  STS.U16 [R0+0x1dc00], R30 ;  /* 0x01dc001e00007388 */ /* 0x000fe20000000400 */
[----:B0-----:R-:W-:-:S03]  /*3490*/  IMAD.MOV.U32 R2, RZ, RZ, 0x3f800000 ;  /* 0x3f800000ff027424 */ /* 0x001fc600078e00ff */
[----:B------:R0:W-:Y:S02]  /*34a0*/  STS.U16 [R0+0x1ec00], R32 ;  /* 0x01ec002000007388 */ /* 0x0001e40000000400 */
[----:B0-----:R-:W-:-:S05]  /*34b0*/  IMAD.MOV.U32 R0, RZ, RZ, -0x800000 ;  /* 0xff800000ff007424 */ /* 0x001fca00078e00ff */
[----:B------:R-:W-:Y:S04]  /*34c0*/  STL [R1+0x17c], R0 ;  /* 0x00017c0001007387 */ /* 0x000fe80000100800 */
[----:B------:R-:W-:Y:S04]  /*34d0*/  STL [R1+0x4b4], R3 ;  /* 0x0004b40301007387 */ /* 0x000fe80000100800 */
[----:B------:R-:W-:Y:S04]  /*34e0*/  STL [R1+0x4b8], R2 ;  /* 0x0004b80201007387 */ /* 0x000fe80000100800 */
[----:B------:R-:W-:Y:S04]  /*34f0*/  STL [R1+0x260], RZ ;  /* 0x000260ff01007387 */ /* 0x000fe80000100800 */
[----:B------:R0:W-:Y:S04]  /*3500*/  STL [R1+0x178], R0 ;  /* 0x0001780001007387 */ /* 0x0001e80000100800 */
[----:B------:R1:W-:Y:S04]  /*3510*/  STL [R1+0x264], RZ ;  /* 0x000264ff01007387 */ /* 0x0003e80000100800 */
        /* <DEDUP_REMOVED lines=99> */
[----:B------:R-:W0:Y:S04]  /*3b50*/  S2R R34, SR_CTAID.X ;  /* 0x0000000000227919 */ /* 0x000e280000002500 */
        /* <DEDUP_REMOVED lines=19> */
[----:B------:R1:W-:Y:S01]  /*3c90*/  STL [R1+0x320], RZ ;  /* 0x000320ff01007387 */ /* 0x0003e20000100800 */
[----:B0-----:R-:W-:-:S03]  /*3ca0*/  SHF.L.U32 R0, R34, 0x8, RZ ;  /* 0x0000000822007819 */ /* 0x001fc600000006ff */
[----:B------:R1:W-:Y:S04]  /*3cb0*/  STL [R1+0x324], RZ ;  /* 0x000324ff01007387 */ /* 0x0003e80000100800 */
[----:B------:R1:W-:Y:S04]  /*3cc0*/  STL [R1+0x328], RZ ;  /* 0x000328ff01007387 */ /* 0x0003e80000100800 */
[----:B------:R1:W-:Y:S04]  /*3cd0*/  STL [R1+0x32c], RZ ;  /* 0x00032cff01007387 */ /* 0x0003e80000100800 */
[----:B------:R1:W-:Y:S01]  /*3ce0*/  STL [R1+0x310], RZ ;  /* 0x000310ff01007387 */ /* 0x0003e20000100800 */
[----:B------:R-:W-:-:S03]  /*3cf0*/  IADD3 R2, R0, 0x100, RZ ;  /* 0x0000010000027810 */ /* 0x000fc60007ffe0ff */
[----:B------:R1:W-:Y:S04]  /*3d00*/  STL [R1+0x314], RZ ;  /* 0x000314ff01007387 */ /* 0x0003e80000100800 */
[----:B------:R1:W-:Y:S04]  /*3d10*/  STL [R1+0x318], RZ ;  /* 0x000318ff01007387 */ /* 0x0003e80000100800 */
[----:B------:R1:W-:Y:S01]  /*3d20*/  STL [R1+0x31c], RZ ;  /* 0x00031cff01007387 */ /* 0x0003e20000100800 */
[----:B------:R-:W-:Y:S01]  /*3d30*/  ISETP.GE.AND P0, PT, R2, 0x1, PT ;  /* 0x000000010200780c */ /* 0x000fe20003f06270 */
[C---:B------:R-:W-:Y:S01]  /*3d40*/  IMAD.SHL.U32 R32, R57.reuse, 0x2, RZ ;  /* 0x0000000239207824 */ /* 0x040fe200078e00ff */
[----:B------:R-:W-:-:S02]  /*3d50*/  LOP3.LUT R4, R57, 0x1ff, RZ, 0xc0, !PT ;  /* 0x000001ff39047812 */ /* 0x000fc400078ec0ff */
[C---:B------:R-:W-:Y:S02]  /*3d60*/  LOP3.LUT R3, R57.reuse, 0x1e0, RZ, 0xc0, !PT ;  /* 0x000001e039037812 */ /* 0x040fe400078ec0ff */
[----:B------:R-:W-:-:S07]  /*3d70*/  LOP3.LUT R8, R57, 0x1c, RZ, 0xc0, !PT ;  /* 0x0000001c39087812 */ /* 0x000fce00078ec0ff */
[----:B------:R-:W-:Y:S05]  /*3d80*/  @!P0 BRA `(.L_x_0) ;  /* 0x0000bc9000008947 */ /* 0x000fea0003800000 */
[----:B-1----:R-:W0:Y:S01]  /*3d90*/  S2R R34, SR_CTAID.Y ;  /* 0x0000000000227919 */ /* 0x002e220000002600 */
[----:B------:R-:W-:Y:S01]  /*3da0*/  IMAD R29, R29, c[0x0][0x1a8], RZ ;  /* 0x00006a001d1d7a24 */ /* 0x000fe200078e02ff */
[----:B------:R-:W-:Y:S01]  /*3db0*/  SHF.R.U32.HI R6, RZ, 0x1, R3 ;  /* 0x00000001ff067819 */ /* 0x000fe20000011603 */
[----:B------:R-:W-:Y:S01]  /*3dc0*/  IMAD.MOV.U32 R21, RZ, RZ, c[0x0][0x1a4] ;  /* 0x00006900ff157624 */ /* 0x000fe200078e00ff */
[----:B------:R-:W1:Y:S01]  /*3dd0*/  S2R R31, SR_TID.X ;  /* 0x00000000001f7919 */ /* 0x000e620000002100 */
[----:B------:R-:W-:Y:S01]  /*3de0*/  IMAD.SHL.U32 R5, R29, 0x2, RZ ;  /* 0x000000021d057824 */ /* 0x000fe200078e00ff */
[----:B------:R-:W-:Y:S01]  /*3df0*/  LOP3.LUT R3, R57, 0x1c0, RZ, 0xc0, !PT ;  /* 0x000001c039037812 */ /* 0x000fe200078ec0ff */
[----:B------:R-:W-:Y:S01]  /*3e00*/  IMAD.HI R29, R29, 0x2, RZ ;  /* 0x000000021d1d7827 */ /* 0x000fe200078e02ff */
[----:B------:R-:W-:Y:S01]  /*3e10*/  SHF.L.U32 R7, R4, 0x1, RZ ;  /* 0x0000000104077819 */ /* 0x000fe200000006ff */
[----:B------:R-:W-:Y:S01]  /*3e20*/  UMOV UR4, URZ ;  /* 0x0000003f00047c82 */ /* 0x000fe20008000000 */
[----:B------:R-:W-:Y:S01]  /*3e30*/  LOP3.LUT R30, R57, 0x7, RZ, 0xc0, !PT ;  /* 0x00000007391e7812 */ /* 0x000fe200078ec0ff */
[----:B------:R-:W-:Y:S01]  /*3e40*/  UMOV UR5, URZ ;  /* 0x0000003f00057c82 */ /* 0x000fe20008000000 */
[----:B------:R-:W-:-:S03]  /*3e50*/  SHF.R.U32.HI R12, RZ, 0x6, R57 ;  /* 0x00000006ff0c7819 */ /* 0x000fc60000011639 */
[C---:B------:R-:W-:Y:S02]  /*3e60*/  IMAD R61, R30.reuse, 0x210, RZ ;  /* 0x000002101e3d7824 */ /* 0x040fe400078e02ff */
[----:B------:R-:W-:-:S05]  /*3e70*/  IMAD R60, R30, 0x90, RZ ;  /* 0x000000901e3c7824 */ /* 0x000fca00078e02ff */
[----:B------:R-:W-:Y:S01]  /*3e80*/  LOP3.LUT R60, R60, 0x30, R32, 0x78, !PT ;  /* 0x000000303c3c7812 */ /* 0x000fe200078e7820 */
[----:B0-----:R-:W-:Y:S01]  /*3e90*/  IMAD R2, R34, c[0x0][0x1a0], RZ ;  /* 0x0000680022027a24 */ /* 0x001fe200078e02ff */
[----:B-1----:R-:W-:-:S03]  /*3ea0*/  SHF.R.U32.HI R31, RZ, 0x8, R31 ;  /* 0x00000008ff1f7819 */ /* 0x002fc6000001161f */
[C---:B------:R-:W-:Y:S02]  /*3eb0*/  IMAD.SHL.U32 R22, R2.reuse, 0x2, RZ ;  /* 0x0000000202167824 */ /* 0x040fe400078e00ff */
[----:B------:R-:W-:Y:S01]  /*3ec0*/  IMAD.HI R4, R2, 0x2, RZ ;  /* 0x0000000202047827 */ /* 0x000fe200078e02ff */
[----:B------:R-:W-:Y:S02]  /*3ed0*/  SGXT.U32 R31, R31, 0x1 ;  /* 0x000000011f1f781a */ /* 0x000fe40000000000 */
[----:B------:R-:W-:Y:S02]  /*3ee0*/  IADD3 R22, P0, P1, R5, c[0x0][0x168], R22 ;  /* 0x00005a0005167a10 */ /* 0x000fe4000791e016 */
[----:B------:R-:W-:Y:S01]  /*3ef0*/  SHF.R.U32.HI R2, RZ, 0x2, R3 ;  /* 0x00000002ff027819 */ /* 0x000fe20000011603 */
[----:B------:R-:W-:Y:S01]  /*3f00*/  IMAD R3, R31, c[0x0][0x1a4], RZ ;  /* 0x000069001f037a24 */ /* 0x000fe200078e02ff */
[----:B------:R-:W-:Y:S02]  /*3f10*/  LEA.HI R5, R8, R6, RZ, 0x1e ;  /* 0x0000000608057211 */ /* 0x000fe400078ff0ff */
[----:B------:R-:W-:Y:S01]  /*3f20*/  IADD3.X R4, R29, c[0x0][0x16c], R4, P0, P1 ;  /* 0x00005b001d047a10 */ /* 0x000fe200007e2404 */
[----:B------:R-:W-:-:S02]  /*3f30*/  IMAD R11, R21, 0x2, R3 ;  /* 0x00000002150b7824 */ /* 0x000fc400078e0203 */
[----:B------:R-:W-:Y:S01]  /*3f40*/  IMAD.IADD R31, R0, 0x1, R5 ;  /* 0x00000001001f7824 */ /* 0x000fe200078e0205 */
[----:B------:R-:W-:Y:S01]  /*3f50*/  LOP3.LUT R0, R7, R2, RZ, 0x3c, !PT ;  /* 0x0000000207007212 */ /* 0x000fe200078e3cff */
[----:B------:R-:W-:Y:S01]  /*3f60*/  IMAD R0, R34, c[0x0][0x1b0], RZ ;  /* 0x00006c0022007a24 */ /* 0x000fe200078e02ff */
[C---:B------:R-:W-:Y:S01]  /*3f70*/  LOP3.LUT R2, R57.reuse, 0x3f, RZ, 0xc0, !PT ;  /* 0x0000003f39027812 */ /* 0x040fe200078ec0ff */
[----:B------:R-:W-:Y:S01]  /*3f80*/  IMAD.SHL.U32 R7, R57, 0x100, RZ ;  /* 0x0000010039077824 */ /* 0x000fe200078e00ff */
[----:B------:R-:W-:Y:S01]  /*3f90*/  LEA R13, R21, R11, 0x1 ;  /* 0x0000000b150d7211 */ /* 0x000fe200078e08ff */
[----:B------:R-:W-:Y:S01]  /*3fa0*/  IMAD.SHL.U32 R6, R0, 0x2, RZ ;  /* 0x0000000200067824 */ /* 0x000fe200078e00ff */
[----:B------:R-:W-:Y:S01]  /*3fb0*/  LOP3.LUT R5, R32, 0x10, RZ, 0xc0, !PT ;  /* 0x0000001020057812 */ /* 0x000fe200078ec0ff */
[----:B------:R-:W-:Y:S01]  /*3fc0*/  IMAD R2, R2, c[0x0][0x1b4], RZ ;  /* 0x00006d0002027a24 */ /* 0x000fe200078e02ff */
[----:B------:R-:W-:Y:S01]  /*3fd0*/  LOP3.LUT R8, R7, 0x1000, RZ, 0xc0, !PT ;  /* 0x0000100007087812 */ /* 0x000fe200078ec0ff */
[----:B------:R-:W-:Y:S01]  /*3fe0*/  IMAD R17, R21, 0x2, R13 ;  /* 0x0000000215117824 */ /* 0x000fe200078e020d */
[----:B------:R-:W-:Y:S01]  /*3ff0*/  LOP3.LUT R10, R5, 0x1e0, R57, 0xf8, !PT ;  /* 0x000001e0050a7812 */ /* 0x000fe200078ef839 */
[----:B------:R-:W-:Y:S01]  /*4000*/  IMAD.SHL.U32 R5, R2, 0x2, RZ ;  /* 0x0000000202057824 */ /* 0x000fe200078e00ff */
[----:B------:R-:W-:Y:S01]  /*4010*/  STL [R1+0x2a4], R31 ;  /* 0x0002a41f01007387 */ /* 0x000fe20000100800 */
[----:B------:R-:W-:Y:S01]  /*4020*/  IMAD.HI R0, R0, 0x2, RZ ;  /* 0x0000000200007827 */ /* 0x000fe200078e02ff */
[----:B------:R-:W-:-:S02]  /*4030*/  LEA R27, R21, R17, 0x1 ;  /* 0x00000011151b7211 */ /* 0x000fc400078e08ff */
[----:B------:R-:W-:Y:S01]  /*4040*/  IADD3 R6, P0, P1, R5, c[0x0][0x170], R6 ;  /* 0x00005c0005067a10 */ /* 0x000fe2000791e006 */
[----:B------:R-:W-:Y:S01]  /*4050*/  IMAD.HI R7, R2, 0x2, RZ ;  /* 0x0000000202077827 */ /* 0x000fe200078e02ff */
[----:B------:R-:W-:Y:S02]  /*4060*/  LOP3.LUT R9, R61, R10, RZ, 0x3c, !PT ;  /* 0x0000000a3d097212 */ /* 0x000fe400078e3cff */
[-C--:B------:R-:W-:Y:S01]  /*4070*/  LEA R28, P2, R13, R22.reuse, 0x1 ;  /* 0x000000160d1c7211 */ /* 0x080fe200078408ff */
[----:B------:R-:W-:Y:S01]  /*4080*/  IMAD R25, R21, 0x2, R27 ;  /* 0x0000000215197824 */ /* 0x000fe200078e021b */
[----:B------:R-:W-:Y:S01]  /*4090*/  IADD3.X R0, R7, c[0x0][0x174], R0, P0, P1 ;  /* 0x00005d0007007a10 */ /* 0x000fe200007e2400 */
[----:B------:R-:W-:Y:S01]  /*40a0*/  IMAD.MOV.U32 R5, RZ, RZ, c[0x0][0x1b8] ;  /* 0x00006e00ff057624 */ /* 0x000fe200078e00ff */
[----:B------:R-:W-:Y:S01]  /*40b0*/  LEA R36, P0, R3, R22, 0x1 ;  /* 0x0000001603247211 */ /* 0x000fe200078008ff */
[----:B------:R-:W-:Y:S01]  /*40c0*/  IMAD R23, R21, 0x2, R25 ;  /* 0x0000000215177824 */ /* 0x000fe200078e0219 */
[----:B------:R-:W-:-:S02]  /*40d0*/  IADD3 R2, R8, R9, RZ ;  /* 0x0000000908027210 */ /* 0x000fc40007ffe0ff */
[----:B------:R-:W-:Y:S01]  /*40e0*/  LEA.HI.X.SX32 R37, R3, R4, 0x1, P0 ;  /* 0x0000000403257211 */ /* 0x000fe200000f0eff */
[----:B------:R-:W-:Y:S01]  /*40f0*/  IMAD R19, R21, 0x2, R23 ;  /* 0x0000000215137824 */ /* 0x000fe200078e0217 */
[----:B------:R-:W-:Y:S01]  /*4100*/  LEA R34, P1, R11, R22, 0x1 ;  /* 0x000000160b227211 */ /* 0x000fe200078208ff */
[----:B------:R-:W-:Y:S01]  /*4110*/  STL [R1+0x2ac], R2 ;  /* 0x0002ac0201007387 */ /* 0x000fe20000100800 */
[-C--:B------:R-:W-:Y:S01]  /*4120*/  LEA.HI.X.SX32 R29, R13, R4.reuse, 0x1, P2 ;  /* 0x000000040d1d7211 */ /* 0x080fe200010f0eff */
[----:B------:R-:W-:Y:S01]  /*4130*/  IMAD R9, R21, 0x2, R19 ;  /* 0x0000000215097824 */ /* 0x000fe200078e0213 */
[----:B------:R-:W-:Y:S01]  /*4140*/  LEA.HI.X.SX32 R35, R11, R4, 0x1, P1 ;  /* 0x000000040b237211 */ /* 0x000fe200008f0eff */
[----:B------:R0:W-:Y:S01]  /*4150*/  STL.64 [R1+0x6b8], R36 ;  /* 0x0006b82401007387 */ /* 0x0001e20000100a00 */
[----:B------:R-:W-:Y:S02]  /*4160*/  SGXT.U32 R10, R12, 0x3 ;  /* 0x000000030c0a781a */ /* 0x000fe40000000000 */
[----:B------:R-:W-:Y:S01]  /*4170*/  LEA R15, R21, R9, 0x1 ;  /* 0x00000009150f7211 */ /* 0x000fe200078e08ff */
[----:B------:R-:W-:Y:S01]  /*4180*/  STL.64 [R1+0x6b0], R34 ;  /* 0x0006b02201007387 */ /* 0x000fe20000100a00 */
[----:B------:R-:W-:Y:S01]  /*4190*/  LOP3.LUT R61, R61, 0x30, R32, 0x78, !PT ;  /* 0x000000303d3d7812 */ /* 0x000fe200078e7820 */
[----:B------:R-:W-:-:S02]  /*41a0*/  IMAD R10, R10, c[0x0][0x1b8], RZ ;  /* 0x00006e000a0a7a24 */ /* 0x000fc400078e02ff */
[----:B------:R1:W-:Y:S01]  /*41b0*/  STL.64 [R1+0x6a8], R28 ;  /* 0x0006a81c01007387 */ /* 0x0003e20000100a00 */
[----:B------:R-:W-:Y:S02]  /*41c0*/  IMAD R3, R21, 0x2, R15 ;  /* 0x0000000215037824 */ /* 0x000fe400078e020f */
[----:B------:R-:W-:Y:S01]  /*41d0*/  IMAD R7, R5, 0x8, R10 ;  /* 0x0000000805077824 */ /* 0x000fe200078e020a */
[----:B0-----:R-:W-:Y:S01]  /*41e0*/  LEA R36, P1, R17, R22, 0x1 ;  /* 0x0000001611247211 */ /* 0x001fe200078208ff */
[----:B------:R-:W-:-:S03]  /*41f0*/  IMAD R11, R21, 0x2, R3 ;  /* 0x00000002150b7824 */ /* 0x000fc600078e0203 */
[----:B------:R-:W-:Y:S01]  /*4200*/  LEA.HI.X.SX32 R37, R17, R4, 0x1, P1 ;  /* 0x0000000411257211 */ /* 0x000fe200008f0eff */
[----:B------:R-:W-:Y:S01]  /*4210*/  IMAD R14, R21, 0x2, R11 ;  /* 0x00000002150e7824 */ /* 0x000fe200078e020b */
[----:B------:R-:W-:Y:S02]  /*4220*/  LEA R13, R5, R7, 0x3 ;  /* 0x00000007050d7211 */ /* 0x000fe400078e18ff */
[----:B-1----:R-:W-:Y:S01]  /*4230*/  LEA R28, P2, R27, R22, 0x1 ;  /* 0x000000161b1c7211 */ /* 0x002fe200078408ff */
[----:B------:R0:W-:Y:S01]  /*4240*/  STL.64 [R1+0x6a0], R36 ;  /* 0x0006a02401007387 */ /* 0x0001e20000100a00 */
[----:B------:R-:W-:Y:S01]  /*4250*/  IMAD R20, R21, 0x2, R14 ;  /* 0x0000000215147824 */ /* 0x000fe200078e020e */
[C---:B------:R-:W-:Y:S01]  /*4260*/  LEA R34, P0, R10.reuse, R6, 0x1 ;  /* 0x000000060a227211 */ /* 0x040fe200078008ff */
[----:B------:R-:W-:Y:S01]  /*4270*/  IMAD R17, R5, 0x8, R13 ;  /* 0x0000000805117824 */ /* 0x000fe200078e020d */
[----:B------:R-:W-:Y:S01]  /*4280*/  LEA.HI.X.SX32 R29, R27, R4, 0x1, P2 ;  /* 0x000000041b1d7211 */ /* 0x000fe200010f0eff */
[----:B------:R-:W-:Y:S01]  /*4290*/  IMAD R26, R21, 0x2, R20 ;  /* 0x00000002151a7824 */ /* 0x000fe200078e0214 */
[----:B------:R-:W-:-:S02]  /*42a0*/  LEA.HI.X.SX32 R35, R10, R0, 0x1, P0 ;  /* 0x000000000a237211 */ /* 0x000fc400000f0eff */
[----:B------:R-:W-:Y:S01]  /*42b0*/  LEA R8, R5, R17, 0x3 ;  /* 0x0000001105087211 */ /* 0x000fe200078e18ff */
[----:B------:R1:W-:Y:S01]  /*42c0*/  STL.64 [R1+0x698], R28 ;  /* 0x0006981c01007387 */ /* 0x0003e20000100a00 */
[----:B0-----:R-:W-:-:S03]  /*42d0*/  LEA R36, P1, R25, R22, 0x1 ;  /* 0x0000001619247211 */ /* 0x001fc600078208ff */
[----:B------:R-:W-:Y:S01]  /*42e0*/  IMAD R12, R5, 0x8, R8 ;  /* 0x00000008050c7824 */ /* 0x000fe200078e0208 */
[----:B------:R-:W-:-:S04]  /*42f0*/  LEA.HI.X.SX32 R37, R25, R4, 0x1, P1 ;  /* 0x0000000419257211 */ /* 0x000fc800008f0eff */
[----:B------:R-:W-:Y:S02]  /*4300*/  LEA R16, R5, R12, 0x3 ;  /* 0x0000000c05107211 */ /* 0x000fe400078e18ff */
[----:B-1----:R-:W-:Y:S01]  /*4310*/  LEA R28, P2, R23, R22, 0x1 ;  /* 0x00000016171c7211 */ /* 0x002fe200078408ff */
[----:B------:R0:W-:Y:S02]  /*4320*/  STL.64 [R1+0x690], R36 ;  /* 0x0006902401007387 */ /* 0x0001e40000100a00 */
[----:B------:R-:W-:Y:S01]  /*4330*/  IMAD R2, R5, 0x8, R16 ;  /* 0x0000000805027824 */ /* 0x000fe200078e0210 */
[----:B------:R-:W-:Y:S02]  /*4340*/  LEA.HI.X.SX32 R29, R23, R4, 0x1, P2 ;  /* 0x00000004171d7211 */ /* 0x000fe400010f0eff */
[----:B------:R-:W-:-:S03]  /*4350*/  LEA R24, P2, R9, R22, 0x1 ;  /* 0x0000001609187211 */ /* 0x000fc600078408ff */
[----:B------:R1:W-:Y:S01]  /*4360*/  STL.64 [R1+0x688], R28 ;  /* 0x0006881c01007387 */ /* 0x0003e20000100a00 */
[----:B------:R-:W-:Y:S02]  /*4370*/  LEA.HI.X.SX32 R25, R9, R4, 0x1, P2 ;  /* 0x0000000409197211 */ /* 0x000fe400010f0eff */
[-C--:B------:R-:W-:Y:S02]  /*4380*/  LEA R18, P2, R3, R22.reuse, 0x1 ;  /* 0x0000001603127211 */ /* 0x080fe400078408ff */
[----:B0-----:R-:W-:Y:S02]  /*4390*/  LEA R36, P1, R19, R22, 0x1 ;  /* 0x0000001613247211 */ /* 0x001fe400078208ff */
[----:B------:R-:W-:Y:S02]  /*43a0*/  LEA R9, R5, R2, 0x3 ;  /* 0x0000000205097211 */ /* 0x000fe400078e18ff */
[-C--:B------:R-:W-:Y:S02]  /*43b0*/  LEA.HI.X.SX32 R37, R19, R4.reuse, 0x1, P1 ;  /* 0x0000000413257211 */ /* 0x080fe400008f0eff */
[----:B------:R-:W-:Y:S01]  /*43c0*/  LEA.HI.X.SX32 R19, R3, R4, 0x1, P2 ;  /* 0x0000000403137211 */ /* 0x000fe200010f0eff */
[----:B-1----:R-:W-:-:S02]  /*43d0*/  IMAD R29, R21, 0x2, R26 ;  /* 0x00000002151d7824 */ /* 0x002fc400078e021a */
[----:B------:R0:W-:Y:S02]  /*43e0*/  STL.64 [R1+0x680], R36 ;  /* 0x0006802401007387 */ /* 0x0001e40000100a00 */
[----:B------:R-:W-:Y:S02]  /*43f0*/  IMAD R23, R21, 0x2, R29 ;  /* 0x0000000215177824 */ /* 0x000fe400078e021d */
[----:B------:R1:W-:Y:S01]  /*4400*/  STL.64 [R1+0x678], R24 ;  /* 0x0006781801007387 */ /* 0x0003e20000100a00 */
[----:B0-----:R-:W-:-:S04]  /*4410*/  LEA R36, P1, R15, R22, 0x1 ;  /* 0x000000160f247211 */ /* 0x001fc800078208ff */
[----:B------:R-:W-:Y:S01]  /*4420*/  LEA.HI.X.SX32 R37, R15, R4, 0x1, P1 ;  /* 0x000000040f257211 */ /* 0x000fe200008f0eff */
[----:B-1----:R-:W-:Y:S01]  /*4430*/  IMAD R24, R21, 0x2, R23 ;  /* 0x0000000215187824 */ /* 0x002fe200078e0217 */
[----:B------:R-:W-:Y:S01]  /*4440*/  LEA R38, P1, R11, R22, 0x1 ;  /* 0x000000160b267211 */ /* 0x000fe200078208ff */
[----:B------:R-:W-:Y:S02]  /*4450*/  IMAD R15, R5, 0x8, R9 ;  /* 0x00000008050f7824 */ /* 0x000fe400078e0209 */
[----:B------:R0:W-:Y:S01]  /*4460*/  STL.64 [R1+0x670], R36 ;  /* 0x0006702401007387 */ /* 0x0001e20000100a00 */
[----:B------:R-:W-:Y:S01]  /*4470*/  IMAD R28, R21, 0x2, R24 ;  /* 0x00000002151c7824 */ /* 0x000fe200078e0218 */
[----:B------:R-:W-:Y:S02]  /*4480*/  LEA.HI.X.SX32 R39, R11, R4, 0x1, P1 ;  /* 0x000000040b277211 */ /* 0x000fe400008f0eff */
[----:B------:R1:W-:Y:S01]  /*4490*/  STL.64 [R1+0x668], R18 ;  /* 0x0006681201007387 */ /* 0x0003e20000100a00 */
[----:B------:R-:W-:-:S02]  /*44a0*/  LEA R40, P1, R20, R22, 0x1 ;  /* 0x0000001614287211 */ /* 0x000fc400078208ff */
[C---:B------:R-:W-:Y:S01]  /*44b0*/  LEA R3, R5.reuse, R15, 0x3 ;  /* 0x0000000f05037211 */ /* 0x040fe200078e18ff */
[----:B------:R2:W-:Y:S01]  /*44c0*/  STL.64 [R1+0x660], R38 ;  /* 0x0006602601007387 */ /* 0x0005e20000100a00 */
[----:B------:R-:W-:Y:S02]  /*44d0*/  LEA.HI.X.SX32 R41, R20, R4, 0x1, P1 ;  /* 0x0000000414297211 */ /* 0x000fe400008f0eff */
[----:B0-----:R-:W-:Y:S01]  /*44e0*/  LEA R36, P2, R14, R22, 0x1 ;  /* 0x000000160e247211 */ /* 0x001fe200078408ff */
[----:B------:R-:W-:-:S03]  /*44f0*/  IMAD R11, R5, 0x8, R3 ;  /* 0x00000008050b7824 */ /* 0x000fc600078e0203 */
[----:B------:R-:W-:Y:S01]  /*4500*/  LEA.HI.X.SX32 R37, R14, R4, 0x1, P2 ;  /* 0x000000040e257211 */ /* 0x000fe200010f0eff */
[----:B-1----:R-:W-:Y:S01]  /*4510*/  IMAD R18, R21, 0x2, R28 ;  /* 0x0000000215127824 */ /* 0x002fe200078e021c */
[----:B------:R-:W-:Y:S02]  /*4520*/  LEA R14, R5, R11, 0x3 ;  /* 0x0000000b050e7211 */ /* 0x000fe400078e18ff */
[C---:B--2---:R-:W-:Y:S01]  /*4530*/  LEA R38, P2, R26.reuse, R22, 0x1 ;  /* 0x000000161a267211 */ /* 0x044fe200078408ff */
[----:B------:R0:W-:Y:S01]  /*4540*/  STL.64 [R1+0x658], R36 ;  /* 0x0006582401007387 */ /* 0x0001e20000100a00 */
[C---:B------:R-:W-:Y:S02]  /*4550*/  IMAD R25, R21.reuse, 0x2, R18 ;  /* 0x0000000215197824 */ /* 0x040fe400078e0212 */
[----:B------:R-:W-:Y:S01]  /*4560*/  LEA.HI.X.SX32 R39, R26, R4, 0x1, P2 ;  /* 0x000000041a277211 */ /* 0x000fe200010f0eff */
[----:B------:R1:W-:Y:S01]  /*4570*/  STL.64 [R1+0x650], R40 ;  /* 0x0006502801007387 */ /* 0x0003e20000100a00 */
[----:B------:R-:W-:-:S03]  /*4580*/  IMAD R27, R21, 0x2, R25 ;  /* 0x00000002151b7824 */ /* 0x000fc600078e0219 */
[----:B------:R2:W-:Y:S01]  /*4590*/  STL.64 [R1+0x648], R38 ;  /* 0x0006482601007387 */ /* 0x0005e20000100a00 */
[----:B------:R-:W-:Y:S01]  /*45a0*/  IMAD R19, R21, 0x2, R27 ;  /* 0x0000000215137824 */ /* 0x000fe200078e021b */
[----:B0-----:R-:W-:-:S03]  /*45b0*/  LEA R36, P3, R29, R22, 0x1 ;  /* 0x000000161d247211 */ /* 0x001fc600078608ff */
[----:B------:R-:W-:Y:S01]  /*45c0*/  IMAD R20, R21, 0x2, R19 ;  /* 0x0000000215147824 */ /* 0x000fe200078e0213 */
[----:B------:R-:W-:-:S03]  /*45d0*/  LEA.HI.X.SX32 R37, R29, R4, 0x1, P3 ;  /* 0x000000041d257211 */ /* 0x000fc600018f0eff */
[----:B------:R-:W-:Y:S01]  /*45e0*/  IMAD R26, R21, 0x2, R20 ;  /* 0x00000002151a7824 */ /* 0x000fe200078e0214 */
[CC--:B-1----:R-:W-:Y:S02]  /*45f0*/  LEA R40, P1, R23.reuse, R22.reuse, 0x1 ;  /* 0x0000001617287211 */ /* 0x0c2fe400078208ff */
[C---:B--2---:R-:W-:Y:S01]  /*4600*/  LEA R38, P2, R24.reuse, R22, 0x1 ;  /* 0x0000001618267211 */ /* 0x044fe200078408ff */
[----:B------:R0:W-:Y:S01]  /*4610*/  STL.64 [R1+0x640], R36 ;  /* 0x0006402401007387 */ /* 0x0001e20000100a00 */
[-C--:B------:R-:W-:Y:S02]  /*4620*/  LEA.HI.X.SX32 R41, R23, R4.reuse, 0x1, P1 ;  /* 0x0000000417297211 */ /* 0x080fe400008f0eff */
[----:B------:R-:W-:Y:S02]  /*4630*/  LEA.HI.X.SX32 R39, R24, R4, 0x1, P2 ;  /* 0x0000000418277211 */ /* 0x000fe400010f0eff */
[C---:B------:R-:W-:Y:S01]  /*4640*/  LEA R23, R21.reuse, R26, 0x1 ;  /* 0x0000001a15177211 */ /* 0x040fe200078e08ff */
[----:B------:R1:W-:Y:S04]  /*4650*/  STL.64 [R1+0x638], R40 ;  /* 0x0006382801007387 */ /* 0x0003e80000100a00 */
[----:B------:R2:W-:Y:S01]  /*4660*/  STL.64 [R1+0x630], R38 ;  /* 0x0006302601007387 */ /* 0x0005e20000100a00 */
[----:B------:R-:W-:Y:S01]  /*4670*/  IMAD R24, R21, 0x2, R23 ;  /* 0x0000000215187824 */ /* 0x000fe200078e0217 */
[----:B0-----:R-:W-:-:S04]  /*4680*/  LEA R36, P3, R28, R22, 0x1 ;  /* 0x000000161c247211 */ /* 0x001fc800078608ff */
[----:B------:R-:W-:Y:S02]  /*4690*/  LEA.HI.X.SX32 R37, R28, R4, 0x1, P3 ;  /* 0x000000041c257211 */ /* 0x000fe400018f0eff */
[----:B-1----:R-:W-:-:S03]  /*46a0*/  LEA R40, P1, R18, R22, 0x1 ;  /* 0x0000001612287211 */ /* 0x002fc600078208ff */
[----:B------:R0:W-:Y:S01]  /*46b0*/  STL.64 [R1+0x628], R36 ;  /* 0x0006282401007387 */ /* 0x0001e20000100a00 */
[C---:B--2---:R-:W-:Y:S02]  /*46c0*/  LEA R38, P2, R25.reuse, R22, 0x1 ;  /* 0x0000001619267211 */ /* 0x044fe400078408ff */
[-C--:B------:R-:W-:Y:S02]  /*46d0*/  LEA.HI.X.SX32 R41, R18, R4.reuse, 0x1, P1 ;  /* 0x0000000412297211 */ /* 0x080fe400008f0eff */
[----:B------:R-:W-:Y:S01]  /*46e0*/  LEA.HI.X.SX32 R39, R25, R4, 0x1, P2 ;  /* 0x0000000419277211 */ /* 0x000fe200010f0eff */
[C---:B------:R-:W-:Y:S02]  /*46f0*/  IMAD R25, R21.reuse, 0x2, R24 ;  /* 0x0000000215197824 */ /* 0x040fe400078e0218 */
[----:B------:R-:W-:Y:S02]  /*4700*/  STL.64 [R1+0x620], R40 ;  /* 0x0006202801007387 */ /* 0x000fe40000100a00 */
[----:B------:R-:W-:Y:S01]  /*4710*/  IMAD R18, R21, 0x2, R25 ;  /* 0x0000000215127824 */ /* 0x000fe200078e0219 */
[C---:B0-----:R-:W-:Y:S01]  /*4720*/  LEA R36, P3, R27.reuse, R22, 0x1 ;  /* 0x000000161b247211 */ /* 0x041fe200078608ff */
[----:B------:R0:W-:Y:S03]  /*4730*/  STL.64 [R1+0x618], R38 ;  /* 0x0006182601007387 */ /* 0x0001e60000100a00 */
[----:B------:R-:W-:-:S02]  /*4740*/  LEA.HI.X.SX32 R37, R27, R4, 0x1, P3 ;  /* 0x000000041b257211 */ /* 0x000fc400018f0eff */
[----:B------:R-:W-:-:S03]  /*4750*/  LEA R28, P3, R26, R22, 0x1 ;  /* 0x000000161a1c7211 */ /* 0x000fc600078608ff */
[----:B------:R1:W-:Y:S01]  /*4760*/  STL.64 [R1+0x610], R36 ;  /* 0x0006102401007387 */ /* 0x0003e20000100a00 */
[----:B------:R-:W-:Y:S02]  /*4770*/  LEA.HI.X.SX32 R29, R26, R4, 0x1, P3 ;  /* 0x000000041a1d7211 */ /* 0x000fe400018f0eff */
[----:B0-----:R-:W-:-:S04]  /*4780*/  LEA R38, P1, R19, R22, 0x1 ;  /* 0x0000001613267211 */ /* 0x001fc800078208ff */
[----:B------:R-:W-:Y:S02]  /*4790*/  LEA.HI.X.SX32 R39, R19, R4, 0x1, P1 ;  /* 0x0000000413277211 */ /* 0x000fe400008f0eff */
[C---:B------:R-:W-:Y:S02]  /*47a0*/  LEA R19, R21.reuse, R18, 0x1 ;  /* 0x0000001215137211 */ /* 0x040fe400078e08ff */
[C---:B-1----:R-:W-:Y:S01]  /*47b0*/  LEA R36, P2, R20.reuse, R22, 0x1 ;  /* 0x0000001614247211 */ /* 0x042fe200078408ff */
[----:B------:R0:W-:Y:S03]  /*47c0*/  STL.64 [R1+0x608], R38 ;  /* 0x0006082601007387 */ /* 0x0001e60000100a00 */
[----:B------:R-:W-:Y:S01]  /*47d0*/  LEA.HI.X.SX32 R37, R20, R4, 0x1, P2 ;  /* 0x0000000414257211 */ /* 0x000fe200010f0eff */
[----:B------:R-:W-:-:S04]  /*47e0*/  IMAD R20, R21, 0x2, R19 ;  /* 0x0000000215147824 */ /* 0x000fc800078e0213 */
[----:B------:R1:W-:Y:S01]  /*47f0*/  STL.64 [R1+0x600], R36 ;  /* 0x0006002401007387 */ /* 0x0003e20000100a00 */
[----:B------:R-:W-:Y:S01]  /*4800*/  IMAD R21, R21, 0x2, R20 ;  /* 0x0000000215157824 */ /* 0x000fe200078e0214 */
[-C--:B0-----:R-:W-:Y:S02]  /*4810*/  LEA R38, P1, R23, R22.reuse, 0x1 ;  /* 0x0000001617267211 */ /* 0x081fe400078208ff */
[----:B------:R0:W-:Y:S02]  /*4820*/  STL.64 [R1+0x5f8], R28 ;  /* 0x0005f81c01007387 */ /* 0x0001e40000100a00 */
[----:B------:R-:W-:Y:S02]  /*4830*/  LEA R26, P4, R21, R22, 0x1 ;  /* 0x00000016151a7211 */ /* 0x000fe400078808ff */
[-C--:B------:R-:W-:Y:S02]  /*4840*/  LEA.HI.X.SX32 R39, R23, R4.reuse, 0x1, P1 ;  /* 0x0000000417277211 */ /* 0x080fe400008f0eff */
[----:B------:R-:W-:-:S02]  /*4850*/  LEA.HI.X.SX32 R27, R21, R4, 0x1, P4 ;  /* 0x00000004151b7211 */ /* 0x000fc400020f0eff */
[C---:B-1----:R-:W-:Y:S01]  /*4860*/  LEA R36, P2, R24.reuse, R22, 0x1 ;  /* 0x0000001618247211 */ /* 0x042fe200078408ff */
[----:B------:R1:W-:Y:S03]  /*4870*/  STL.64 [R1+0x5f0], R38 ;  /* 0x0005f02601007387 */ /* 0x0003e60000100a00 */
[----:B------:R-:W-:Y:S02]  /*4880*/  LEA.HI.X.SX32 R37, R24, R4, 0x1, P2 ;  /* 0x0000000418257211 */ /* 0x000fe400010f0eff */
[----:B0-----:R-:W-:-:S03]  /*4890*/  LEA R28, P3, R25, R22, 0x1 ;  /* 0x00000016191c7211 */ /* 0x001fc600078608ff */
[----:B------:R0:W-:Y:S01]  /*48a0*/  STL.64 [R1+0x5e8], R36 ;  /* 0x0005e82401007387 */ /* 0x0001e20000100a00 */
[----:B------:R-:W-:Y:S02]  /*48b0*/  LEA.HI.X.SX32 R29, R25, R4, 0x1, P3 ;  /* 0x00000004191d7211 */ /* 0x000fe400018f0eff */
[----:B-1----:R-:W-:-:S03]  /*48c0*/  LEA R38, P1, R18, R22, 0x1 ;  /* 0x0000001612267211 */ /* 0x002fc600078208ff */
[----:B------:R1:W-:Y:S01]  /*48d0*/  STL.64 [R1+0x5e0], R28 ;  /* 0x0005e01c01007387 */ /* 0x0003e20000100a00 */
[----:B------:R-:W-:Y:S02]  /*48e0*/  LEA.HI.X.SX32 R39, R18, R4, 0x1, P1 ;  /* 0x0000000412277211 */ /* 0x000fe400008f0eff */
[----:B0-----:R-:W-:-:S03]  /*48f0*/  LEA R36, P2, R19, R22, 0x1 ;  /* 0x0000001613247211 */ /* 0x001fc600078408ff */
[----:B------:R-:W-:Y:S01]  /*4900*/  STL.64 [R1+0x5d8], R38 ;  /* 0x0005d82601007387 */ /* 0x000fe20000100a00 */
[----:B------:R-:W-:Y:S02]  /*4910*/  LEA.HI.X.SX32 R37, R19, R4, 0x1, P2 ;  /* 0x0000000413257211 */ /* 0x000fe400010f0eff */
[C---:B-1----:R-:W-:Y:S02]  /*4920*/  LEA R28, P3, R20.reuse, R22, 0x1 ;  /* 0x00000016141c7211 */ /* 0x042fe400078608ff */
[----:B------:R-:W-:Y:S01]  /*4930*/  LEA R22, P1, R7, R6, 0x1 ;  /* 0x0000000607167211 */ /* 0x000fe200078208ff */
[----:B------:R-:W-:Y:S01]  /*4940*/  STL.64 [R1+0x5d0], R36 ;  /* 0x0005d02401007387 */ /* 0x000fe20000100a00 */
[----:B------:R-:W-:Y:S01]  /*4950*/  LEA.HI.X.SX32 R29, R20, R4, 0x1, P3 ;  /* 0x00000004141d7211 */ /* 0x000fe200018f0eff */
[----:B------:R-:W-:Y:S01]  /*4960*/  IMAD R4, R5, 0x8, R14 ;  /* 0x0000000805047824 */ /* 0x000fe200078e020e */
[-C--:B------:R-:W-:Y:S02]  /*4970*/  LEA R20, P0, R13, R6.reuse, 0x1 ;  /* 0x000000060d147211 */ /* 0x080fe400078008ff */
[----:B------:R-:W-:Y:S01]  /*4980*/  LEA R18, P2, R17, R6, 0x1 ;  /* 0x0000000611127211 */ /* 0x000fe200078408ff */
[----:B------:R-:W-:Y:S01]  /*4990*/  STL.64 [R1+0x5c8], R28 ;  /* 0x0005c81c01007387 */ /* 0x000fe20000100a00 */
[----:B------:R-:W-:-:S02]  /*49a0*/  LEA.HI.X.SX32 R23, R7, R0, 0x1, P1 ;  /* 0x0000000007177211 */ /* 0x000fc400008f0eff */
[-C--:B------:R-:W-:Y:S01]  /*49b0*/  LEA.HI.X.SX32 R21, R13, R0.reuse, 0x1, P0 ;  /* 0x000000000d157211 */ /* 0x080fe200000f0eff */
[----:B------:R-:W-:Y:S01]  /*49c0*/  STL.64 [R1+0x5c0], R26 ;  /* 0x0005c01a01007387 */ /* 0x000fe20000100a00 */
[----:B------:R-:W-:Y:S02]  /*49d0*/  LEA.HI.X.SX32 R19, R17, R0, 0x1, P2 ;  /* 0x0000000011137211 */ /* 0x000fe400010f0eff */
[C---:B------:R-:W-:Y:S01]  /*49e0*/  LEA R10, R5.reuse, R4, 0x3 ;  /* 0x00000004050a7211 */ /* 0x040fe200078e18ff */
[----:B------:R-:W-:Y:S04]  /*49f0*/  STL.64 [R1+0x5b8], R34 ;  /* 0x0005b82201007387 */ /* 0x000fe80000100a00 */
[----:B------:R0:W-:Y:S01]  /*4a00*/  STL.64 [R1+0x5b0], R22 ;  /* 0x0005b01601007387 */ /* 0x0001e20000100a00 */
[----:B------:R-:W-:-:S03]  /*4a10*/  IMAD R13, R5, 0x8, R10 ;  /* 0x00000008050d7824 */ /* 0x000fc600078e020a */
[----:B------:R1:W-:Y:S01]  /*4a20*/  STL.64 [R1+0x5a8], R20 ;  /* 0x0005a81401007387 */ /* 0x0003e20000100a00 */
[----:B------:R-:W-:-:S03]  /*4a30*/  IMAD R7, R5, 0x8, R13 ;  /* 0x0000000805077824 */ /* 0x000fc600078e020d */
[----:B------:R2:W-:Y:S01]  /*4a40*/  STL.64 [R1+0x5a0], R18 ;  /* 0x0005a01201007387 */ /* 0x0005e20000100a00 */
[-C--:B0-----:R-:W-:Y:S02]  /*4a50*/  LEA R22, P0, R8, R6.reuse, 0x1 ;  /* 0x0000000608167211 */ /* 0x081fe400078008ff */
[----:B-1----:R-:W-:Y:S02]  /*4a60*/  LEA R20, P1, R12, R6, 0x1 ;  /* 0x000000060c147211 */ /* 0x002fe400078208ff */
[----:B------:R-:W-:Y:S01]  /*4a70*/  LEA.HI.X.SX32 R23, R8, R0, 0x1, P0 ;  /* 0x0000000008177211 */ /* 0x000fe200000f0eff */
[----:B------:R-:W-:Y:S01]  /*4a80*/  IMAD R8, R5, 0x8, R7 ;  /* 0x0000000805087824 */ /* 0x000fe200078e0207 */
[----:B--2---:R-:W-:Y:S02]  /*4a90*/  LEA R18, P2, R16, R6, 0x1 ;  /* 0x0000000610127211 */ /* 0x004fe400078408ff */
[-C--:B------:R-:W-:Y:S01]  /*4aa0*/  LEA.HI.X.SX32 R21, R12, R0.reuse, 0x1, P1 ;  /* 0x000000000c157211 */ /* 0x080fe200008f0eff */
[----:B------:R0:W-:Y:S01]  /*4ab0*/  STL.64 [R1+0x598], R22 ;  /* 0x0005981601007387 */ /* 0x0001e20000100a00 */
[----:B------:R-:W-:-:S02]  /*4ac0*/  LEA.HI.X.SX32 R19, R16, R0, 0x1, P2 ;  /* 0x0000000010137211 */ /* 0x000fc400010f0eff */
[----:B------:R-:W-:Y:S01]  /*4ad0*/  LEA R12, R5, R8, 0x3 ;  /* 0x00000008050c7211 */ /* 0x000fe200078e18ff */
[----:B------:R1:W-:Y:S04]  /*4ae0*/  STL.64 [R1+0x590], R20 ;  /* 0x0005901401007387 */ /* 0x0003e80000100a00 */
[----:B------:R2:W-:Y:S01]  /*4af0*/  STL.64 [R1+0x588], R18 ;  /* 0x0005881201007387 */ /* 0x0005e20000100a00 */
[CC--:B0-----:R-:W-:Y:S02]  /*4b00*/  LEA R22, P0, R2.reuse, R6.reuse, 0x1 ;  /* 0x0000000602167211 */ /* 0x0c1fe400078008ff */
[----:B-1----:R-:W-:Y:S02]  /*4b10*/  LEA R20, P1, R9, R6, 0x1 ;  /* 0x0000000609147211 */ /* 0x002fe400078208ff */
[----:B------:R-:W-:Y:S01]  /*4b20*/  LEA.HI.X.SX32 R23, R2, R0, 0x1, P0 ;  /* 0x0000000002177211 */ /* 0x000fe200000f0eff */
[----:B------:R-:W-:Y:S01]  /*4b30*/  IMAD R2, R5, 0x8, R12 ;  /* 0x0000000805027824 */ /* 0x000fe200078e020c */
[----:B--2---:R-:W-:-:S02]  /*4b40*/  LEA R18, P2, R15, R6, 0x1 ;  /* 0x000000060f127211 */ /* 0x004fc400078408ff */
[-C--:B------:R-:W-:Y:S01]  /*4b50*/  LEA.HI.X.SX32 R21, R9, R0.reuse, 0x1, P1 ;  /* 0x0000000009157211 */ /* 0x080fe200008f0eff */
[----:B------:R-:W-:Y:S01]  /*4b60*/  STL.64 [R1+0x580], R22 ;  /* 0x0005801601007387 */ /* 0x000fe20000100a00 */
[----:B------:R-:W-:Y:S01]  /*4b70*/  LEA.HI.X.SX32 R19, R15, R0, 0x1, P2 ;  /* 0x000000000f137211 */ /* 0x000fe200010f0eff */
[----:B------:R-:W-:Y:S01]  /*4b80*/  IMAD R9, R5, 0x8, R2 ;  /* 0x0000000805097824 */ /* 0x000fe200078e0202 */
[C---:B------:R-:W-:Y:S01]  /*4b90*/  LEA R16, P2, R14.reuse, R6, 0x1 ;  /* 0x000000060e107211 */ /* 0x040fe200078408ff */
[----:B------:R0:W-:Y:S03]  /*4ba0*/  STL.64 [R1+0x578], R20 ;  /* 0x0005781401007387 */ /* 0x0001e60000100a00 */
[----:B------:R-:W-:Y:S01]  /*4bb0*/  LEA.HI.X.SX32 R17, R14, R0, 0x1, P2 ;  /* 0x000000000e117211 */ /* 0x000fe200010f0eff */
[----:B------:R1:W-:Y:S01]  /*4bc0*/  STL.64 [R1+0x570], R18 ;  /* 0x0005701201007387 */ /* 0x0003e20000100a00 */
[----:B0-----:R-:W-:-:S02]  /*4bd0*/  LEA R20, P0, R3, R6, 0x1 ;  /* 0x0000000603147211 */ /* 0x001fc400078008ff */
[----:B-1----:R-:W-:Y:S02]  /*4be0*/  LEA R18, P1, R11, R6, 0x1 ;  /* 0x000000060b127211 */ /* 0x002fe400078208ff */
[-C--:B------:R-:W-:Y:S02]  /*4bf0*/  LEA.HI.X.SX32 R21, R3, R0.reuse, 0x1, P0 ;  /* 0x0000000003157211 */ /* 0x080fe400000f0eff */
[----:B------:R-:W-:Y:S01]  /*4c00*/  LEA.HI.X.SX32 R19, R11, R0, 0x1, P1 ;  /* 0x000000000b137211 */ /* 0x000fe200008f0eff */
[C---:B------:R-:W-:Y:S02]  /*4c10*/  IMAD R11, R5.reuse, 0x8, R9 ;  /* 0x00000008050b7824 */ /* 0x040fe400078e0209 */
[----:B------:R0:W-:Y:S03]  /*4c20*/  STL.64 [R1+0x568], R20 ;  /* 0x0005681401007387 */ /* 0x0001e60000100a00 */
[----:B------:R-:W-:Y:S01]  /*4c30*/  LEA R3, R5, R11, 0x3 ;  /* 0x0000000b05037211 */ /* 0x000fe200078e18ff */
[----:B------:R1:W-:Y:S04]  /*4c40*/  STL.64 [R1+0x560], R18 ;  /* 0x0005601201007387 */ /* 0x0003e80000100a00 */
[----:B------:R2:W-:Y:S01]  /*4c50*/  STL.64 [R1+0x558], R16 ;  /* 0x0005581001007387 */ /* 0x0005e20000100a00 */
[----:B0-----:R-:W-:-:S02]  /*4c60*/  LEA R20, P0, R4, R6, 0x1 ;  /* 0x0000000604147211 */ /* 0x001fc400078008ff */
[----:B-1----:R-:W-:Y:S02]  /*4c70*/  LEA R18, P1, R10, R6, 0x1 ;  /* 0x000000060a127211 */ /* 0x002fe400078208ff */
[----:B------:R-:W-:Y:S01]  /*4c80*/  LEA.HI.X.SX32 R21, R4, R0, 0x1, P0 ;  /* 0x0000000004157211 */ /* 0x000fe200000f0eff */
[----:B------:R-:W-:Y:S01]  /*4c90*/  IMAD R4, R5, 0x8, R3 ;  /* 0x0000000805047824 */ /* 0x000fe200078e0203 */
[C---:B--2---:R-:W-:Y:S02]  /*4ca0*/  LEA R16, P2, R13.reuse, R6, 0x1 ;  /* 0x000000060d107211 */ /* 0x044fe400078408ff */
        /* <DEDUP_REMOVED lines=9> */
[C---:B-1----:R-:W-:Y:S02]  /*4d40*/  LEA R16, P1, R8.reuse, R6, 0x1 ;  /* 0x0000000608107211 */ /* 0x042fe400078208ff */
[-C--:B------:R-:W-:Y:S01]  /*4d50*/  LEA.HI.X.SX32 R19, R7, R0.reuse, 0x1, P0 ;  /* 0x0000000007137211 */ /* 0x080fe200000f0eff */
[----:B------:R-:W-:Y:S01]  /*4d60*/  IMAD R7, R5, 0x8, R10 ;  /* 0x0000000805077824 */ /* 0x000fe200078e020a */
[----:B------:R-:W-:-:S03]  /*4d70*/  LEA.HI.X.SX32 R17, R8, R0, 0x1, P1 ;  /* 0x0000000008117211 */ /* 0x000fc600008f0eff */
[----:B------:R0:W-:Y:S01]  /*4d80*/  STL.64 [R1+0x538], R18 ;  /* 0x0005381201007387 */ /* 0x0001e20000100a00 */
[----:B------:R-:W-:-:S03]  /*4d90*/  LEA R8, R5, R7, 0x3 ;  /* 0x0000000705087211 */ /* 0x000fc600078e18ff */
[----:B------:R1:W-:Y:S04]  /*4da0*/  STL.64 [R1+0x530], R16 ;  /* 0x0005301001007387 */ /* 0x0003e80000100a00 */
[----:B------:R2:W-:Y:S01]  /*4db0*/  STL.64 [R1+0x528], R14 ;  /* 0x0005280e01007387 */ /* 0x0005e20000100a00 */
[CC--:B0-----:R-:W-:Y:S02]  /*4dc0*/  LEA R18, P0, R2.reuse, R6.reuse, 0x1 ;  /* 0x0000000602127211 */ /* 0x0c1fe400078008ff */
[----:B-1----:R-:W-:Y:S02]  /*4dd0*/  LEA R16, P1, R9, R6, 0x1 ;  /* 0x0000000609107211 */ /* 0x002fe400078208ff */
[----:B------:R-:W-:Y:S02]  /*4de0*/  LEA.HI.X.SX32 R19, R2, R0, 0x1, P0 ;  /* 0x0000000002137211 */ /* 0x000fe400000f0eff */
[----:B--2---:R-:W-:-:S02]  /*4df0*/  LEA R14, P2, R11, R6, 0x1 ;  /* 0x000000060b0e7211 */ /* 0x004fc400078408ff */
[-C--:B------:R-:W-:Y:S01]  /*4e00*/  LEA.HI.X.SX32 R17, R9, R0.reuse, 0x1, P1 ;  /* 0x0000000009117211 */ /* 0x080fe200008f0eff */
[----:B------:R-:W-:Y:S01]  /*4e10*/  STL.64 [R1+0x520], R18 ;  /* 0x0005201201007387 */ /* 0x000fe20000100a00 */
[----:B------:R-:W-:Y:S01]  /*4e20*/  LEA.HI.X.SX32 R15, R11, R0, 0x1, P2 ;  /* 0x000000000b0f7211 */ /* 0x000fe200010f0eff */
[C---:B------:R-:W-:Y:S01]  /*4e30*/  IMAD R9, R5.reuse, 0x8, R8 ;  /* 0x0000000805097824 */ /* 0x040fe200078e0208 */
[C---:B------:R-:W-:Y:S01]  /*4e40*/  LEA R12, P2, R10.reuse, R6, 0x1 ;  /* 0x000000060a0c7211 */ /* 0x040fe200078408ff */
[----:B------:R0:W-:Y:S02]  /*4e50*/  STL.64 [R1+0x518], R16 ;  /* 0x0005181001007387 */ /* 0x0001e40000100a00 */
[----:B------:R-:W-:Y:S01]  /*4e60*/  IMAD R2, R5, 0x8, R9 ;  /* 0x0000000805027824 */ /* 0x000fe200078e0209 */
        /* <DEDUP_REMOVED lines=9> */
[----:B------:R1:W-:Y:S02]  /*4f00*/  STL.64 [R1+0x500], R14 ;  /* 0x0005000e01007387 */ /* 0x0003e40000100a00 */
[----:B------:R-:W-:Y:S02]  /*4f10*/  IMAD R5, R5, 0x8, R4 ;  /* 0x0000000805057824 */ /* 0x000fe400078e0204 */
[----:B------:R2:W-:Y:S03]  /*4f20*/  STL.64 [R1+0x4f8], R12 ;  /* 0x0004f80c01007387 */ /* 0x0005e60000100a00 */
[-C--:B------:R-:W-:Y:S02]  /*4f30*/  LEA R10, P3, R5, R6.reuse, 0x1 ;  /* 0x00000006050a7211 */ /* 0x080fe400078608ff */
[----:B0-----:R-:W-:Y:S02]  /*4f40*/  LEA R16, P0, R7, R6, 0x1 ;  /* 0x0000000607107211 */ /* 0x001fe400078008ff */
[----:B------:R-:W-:-:S02]  /*4f50*/  LEA.HI.X.SX32 R11, R5, R0, 0x1, P3 ;  /* 0x00000000050b7211 */ /* 0x000fc400018f0eff */
[C---:B-1----:R-:W-:Y:S02]  /*4f60*/  LEA R14, P1, R8.reuse, R6, 0x1 ;  /* 0x00000006080e7211 */ /* 0x042fe400078208ff */
[----:B------:R-:W-:Y:S02]  /*4f70*/  LEA.HI.X.SX32 R17, R7, R0, 0x1, P0 ;  /* 0x0000000007117211 */ /* 0x000fe400000f0eff */
[C---:B--2---:R-:W-:Y:S02]  /*4f80*/  LEA R12, P2, R9.reuse, R6, 0x1 ;  /* 0x00000006090c7211 */ /* 0x044fe400078408ff */
[-C--:B------:R-:W-:Y:S01]  /*4f90*/  LEA.HI.X.SX32 R15, R8, R0.reuse, 0x1, P1 ;  /* 0x00000000080f7211 */ /* 0x080fe200008f0eff */
[----:B------:R0:W-:Y:S01]  /*4fa0*/  STL.64 [R1+0x4f0], R16 ;  /* 0x0004f01001007387 */ /* 0x0001e20000100a00 */
[----:B------:R-:W-:-:S03]  /*4fb0*/  LEA.HI.X.SX32 R13, R9, R0, 0x1, P2 ;  /* 0x00000000090d7211 */ /* 0x000fc600010f0eff */
[----:B------:R1:W-:Y:S04]  /*4fc0*/  STL.64 [R1+0x4e8], R14 ;  /* 0x0004e80e01007387 */ /* 0x0003e80000100a00 */
[----:B------:R2:W-:Y:S01]  /*4fd0*/  STL.64 [R1+0x4e0], R12 ;  /* 0x0004e00c01007387 */ /* 0x0005e20000100a00 */
[CC--:B0-----:R-:W-:Y:S02]  /*4fe0*/  LEA R16, P0, R2.reuse, R6.reuse, 0x1 ;  /* 0x0000000602107211 */ /* 0x0c1fe400078008ff */
[----:B-1----:R-:W-:Y:S02]  /*4ff0*/  LEA R14, P1, R3, R6, 0x1 ;  /* 0x00000006030e7211 */ /* 0x002fe400078208ff */
[----:B------:R-:W-:Y:S01]  /*5000*/  LEA.HI.X.SX32 R17, R2, R0, 0x1, P0 ;  /* 0x0000000002117211 */ /* 0x000fe200000f0eff */
[----:B------:R-:W-:Y:S01]  /*5010*/  IMAD.MOV.U32 R2, RZ, RZ, 0x3f800000 ;  /* 0x3f800000ff027424 */ /* 0x000fe200078e00ff */
[----:B--2---:R-:W-:-:S02]  /*5020*/  LEA R12, P2, R4, R6, 0x1 ;  /* 0x00000006040c7211 */ /* 0x004fc400078408ff */
[-C--:B------:R-:W-:Y:S01]  /*5030*/  LEA.HI.X.SX32 R15, R3, R0.reuse, 0x1, P1 ;  /* 0x00000000030f7211 */ /* 0x080fe200008f0eff */
[----:B------:R-:W-:Y:S01]  /*5040*/  STL.64 [R1+0x4d8], R16 ;  /* 0x0004d81001007387 */ /* 0x000fe20000100a00 */
[----:B------:R-:W-:Y:S01]  /*5050*/  LEA.HI.X.SX32 R13, R4, R0, 0x1, P2 ;  /* 0x00000000040d7211 */ /* 0x000fe200010f0eff */
[----:B------:R-:W-:Y:S01]  /*5060*/  IMAD.MOV.U32 R0, RZ, RZ, -0x800000 ;  /* 0xff800000ff007424 */ /* 0x000fe200078e00ff */
[----:B------:R-:W-:Y:S01]  /*5070*/  IADD3 R3, R31, 0x8, RZ ;  /* 0x000000081f037810 */ /* 0x000fe20007ffe0ff */
[----:B------:R-:W-:Y:S04]  /*5080*/  STL.64 [R1+0x4d0], R14 ;  /* 0x0004d00e01007387 */ /* 0x000fe80000100a00 */
[----:B------:R-:W-:Y:S04]  /*5090*/  STL.64 [R1+0x4c8], R12 ;  /* 0x0004c80c01007387 */ /* 0x000fe80000100a00 */
[----:B------:R-:W-:Y:S04]  /*50a0*/  STL.64 [R1+0x4c0], R10 ;  /* 0x0004c00a01007387 */ /* 0x000fe80000100a00 */
[----:B------:R0:W-:Y:S04]  /*50b0*/  STL [R1+0x4b4], R2 ;  /* 0x0004b40201007387 */ /* 0x0001e80000100800 */
[----:B------:R-:W-:Y:S04]  /*50c0*/  STL [R1+0x294], RZ ;  /* 0x000294ff01007387 */ /* 0x000fe80000100800 */
[----:B------:R1:W-:Y:S01]  /*50d0*/  STL [R1+0x60], R0 ;  /* 0x0000600001007387 */ /* 0x0003e20000100800 */
[----:B0-----:R-:W-:-:S03]  /*50e0*/  MOV R2, 0xff800000 ;  /* 0xff80000000027802 */ /* 0x001fc60000000f00 */
[----:B------:R-:W-:Y:S04]  /*50f0*/  STL [R1+0x290], RZ ;  /* 0x000290ff01007387 */ /* 0x000fe80000100800 */
[----:B------:R0:W-:Y:S01]  /*5100*/  STL [R1+0x64], R2 ;  /* 0x0000640201007387 */ /* 0x0001e20000100800 */
[----:B-1----:R-:W-:-:S03]  /*5110*/  IMAD.MOV.U32 R0, RZ, RZ, 0x3f800000 ;  /* 0x3f800000ff007424 */ /* 0x002fc600078e00ff */
[----:B------:R-:W-:Y:S04]  /*5120*/  STL [R1+0x260], RZ ;  /* 0x000260ff01007387 */ /* 0x000fe80000100800 */
[----:B------:R1:W-:Y:S01]  /*5130*/  STL [R1+0x4b8], R0 ;  /* 0x0004b80001007387 */ /* 0x0003e20000100800 */
[----:B0-----:R-:W-:-:S03]  /*5140*/  LOP3.LUT R2, R61, 0x40, RZ, 0x3c, !PT ;  /* 0x000000403d027812 */ /* 0x001fc600078e3cff */
[----:B------:R0:W-:Y:S04]  /*5150*/  STL [R1+0x264], RZ ;  /* 0x000264ff01007387 */ /* 0x0001e80000100800 */
[----:B------:R0:W-:Y:S01]  /*5160*/  STL [R1+0x268], RZ ;  /* 0x000268ff01007387 */ /* 0x0001e20000100800 */
[----:B-1----:R-:W-:-:S03]  /*5170*/  LOP3.LUT R0, R60, 0x40, RZ, 0x3c, !PT ;  /* 0x000000403c007812 */ /* 0x002fc600078e3cff */
        /* <DEDUP_REMOVED lines=125> */
[----:B------:R0:W-:Y:S02]  /*5950*/  STL [R1+0x6c8], R3 ;  /* 0x0006c80301007387 */ /* 0x0001e40000100800 */
.L_x_2:
[----:B------:R-:W2:Y:S04]  /*5960*/  LDL.64 R4, [R1+0x6b8] ;  /* 0x0006b80001047983 */ /* 0x000ea80000100a00 */
[----:B------:R-:W2:Y:S04]  /*5970*/  LDL R38, [R1+0x294] ;  /* 0x0002940001267983 */ /* 0x000ea80000100800 */
[----:B------:R-:W3:Y:S04]  /*5980*/  LDL.64 R12, [R1+0x6a8] ;  /* 0x0006a800010c7983 */ /* 0x000ee80000100a00 */
[----:B0---4-:R-:W4:Y:S04]  /*5990*/  LDL.64 R2, [R1+0x6b0] ;  /* 0x0006b00001027983 */ /* 0x011f280000100a00 */
[----:B------:R-:W4:Y:S04]  /*59a0*/  LDL.64 R14, [R1+0x688] ;  /* 0x00068800010e7983 */ /* 0x000f280000100a00 */
        /* <DEDUP_REMOVED lines=8> */
[----:B-----5:R0:W-:Y:S04]  /*5a30*/  STL [R1+0xa00], R60 ;  /* 0x000a003c01007387 */ /* 0x0201e80000100800 */
        /* <DEDUP_REMOVED lines=13> */
[----:B0-----:R-:W4:Y:S01]  /*5b10*/  LDL R60, [R1+0x2ac] ;  /* 0x0002ac00013c7983 */ /* 0x001f220000100800 */
[----:B--2---:R-:W-:-:S04]  /*5b20*/  IMAD.WIDE R4, R38, 0x2, R4 ;  /* 0x0000000226047825 */ /* 0x004fc800078e0204 */
[C---:B---3--:R-:W-:Y:S01]  /*5b30*/  IMAD.WIDE R12, R38.reuse, 0x2, R12 ;  /* 0x00000002260c7825 */ /* 0x048fe200078e020c */
[----:B------:R0:W2:Y:S03]  /*5b40*/  LDG.E.U16 R0, [R4.64] ;  /* 0x0000000604007981 */ /* 0x0000a6000c1e1500 */
[C---:B----4-:R-:W-:Y:S02]  /*5b50*/  IMAD.WIDE R2, R38.reuse, 0x2, R2 ;  /* 0x0000000226027825 */ /* 0x050fe400078e0202 */
[----:B------:R1:W3:Y:S04]  /*5b60*/  LDG.E.U16 R13, [R12.64] ;  /* 0x000000060c0d7981 */ /* 0x0002e8000c1e1500 */
[----:B------:R4:W2:Y:S01]  /*5b70*/  LDG.E.U16 R9, [R2.64] ;  /* 0x0000000602097981 */ /* 0x0008a2000c1e1500 */
[----:B0-----:R-:W-:-:S04]  /*5b80*/  IMAD.WIDE R4, R38, 0x2, R14 ;  /* 0x0000000226047825 */ /* 0x001fc800078e020e */
[C---:B------:R-:W-:Y:S01]  /*5b90*/  IMAD.WIDE R10, R38.reuse, 0x2, R10 ;  /* 0x00000002260a7825 */ /* 0x040fe200078e020a */
[----:B-1----:R0:W2:Y:S03]  /*5ba0*/  LDG.E.U16 R12, [R4.64] ;  /* 0x00000006040c7981 */ /* 0x0020a6000c1e1500 */
[C---:B----4-:R-:W-:Y:S01]  /*5bb0*/  IMAD.WIDE R2, R38.reuse, 0x2, R20 ;  /* 0x0000000226027825 */ /* 0x050fe200078e0214 */
[----:B------:R1:W4:Y:S04]  /*5bc0*/  LDG.E.U16 R8, [R10.64] ;  /* 0x000000060a087981 */ /* 0x000328000c1e1500 */
[----:B------:R-:W2:Y:S01]  /*5bd0*/  LDL.64 R20, [R1+0x648] ;  /* 0x0006480001147983 */ /* 0x000ea20000100a00 */
[----:B0-----:R-:W-:-:S03]  /*5be0*/  IMAD.WIDE R4, R38, 0x2, R30 ;  /* 0x0000000226047825 */ /* 0x001fc600078e021e */
[----:B------:R-:W3:Y:S01]  /*5bf0*/  LDL.64 R30, [R1+0x5f8] ;  /* 0x0005f800011e7983 */ /* 0x000ee20000100a00 */
[----:B-1----:R-:W-:-:S03]  /*5c00*/  IMAD.WIDE R10, R38, 0x2, R28 ;  /* 0x00000002260a7825 */ /* 0x002fc600078e021c */
[----:B------:R-:W4:Y:S01]  /*5c10*/  LDL.64 R28, [R1+0x5d8] ;  /* 0x0005d800011c7983 */ /* 0x000f220000100a00 */
[----:B------:R-:W-:-:S03]  /*5c20*/  IMAD.WIDE R6, R38, 0x2, R6 ;  /* 0x0000000226067825 */ /* 0x000fc600078e0206 */
[----:B------:R0:W4:Y:S04]  /*5c30*/  LDG.E.U16 R3, [R2.64] ;  /* 0x0000000602037981 */ /* 0x000128000c1e1500 */
[----:B------:R1:W4:Y:S01]  /*5c40*/  LDG.E.U16 R14, [R6.64] ;  /* 0x00000006060e7981 */ /* 0x000322000c1e1500 */
[----:B------:R-:W-:-:S03]  /*5c50*/  IMAD.WIDE R16, R38, 0x2, R16 ;  /* 0x0000000226107825 */ /* 0x000fc600078e0210 */
[----:B------:R0:W4:Y:S01]  /*5c60*/  LDG.E.U16 R4, [R4.64] ;  /* 0x0000000604047981 */ /* 0x000122000c1e1500 */
[----:B------:R-:W-:-:S03]  /*5c70*/  IMAD.WIDE R18, R38, 0x2, R18 ;  /* 0x0000000226127825 */ /* 0x000fc600078e0212 */
[----:B------:R0:W4:Y:S01]  /*5c80*/  LDG.E.U16 R11, [R10.64] ;  /* 0x000000060a0b7981 */ /* 0x000122000c1e1500 */
[----:B-1----:R-:W-:-:S03]  /*5c90*/  IMAD.WIDE R6, R38, 0x2, R42 ;  /* 0x0000000226067825 */ /* 0x002fc600078e022a */
[----:B------:R1:W4:Y:S04]  /*5ca0*/  LDG.E.U16 R15, [R18.64] ;  /* 0x00000006120f7981 */ /* 0x000328000c1e1500 */
[----:B------:R0:W4:Y:S04]  /*5cb0*/  LDG.E.U16 R7, [R6.64] ;  /* 0x0000000606077981 */ /* 0x000128000c1e1500 */
[----:B------:R-:W4:Y:S01]  /*5cc0*/  LDL.64 R42, [R1+0x5e0] ;  /* 0x0005e000012a7983 */ /* 0x000f220000100a00 */
[----:B-1----:R-:W-:-:S03]  /*5cd0*/  IMAD.WIDE R18, R38, 0x2, R40 ;  /* 0x0000000226127825 */ /* 0x002fc600078e0228 */
[----:B------:R-:W4:Y:S04]  /*5ce0*/  LDL.64 R40, [R1+0x5c0] ;  /* 0x0005c00001287983 */ /* 0x000f280000100a00 */
[----:B0-----:R0:W4:Y:S04]  /*5cf0*/  LDG.E.U16 R6, [R16.64] ;  /* 0x0000000610067981 */ /* 0x001128000c1e1500 */
[----:B------:R1:W4:Y:S01]  /*5d00*/  LDG.E.U16 R2, [R18.64] ;  /* 0x0000000612027981 */ /* 0x000322000c1e1500 */
[----:B0-----:R-:W-:-:S05]  /*5d10*/  IMAD.WIDE R16, R38, 0x2, R26 ;  /* 0x0000000226107825 */ /* 0x001fca00078e021a */
[----:B------:R0:W4:Y:S01]  /*5d20*/  LDG.E.U16 R26, [R16.64] ;  /* 0x00000006101a7981 */ /* 0x000122000c1e1500 */
[----:B-1----:R-:W-:-:S03]  /*5d30*/  IMAD.WIDE R18, R38, 0x2, R34 ;  /* 0x0000000226127825 */ /* 0x002fc600078e0222 */
[----:B------:R-:W4:Y:S01]  /*5d40*/  LDL.64 R34, [R1+0x5c8] ;  /* 0x0005c80001227983 */ /* 0x000f220000100a00 */
[----:B0-----:R-:W-:-:S03]  /*5d50*/  IMAD.WIDE R16, R38, 0x2, R36 ;  /* 0x0000000226107825 */ /* 0x001fc600078e0224 */
[----:B------:R-:W4:Y:S01]  /*5d60*/  LDL.64 R36, [R1+0x5d0] ;  /* 0x0005d00001247983 */ /* 0x000f220000100a00 */
[----:B------:R-:W-:-:S04]  /*5d70*/  IMAD.WIDE R22, R38, 0x2, R22 ;  /* 0x0000000226167825 */ /* 0x000fc800078e0216 */
[C---:B------:R-:W-:Y:S01]  /*5d80*/  IMAD.WIDE R24, R38.reuse, 0x2, R24 ;  /* 0x0000000226187825 */ /* 0x040fe200078e0218 */
[----:B------:R3:W4:Y:S04]  /*5d90*/  LDG.E.U16 R27, [R22.64] ;  /* 0x00000006161b7981 */ /* 0x000728000c1e1500 */
[----:B------:R4:W4:Y:S01]  /*5da0*/  LDG.E.U16 R5, [R24.64] ;  /* 0x0000000618057981 */ /* 0x000922000c1e1500 */
[----:B--2---:R-:W-:-:S04]  /*5db0*/  IMAD.WIDE R20, R38, 0x2, R20 ;  /* 0x0000000226147825 */ /* 0x004fc800078e0214 */
[C---:B---3--:R-:W-:Y:S01]  /*5dc0*/  IMAD.WIDE R22, R38.reuse, 0x2, R30 ;  /* 0x0000000226167825 */ /* 0x048fe200078e021e */
[----:B------:R0:W2:Y:S03]  /*5dd0*/  LDG.E.U16 R10, [R20.64] ;  /* 0x00000006140a7981 */ /* 0x0000a6000c1e1500 */
[C---:B----4-:R-:W-:Y:S01]  /*5de0*/  IMAD.WIDE R24, R38.reuse, 0x2, R28 ;  /* 0x0000000226187825 */ /* 0x050fe200078e021c */
[----:B------:R1:W3:Y:S04]  /*5df0*/  LDG.E.U16 R31, [R22.64] ;  /* 0x00000006161f7981 */ /* 0x0002e8000c1e1500 */
[----:B------:R4:W2:Y:S01]  /*5e00*/  LDG.E.U16 R29, [R18.64] ;  /* 0x00000006121d7981 */ /* 0x0008a2000c1e1500 */
[----:B0-----:R-:W-:-:S03]  /*5e10*/  IMAD.WIDE R20, R38, 0x2, R32 ;  /* 0x0000000226147825 */ /* 0x001fc600078e0220 */
[----:B------:R0:W3:Y:S04]  /*5e20*/  LDG.E.U16 R32, [R24.64] ;  /* 0x0000000618207981 */ /* 0x0000e8000c1e1500 */
[----:B------:R0:W3:Y:S01]  /*5e30*/  LDG.E.U16 R30, [R20.64] ;  /* 0x00000006141e7981 */ /* 0x0000e2000c1e1500 */
[----:B----4-:R-:W-:-:S03]  /*5e40*/  IMAD.WIDE R18, R38, 0x2, R52 ;  /* 0x0000000226127825 */ /* 0x010fc600078e0234 */
[----:B------:R4:W3:Y:S01]  /*5e50*/  LDG.E.U16 R28, [R16.64] ;  /* 0x00000006101c7981 */ /* 0x0008e2000c1e1500 */
[----:B0-----:R-:W-:-:S04]  /*5e60*/  IMAD.WIDE R20, R38, 0x2, R50 ;  /* 0x0000000226147825 */ /* 0x001fc800078e0232 */
[----:B----4-:R-:W-:-:S05]  /*5e70*/  IMAD.WIDE R16, R38, 0x2, R54 ;  /* 0x0000000226107825 */ /* 0x010fca00078e0236 */
[----:B------:R0:W4:Y:S01]  /*5e80*/  LDG.E.U16 R33, [R16.64] ;  /* 0x0000000610217981 */ /* 0x000122000c1e1500 */
[----:B------:R-:W-:-:S03]  /*5e90*/  IMAD.WIDE R24, R38, 0x2, R34 ;  /* 0x0000000226187825 */ /* 0x000fc600078e0222 */
[----:B------:R0:W4:Y:S01]  /*5ea0*/  LDG.E.U16 R34, [R18.64] ;  /* 0x0000000612227981 */ /* 0x000122000c1e1500 */
[----:B-1----:R-:W-:-:S03]  /*5eb0*/  IMAD.WIDE R22, R38, 0x2, R36 ;  /* 0x0000000226167825 */ /* 0x002fc600078e0224 */
[----:B------:R1:W4:Y:S04]  /*5ec0*/  LDG.E.U16 R35, [R20.64] ;  /* 0x0000000614237981 */ /* 0x000328000c1e1500 */
[----:B------:R1:W4:Y:S01]  /*5ed0*/  LDG.E.U16 R36, [R22.64] ;  /* 0x0000000616247981 */ /* 0x000322000c1e1500 */
[----:B0-----:R-:W-:-:S03]  /*5ee0*/  IMAD.WIDE R16, R38, 0x2, R48 ;  /* 0x0000000226107825 */ /* 0x001fc600078e0230 */
[----:B------:R0:W4:Y:S01]  /*5ef0*/  LDG.E.U16 R37, [R24.64] ;  /* 0x0000000618257981 */ /* 0x000122000c1e1500 */
[----:B------:R-:W-:-:S03]  /*5f00*/  IMAD.WIDE R18, R38, 0x2, R46 ;  /* 0x0000000226127825 */ /* 0x000fc600078e022e */
[----:B------:R0:W4:Y:S01]  /*5f10*/  LDG.E.U16 R16, [R16.64] ;  /* 0x0000000610107981 */ /* 0x000122000c1e1500 */
[----:B-1----:R-:W-:-:S03]  /*5f20*/  IMAD.WIDE R20, R38, 0x2, R44 ;  /* 0x0000000226147825 */ /* 0x002fc600078e022c */
[----:B------:R1:W4:Y:S01]  /*5f30*/  LDG.E.U16 R18, [R18.64] ;  /* 0x0000000612127981 */ /* 0x000322000c1e1500 */
[----:B------:R-:W-:-:S04]  /*5f40*/  IMAD.WIDE R22, R38, 0x2, R42 ;  /* 0x0000000226167825 */ /* 0x000fc800078e022a */
[----:B0-----:R-:W-:Y:S01]  /*5f50*/  IMAD.WIDE R24, R38, 0x2, R40 ;  /* 0x0000000226187825 */ /* 0x001fe200078e0228 */
[----:B------:R0:W4:Y:S04]  /*5f60*/  LDG.E.U16 R17, [R20.64] ;  /* 0x0000000614117981 */ /* 0x000128000c1e1500 */
[----:B-1----:R-:W4:Y:S04]  /*5f70*/  LDG.E.U16 R19, [R22.64] ;  /* 0x0000000616137981 */ /* 0x002f28000c1e1500 */
[----:B0-----:R-:W4:Y:S04]  /*5f80*/  LDG.E.U16 R20, [R24.64] ;  /* 0x0000000618147981 */ /* 0x001f28000c1e1500 */
[----:B------:R-:W0:Y:S02]  /*5f90*/  S2R R39, SR_TID.X ;  /* 0x0000000000277919 */ /* 0x000e240000002100 */
[----:B0-----:R-:W-:-:S02]  /*5fa0*/  LOP3.LUT R38, R39, 0xff, RZ, 0xc0, !PT ;  /* 0x000000ff27267812 */ /* 0x001fc400078ec0ff */
[----:B------:R-:W-:-:S03]  /*5fb0*/  SHF.R.S32.HI R40, RZ, 0x8, R39 ;  /* 0x00000008ff287819 */ /* 0x000fc60000011427 */
[----:B------:R-:W-:Y:S01]  /*5fc0*/  IMAD.SHL.U32 R38, R38, 0x2, RZ ;  /* 0x0000000226267824 */ /* 0x000fe200078e00ff */
[----:B------:R-:W-:-:S04]  /*5fd0*/  SGXT R40, R40, 0x1 ;  /* 0x000000012828781a */ /* 0x000fc80000000200 */
[----:B------:R-:W-:Y:S01]  /*5fe0*/  LOP3.LUT R38, R38, 0x210, R40, 0x78, !PT ;  /* 0x0000021026267812 */ /* 0x000fe200078e7828 */
[----:B------:R-:W-:Y:S01]  /*5ff0*/  BAR.SYNC.DEFER_BLOCKING 0x0 ;  /* 0x0000000000007b1d */ /* 0x000fe20000010000 */
[----:B------:R-:W-:Y:S02]  /*6000*/  SHF.R.S32.HI R42, RZ, 0x8, R39 ;  /* 0x00000008ff2a7819 */ /* 0x000fe40000011427 */
[----:B------:R-:W-:Y:S02]  /*6010*/  LOP3.LUT R39, R39, 0xff, RZ, 0xc0, !PT ;  /* 0x000000ff27277812 */ /* 0x000fe400078ec0ff */
[----:B------:R-:W-:-:S03]  /*6020*/  SGXT R42, R42, 0x1 ;  /* 0x000000012a2a781a */ /* 0x000fc60000000200 */
[----:B------:R-:W-:Y:S01]  /*6030*/  IMAD.SHL.U32 R39, R39, 0x2, RZ ;  /* 0x0000000227277824 */ /* 0x000fe200078e00ff */
[----:B------:R-:W-:Y:S04]  /*6040*/  STS.U16 [R38+0x20000], R0 ;  /* 0x0200000026007388 */ /* 0x000fe80000000400 */
[----:B------:R-:W-:Y:S04]  /*6050*/  STS.U16 [R38+0x21000], R3 ;  /* 0x0210000326007388 */ /* 0x000fe80000000400 */
[----:B------:R-:W-:Y:S04]  /*6060*/  STS.U16 [R38+0x22000], R4 ;  /* 0x0220000426007388 */ /* 0x000fe80000000400 */
[----:B------:R-:W-:Y:S04]  /*6070*/  STS.U16 [R38+0x23000], R5 ;  /* 0x0230000526007388 */ /* 0x000fe80000000400 */
[----:B------:R-:W-:Y:S01]  /*6080*/  STS.U16 [R38+0x24000], R2 ;  /* 0x0240000226007388 */ /* 0x000fe20000000400 */
[----:B------:R-:W-:-:S04]  /*6090*/  LOP3.LUT R39, R39, 0x210, R42, 0x78, !PT ;  /* 0x0000021027277812 */ /* 0x000fc800078e782a */
[----:B------:R-:W-:Y:S01]  /*60a0*/  LOP3.LUT R39, R39, 0x20, RZ, 0x3c, !PT ;  /* 0x0000002027277812 */ /* 0x000fe200078e3cff */
[----:B--2---:R-:W-:Y:S04]  /*60b0*/  STS.U16 [R38+0x25000], R29 ;  /* 0x0250001d26007388 */ /* 0x004fe80000000400 */
[----:B---3--:R-:W-:Y:S04]  /*60c0*/  STS.U16 [R38+0x26000], R31 ;  /* 0x0260001f26007388 */ /* 0x008fe80000000400 */
[----:B------:R0:W-:Y:S04]  /*60d0*/  STS.U16 [R38+0x27000], R32 ;  /* 0x0270002026007388 */ /* 0x0001e80000000400 */
[----:B0-----:R-:W0:Y:S04]  /*60e0*/  S2R R38, SR_TID.X ;  /* 0x0000000000267919 */ /* 0x001e280000002100 */
[----:B------:R-:W-:Y:S04]  /*60f0*/  STS.U16 [R39+0x20400], R9 ;  /* 0x0204000927007388 */ /* 0x000fe80000000400 */
[----:B------:R-:W-:Y:S04]  /*6100*/  STS.U16 [R39+0x21400], R14 ;  /* 0x0214000e27007388 */ /* 0x000fe80000000400 */
[----:B------:R-:W-:Y:S04]  /*6110*/  STS.U16 [R39+0x22400], R15 ;  /* 0x0224000f27007388 */ /* 0x000fe80000000400 */
[----:B------:R-:W-:Y:S04]  /*6120*/  STS.U16 [R39+0x23400], R27 ;  /* 0x0234001b27007388 */ /* 0x000fe80000000400 */
[----:B------:R-:W-:Y:S01]  /*6130*/  STS.U16 [R39+0x24400], R26 ;  /* 0x0244001a27007388 */ /* 0x000fe20000000400 */
[----:B0-----:R-:W-:-:S02]  /*6140*/  SHF.R.S32.HI R41, RZ, 0x8, R38 ;  /* 0x00000008ff297819 */ /* 0x001fc40000011426 */
[----:B------:R-:W-:Y:S01]  /*6150*/  LOP3.LUT R40, R38, 0xff, RZ, 0xc0, !PT ;  /* 0x000000ff26287812 */ /* 0x000fe200078ec0ff */
[----:B------:R-:W-:Y:S01]  /*6160*/  STS.U16 [R39+0x25400], R30 ;  /* 0x0254001e27007388 */ /* 0x000fe20000000400 */
[----:B------:R-:W-:Y:S02]  /*6170*/  SGXT R41, R41, 0x1 ;  /* 0x000000012929781a */ /* 0x000fe40000000200 */
[----:B------:R-:W-:Y:S01]  /*6180*/  SHF.L.U32 R40, R40, 0x1, RZ ;  /* 0x0000000128287819 */ /* 0x000fe200000006ff */
[----:B----4-:R-:W-:Y:S03]  /*6190*/  STS.U16 [R39+0x26400], R34 ;  /* 0x0264002227007388 */ /* 0x010fe60000000400 */
[----:B------:R-:W-:Y:S01]  /*61a0*/  LOP3.LUT R40, R40, 0x210, R41, 0x78, !PT ;  /* 0x0000021028287812 */ /* 0x000fe200078e7829 */
[----:B------:R0:W-:Y:S03]  /*61b0*/  STS.U16 [R39+0x27400], R36 ;  /* 0x0274002427007388 */ /* 0x0001e60000000400 */
[----:B------:R-:W-:-:S02]  /*61c0*/  LOP3.LUT R40, R40, 0x40, RZ, 0x3c, !PT ;  /* 0x0000004028287812 */ /* 0x000fc400078e3cff */
[----:B0-----:R-:W-:Y:S02]  /*61d0*/  SHF.R.S32.HI R39, RZ, 0x8, R38 ;  /* 0x00000008ff277819 */ /* 0x001fe40000011426 */
[----:B------:R-:W-:Y:S02]  /*61e0*/  LOP3.LUT R38, R38, 0xff, RZ, 0xc0, !PT ;  /* 0x000000ff26267812 */ /* 0x000fe400078ec0ff */
[----:B------:R-:W-:-:S03]  /*61f0*/  SGXT R39, R39, 0x1 ;  /* 0x000000012727781a */ /* 0x000fc60000000200 */
[----:B------:R-:W-:Y:S01]  /*6200*/  IMAD.SHL.U32 R38, R38, 0x2, RZ ;  /* 0x0000000226267824 */ /* 0x000fe200078e00ff */
[----:B------:R-:W-:Y:S04]  /*6210*/  STS.U16 [R40+0x20800], R13 ;  /* 0x0208000d28007388 */ /* 0x000fe80000000400 */
[----:B------:R-:W-:Y:S01]  /*6220*/  LOP3.LUT R38, R38, 0x210, R39, 0x78, !PT ;  /* 0x0000021026267812 */ /* 0x000fe200078e7827 */
[----:B------:R-:W-:Y:S03]  /*6230*/  STS.U16 [R40+0x21800], R12 ;  /* 0x0218000c28007388 */ /* 0x000fe60000000400 */
[----:B------:R-:W-:Y:S01]  /*6240*/  LOP3.LUT R38, R38, 0x60, RZ, 0x3c, !PT ;  /* 0x0000006026267812 */ /* 0x000fe200078e3cff */
        /* <DEDUP_REMOVED lines=14> */
[----:B------:R-:W-:Y:S06]  /*6330*/  BAR.SYNC.DEFER_BLOCKING 0x0 ;  /* 0x0000000000007b1d */ /* 0x000fec0000010000 */
[----:B------:R-:W-:Y:S04]  /*6340*/  LDSM.16.MT88.4 R56, [R60] ;  /* 0x000000003c38783b */ /* 0x000fe80000004200 */
[----:B------:R-:W0:Y:S04]  /*6350*/  LDSM.16.M88.4 R12, [R61+0x22000] ;  /* 0x022000003d0c783b */ /* 0x000e280000000200 */
[----:B------:R-:W1:Y:S04]  /*6360*/  LDSM.16.M88.4 R4, [R61+0x23000] ;  /* 0x023000003d04783b */ /* 0x000e680000000200 */
[----:B------:R-:W2:Y:S04]  /*6370*/  LDSM.16.MT88.4 R28, [R60+0x2000] ;  /* 0x002000003c1c783b */ /* 0x000ea80000004200 */
[----:B------:R-:W3:Y:S04]  /*6380*/  LDSM.16.M88.4 R36, [R61+0x24000] ;  /* 0x024000003d24783b */ /* 0x000ee80000000200 */
[----:B------:R-:W4:Y:S04]  /*6390*/  LDSM.16.M88.4 R20, [R61+0x25000] ;  /* 0x025000003d14783b */ /* 0x000f280000000200 */
[----:B------:R-:W2:Y:S04]  /*63a0*/  LDSM.16.M88.4 R48, [R61+0x26000] ;  /* 0x026000003d30783b */ /* 0x000ea80000000200 */
[----:B------:R-:W2:Y:S04]  /*63b0*/  LDSM.16.M88.4 R44, [R61+0x20000] ;  /* 0x020000003d2c783b */ /* 0x000ea80000000200 */
[----:B------:R-:W3:Y:S04]  /*63c0*/  LDSM.16.M88.4 R16, [R61+0x21000] ;  /* 0x021000003d10783b */ /* 0x000ee80000000200 */
[----:B------:R-:W3:Y:S01]  /*63d0*/  LDSM.16.M88.4 R32, [R61+0x27000] ;  /* 0x027000003d20783b */ /* 0x000ee20000000200 */
[C---:B0-----:R-:W-:Y:S08]  /*63e0*/  HMMA.16816.F32.BF16 R40, R56.reuse, R12, RZ ;  /* 0x0000000c3828723c */ /* 0x041ff000000418ff */
[----:B-1----:R-:W-:Y:S11]  /*63f0*/  HMMA.16816.F32.BF16 R8, R56, R4, RZ ;  /* 0x000000043808723c */ /* 0x002ff600000418ff */
[----:B------:R-:W-:Y:S05]  /*6400*/  @!UPT UIADD3 URZ, URZ, URZ, URZ ;  /* 0x0000003f3f3ff290 */ /* 0x000fea000fffe03f */
[----:B--2---:R-:W-:Y:S08]  /*6410*/  HMMA.16816.F32.BF16 R40, R28, R14, R40 ;  /* 0x0000000e1c28723c */ /* 0x004ff00000041828 */
[----:B---3--:R-:W-:Y:S08]  /*6420*/  HMMA.16816.F32.BF16 R12, R56, R36, RZ ;  /* 0x00000024380c723c */ /* 0x008ff000000418ff */
[----:B------:R-:W-:Y:S08]  /*6430*/  HMMA.16816.F32.BF16 R8, R28, R6, R8 ;  /* 0x000000061c08723c */ /* 0x000ff00000041808 */
[----:B----4-:R-:W-:Y:S08]  /*6440*/  HMMA.16816.F32.BF16 R4, R56, R20, RZ ;  /* 0x000000143804723c */ /* 0x010ff000000418ff */
[----:B------:R-:W-:Y:S08]  /*6450*/  HMMA.16816.F32.BF16 R36, R28, R38, R12 ;  /* 0x000000261c24723c */ /* 0x000ff0000004180c */
[C---:B------:R-:W-:Y:S08]  /*6460*/  HMMA.16816.F32.BF16 R12, R56.reuse, R48, RZ ;  /* 0x00000030380c723c */ /* 0x040ff000000418ff */
[C---:B------:R-:W-:Y:S08]  /*6470*/  HMMA.16816.F32.BF16 R52, R56.reuse, R44, RZ ;  /* 0x0000002c3834723c */ /* 0x040ff000000418ff */
[C---:B------:R-:W-:Y:S08]  /*6480*/  HMMA.16816.F32.BF16 R24, R56.reuse, R16, RZ ;  /* 0x000000103818723c */ /* 0x040ff000000418ff */
[----:B------:R-:W-:Y:S08]  /*6490*/  HMMA.16816.F32.BF16 R56, R56, R32, RZ ;  /* 0x000000203838723c */ /* 0x000ff000000418ff */
[C---:B------:R-:W-:Y:S08]  /*64a0*/  HMMA.16816.F32.BF16 R20, R28.reuse, R22, R4 ;  /* 0x000000161c14723c */ /* 0x040ff00000041804 */
[C---:B------:R-:W-:Y:S08]  /*64b0*/  HMMA.16816.F32.BF16 R12, R28.reuse, R50, R12 ;  /* 0x000000321c0c723c */ /* 0x040ff0000004180c */
[C---:B------:R-:W-:Y:S01]  /*64c0*/  HMMA.16816.F32.BF16 R56, R28.reuse, R34, R56 ;  /* 0x000000221c38723c */ /* 0x040fe20000041838 */
[----:B------:R-:W-:Y:S01]  /*64d0*/  LOP3.LUT R0, R61, 0x40, RZ, 0x3c, !PT ;  /* 0x000000403d007812 */ /* 0x000fe200078e3cff */
[----:B------:R-:W-:Y:S04]  /*64e0*/  LDSM.16.MT88.4 R32, [R60+0x6000] ;  /* 0x006000003c20783b */ /* 0x000fe80000004200 */
[----:B------:R-:W-:Y:S04]  /*64f0*/  LDSM.16.M88.4 R48, [R0+0x22000] ;  /* 0x022000000030783b */ /* 0x000fe80000000200 */
[----:B------:R-:W-:Y:S04]  /*6500*/  STL.64 [R1+0xc20], R22 ;  /* 0x000c201601007387 */ /* 0x000fe80000100a00 */
[----:B------:R-:W-:Y:S01]  /*6510*/  STL.64 [R1+0xc18], R20 ;  /* 0x000c181401007387 */ /* 0x000fe20000100a00 */
[C---:B------:R-:W-:Y:S03]  /*6520*/  HMMA.16816.F32.BF16 R16, R28.reuse, R18, R24 ;  /* 0x000000121c10723c */ /* 0x040fe60000041818 */
[----:B------:R-:W-:Y:S04]  /*6530*/  STL.64 [R1+0xc10], R14 ;  /* 0x000c100e01007387 */ /* 0x000fe80000100a00 */
[----:B------:R-:W-:Y:S01]  /*6540*/  STL.64 [R1+0xc08], R12 ;  /* 0x000c080c01007387 */ /* 0x000fe20000100a00 */
[----:B------:R-:W-:Y:S03]  /*6550*/  HMMA.16816.F32.BF16 R44, R28, R46, R52 ;  /* 0x0000002e1c2c723c */ /* 0x000fe60000041834 */
[----:B------:R-:W0:Y:S04]  /*6560*/  LDSM.16.M88.4 R12, [R0+0x25000] ;  /* 0x02500000000c783b */ /* 0x000e280000000200 */
[----:B------:R-:W1:Y:S04]  /*6570*/  LDSM.16.M88.4 R24, [R0+0x20000] ;  /* 0x020000000018783b */ /* 0x000e680000000200 */
[----:B------:R-:W2:Y:S04]  /*6580*/  LDSM.16.M88.4 R28, [R0+0x23000] ;  /* 0x02300000001c783b */ /* 0x000ea80000000200 */
[----:B------:R-:W-:Y:S04]  /*6590*/  STL.64 [R1+0xc00], R58 ;  /* 0x000c003a01007387 */ /* 0x000fe80000100a00 */
[----:B------:R-:W3:Y:S04]  /*65a0*/  LDSM.16.M88.4 R20, [R0+0x24000] ;  /* 0x024000000014783b */ /* 0x000ee80000000200 */
[----:B------:R-:W-:Y:S04]  /*65b0*/  STL.64 [R1+0xbf8], R56 ;  /* 0x000bf83801007387 */ /* 0x000fe80000100a00 */
[----:B------:R-:W4:Y:S04]  /*65c0*/  LDSM.16.M88.4 R56, [R0+0x26000] ;  /* 0x026000000038783b */ /* 0x000f280000000200 */
[----:B------:R-:W4:Y:S04]  /*65d0*/  LDSM.16.MT88.4 R52, [R60+0x4000] ;  /* 0x004000003c34783b */ /* 0x000f280000004200 */
[----:B------:R-:W-:Y:S01]  /*65e0*/  LDSM.16.M88.4 R4, [R0+0x21000] ;  /* 0x021000000004783b */ /* 0x000fe20000000200 */
[----:B0-----:R-:W-:-:S03]  /*65f0*/  IMAD.MOV.U32 R2, RZ, RZ, R15 ;  /* 0x000000ffff027224 */ /* 0x001fc600078e000f */
[----:B-1----:R-:W-:Y:S04]  /*6600*/  STL.64 [R1+0xbf0], R26 ;  /* 0x000bf01a01007387 */ /* 0x002fe80000100a00 */
[----:B--2---:R-:W-:Y:S04]  /*6610*/  STL [R1+0xbec], R31 ;  /* 0x000bec1f01007387 */ /* 0x004fe80000100800 */
[----:B---3--:R0:W-:Y:S04]  /*6620*/  STL.64 [R1+0x8], R22 ;  /* 0x0000081601007387 */ /* 0x0081e80000100a00 */
[----:B------:R-:W-:Y:S04]  /*6630*/  STL [R1+0xbe8], R2 ;  /* 0x000be80201007387 */ /* 0x000fe80000100800 */
[----:B----4-:R-:W-:Y:S01]  /*6640*/  STL.64 [R1+0x28], R58 ;  /* 0x0000283a01007387 */ /* 0x010fe20000100a00 */
[----:B------:R-:W-:Y:S03]  /*6650*/  HMMA.16816.F32.BF16 R36, R52, R20, R36 ;  /* 0x000000143424723c */ /* 0x000fe60000041824 */
[----:B0-----:R-:W2:Y:S04]  /*6660*/  LDL.LU.64 R22, [R1+0xc20] ;  /* 0x000c200001167983 */ /* 0x001ea80000300a00 */
[----:B------:R-:W2:Y:S01]  /*6670*/  LDL.LU.64 R20, [R1+0xc18] ;  /* 0x000c180001147983 */ /* 0x000ea20000300a00 */
[----:B------:R-:W-:-:S03]  /*6680*/  IMAD.MOV.U32 R3, RZ, RZ, R14 ;  /* 0x000000ffff037224 */ /* 0x000fc600078e000e */
[----:B------:R-:W3:Y:S01]  /*6690*/  LDL.LU.64 R14, [R1+0xc10] ;  /* 0x000c1000010e7983 */ /* 0x000ee20000300a00 */
[C---:B------:R-:W-:Y:S03]  /*66a0*/  HMMA.16816.F32.BF16 R44, R52.reuse, R24, R44 ;  /* 0x00000018342c723c */ /* 0x040fe6000004182c */
[----:B------:R-:W0:Y:S05]  /*66b0*/  LDSM.16.M88.4 R24, [R0+0x27000] ;  /* 0x027000000018783b */ /* 0x000e2a0000000200 */
[C---:B--2---:R-:W-:Y:S01]  /*66c0*/  HMMA.16816.F32.BF16 R20, R52.reuse, R12, R20 ;  /* 0x0000000c3414723c */ /* 0x044fe20000041814 */
[----:B------:R-:W3:Y:S01]  /*66d0*/  LDL.LU.64 R12, [R1+0xc08] ;  /* 0x000c0800010c7983 */ /* 0x000ee20000300a00 */
[----:B0-----:R-:W-:Y:S01]  /*66e0*/  MOV R31, R26 ;  /* 0x0000001a001f7202 */ /* 0x001fe20000000f00 */
[----:B------:R-:W-:Y:S11]  /*66f0*/  IMAD.MOV.U32 R2, RZ, RZ, R27 ;  /* 0x000000ffff027224 */ /* 0x000ff600078e001b */
[----:B------:R-:W-:Y:S09]  /*6700*/  @!UPT UIADD3 URZ, URZ, URZ, URZ ;  /* 0x0000003f3f3ff290 */ /* 0x000ff2000fffe03f */
[----:B------:R0:W-:Y:S04]  /*6710*/  STL.64 [R1+0xbe0], R22 ;  /* 0x000be01601007387 */ /* 0x0001e80000100a00 */
[----:B------:R1:W-:Y:S04]  /*6720*/  STL.64 [R1+0xbd8], R20 ;  /* 0x000bd81401007387 */ /* 0x0003e80000100a00 */
[----:B0-----:R-:W2:Y:S04]  /*6730*/  LDL.LU R22, [R1+0x8] ;  /* 0x0000080001167983 */ /* 0x001ea80000300800 */
[----:B------:R-:W2:Y:S04]  /*6740*/  LDL.LU R23, [R1+0xc] ;  /* 0x00000c0001177983 */ /* 0x000ea80000300800 */
[----:B------:R-:W4:Y:S01]  /*6750*/  LDL.LU.64 R58, [R1+0xc00] ;  /* 0x000c0000013a7983 */ /* 0x000f220000300a00 */
[C---:B---3--:R-:W-:Y:S03]  /*6760*/  HMMA.16816.F32.BF16 R12, R52.reuse, R56, R12 ;  /* 0x00000038340c723c */ /* 0x048fe6000004180c */
[----:B------:R-:W4:Y:S04]  /*6770*/  LDL.LU.64 R56, [R1+0xbf8] ;  /* 0x000bf80001387983 */ /* 0x000f280000300a00 */
[----:B------:R-:W3:Y:S01]  /*6780*/  LDL.LU.64 R26, [R1+0xbf0] ;  /* 0x000bf000011a7983 */ /* 0x000ee20000300a00 */
[C---:B------:R-:W-:Y:S08]  /*6790*/  HMMA.16816.F32.BF16 R40, R52.reuse, R48, R40 ;  /* 0x000000303428723c */ /* 0x040ff00000041828 */
[C---:B------:R-:W-:Y:S08]  /*67a0*/  HMMA.16816.F32.BF16 R16, R52.reuse, R4, R16 ;  /* 0x000000043410723c */ /* 0x040ff00000041810 */
[----:B------:R-:W-:Y:S08]  /*67b0*/  HMMA.16816.F32.BF16 R8, R52, R28, R8 ;  /* 0x0000001c3408723c */ /* 0x000ff00000041808 */
[C---:B------:R-:W-:Y:S08]  /*67c0*/  HMMA.16816.F32.BF16 R48, R32.reuse, R50, R40 ;  /* 0x000000322030723c */ /* 0x040ff00000041828 */
[----:B--2---:R-:W-:Y:S08]  /*67d0*/  HMMA.16816.F32.BF16 R36, R32, R22, R36 ;  /* 0x000000162024723c */ /* 0x004ff00000041824 */
[----:B----4-:R-:W-:Y:S01]  /*67e0*/  HMMA.16816.F32.BF16 R52, R52, R24, R56 ;  /* 0x000000183434723c */ /* 0x010fe20000041838 */
[----:B------:R-:W0:Y:S07]  /*67f0*/  LDSM.16.M88.4 R56, [R61+0x20080] ;  /* 0x020080003d38783b */ /* 0x000e2e0000000200 */
[----:B---3--:R-:W-:Y:S07]  /*6800*/  HMMA.16816.F32.BF16 R24, R32, R26, R44 ;  /* 0x0000001a2018723c */ /* 0x008fee000004182c */
[----:B------:R-:W-:-:S02]  /*6810*/  IMAD.MOV.U32 R46, RZ, RZ, R31 ;  /* 0x000000ffff2e7224 */ /* 0x000fc400078e001f */
[----:B------:R-:W2:Y:S01]  /*6820*/  LDL.LU R31, [R1+0xbec] ;  /* 0x000bec00011f7983 */ /* 0x000ea20000300800 */
[----:B------:R-:W-:-:S03]  /*6830*/  IMAD.MOV.U32 R47, RZ, RZ, R2 ;  /* 0x000000ffff2f7224 */ /* 0x000fc600078e0002 */
[----:B------:R-:W3:Y:S04]  /*6840*/  LDL.LU R2, [R1+0xbe8] ;  /* 0x000be80001027983 */ /* 0x000ee80000300800 */
[----:B------:R-:W4:Y:S04]  /*6850*/  LDL.LU R42, [R1+0x28] ;  /* 0x00002800012a7983 */ /* 0x000f280000300800 */
[----:B------:R-:W4:Y:S04]  /*6860*/  LDL.LU R43, [R1+0x2c] ;  /* 0x00002c00012b7983 */ /* 0x000f280000300800 */
[----:B------:R-:W2:Y:S04]  /*6870*/  LDL.LU.64 R22, [R1+0xbe0] ;  /* 0x000be00001167983 */ /* 0x000ea80000300a00 */
[----:B-1----:R-:W2:Y:S01]  /*6880*/  LDL.LU.64 R20, [R1+0xbd8] ;  /* 0x000bd80001147983 */ /* 0x002ea20000300a00 */
[C---:B------:R-:W-:Y:S03]  /*6890*/  HMMA.16816.F32.BF16 R4, R32.reuse, R6, R16 ;  /* 0x000000062004723c */ /* 0x040fe60000041810 */
[----:B------:R-:W1:Y:S05]  /*68a0*/  LDSM.16.MT88.4 R16, [R60+0x8000] ;  /* 0x008000003c10783b */ /* 0x000e6a0000004200 */
[----:B------:R-:W-:Y:S01]  /*68b0*/  HMMA.16816.F32.BF16 R52, R32, R46, R52 ;  /* 0x0000002e2034723c */ /* 0x000fe20000041834 */
[----:B0-----:R-:W-:Y:S04]  /*68c0*/  STL.64 [R1+0x48], R58 ;  /* 0x0000483a01007387 */ /* 0x001fe80000100a00 */
[----:B------:R-:W-:Y:S03]  /*68d0*/  LDSM.16.M88.4 R44, [R61+0x23080] ;  /* 0x023080003d2c783b */ /* 0x000fe60000000200 */
[----:B-1----:R-:W-:Y:S01]  /*68e0*/  HMMA.16816.F32.BF16 R24, R16, R56, R24 ;  /* 0x000000381018723c */ /* 0x002fe20000041818 */
[----:B------:R-:W-:Y:S07]  /*68f0*/  LDSM.16.MT88.4 R56, [R60+0xa000] ;  /* 0x00a000003c38783b */ /* 0x000fee0000004200 */
[C---:B----4-:R-:W-:Y:S01]  /*6900*/  HMMA.16816.F32.BF16 R12, R32.reuse, R42, R12 ;  /* 0x0000002a200c723c */ /* 0x050fe2000004180c */
[----:B------:R-:W-:Y:S07]  /*6910*/  LDSM.16.M88.4 R40, [R61+0x22080] ;  /* 0x022080003d28783b */ /* 0x000fee0000000200 */
[----:B--2---:R-:W-:Y:S11]  /*6920*/  HMMA.16816.F32.BF16 R28, R32, R30, R8 ;  /* 0x0000001e201c723c */ /* 0x004ff60000041808 */
[----:B------:R-:W-:Y:S04]  /*6930*/  @!UPT UIADD3 URZ, URZ, URZ, URZ ;  /* 0x0000003f3f3ff290 */ /* 0x000fe8000fffe03f */
[----:B------:R-:W-:Y:S04]  /*6940*/  STL.64 [R1+0xbd0], R14 ;  /* 0x000bd00e01007387 */ /* 0x000fe80000100a00 */
[----:B------:R-:W-:Y:S04]  /*6950*/  STL.64 [R1+0xbc8], R12 ;  /* 0x000bc80c01007387 */ /* 0x000fe80000100a00 */
[----:B------:R-:W-:Y:S04]  /*6960*/  STL.64 [R1+0xbc0], R54 ;  /* 0x000bc03601007387 */ /* 0x000fe80000100a00 */
[----:B------:R-:W-:Y:S04]  /*6970*/  STL.64 [R1+0xbb8], R52 ;  /* 0x000bb83401007387 */ /* 0x000fe80000100a00 */
[----:B------:R-:W-:Y:S04]  /*6980*/  STL.64 [R1+0xbb0], R26 ;  /* 0x000bb01a01007387 */ /* 0x000fe80000100a00 */
[----:B------:R-:W-:Y:S04]  /*6990*/  STL.64 [R1+0xba8], R24 ;  /* 0x000ba81801007387 */ /* 0x000fe80000100a00 */
[----:B------:R-:W0:Y:S04]  /*69a0*/  LDSM.16.M88.4 R12, [R61+0x25080] ;  /* 0x025080003d0c783b */ /* 0x000e280000000200 */
[----:B------:R-:W1:Y:S01]  /*69b0*/  LDSM.16.M88.4 R24, [R61+0x27080] ;  /* 0x027080003d18783b */ /* 0x000e620000000200 */
[----:B------:R-:W-:Y:S01]  /*69c0*/  MOV R10, R3 ;  /* 0x00000003000a7202 */ /* 0x000fe20000000f00 */
[----:B---3--:R-:W-:-:S02]  /*69d0*/  IMAD.MOV.U32 R11, RZ, RZ, R2 ;  /* 0x000000ffff0b7224 */ /* 0x008fc400078e0002 */
[----:B------:R-:W2:Y:S05]  /*69e0*/  LDSM.16.M88.4 R52, [R61+0x26080] ;  /* 0x026080003d34783b */ /* 0x000eaa0000000200 */
[----:B------:R-:W-:Y:S01]  /*69f0*/  HMMA.16816.F32.BF16 R20, R32, R10, R20 ;  /* 0x0000000a2014723c */ /* 0x000fe20000041814 */
[----:B------:R-:W3:Y:S04]  /*6a00*/  LDSM.16.M88.4 R8, [R61+0x21080] ;  /* 0x021080003d08783b */ /* 0x000ee80000000200 */
[----:B------:R-:W4:Y:S04]  /*6a10*/  LDSM.16.M88.4 R32, [R61+0x24080] ;  /* 0x024080003d20783b */ /* 0x000f280000000200 */
[----:B0-----:R0:W-:Y:S11]  /*6a20*/  STL.64 [R1+0x8], R14 ;  /* 0x0000080e01007387 */ /* 0x0011f60000100a00 */
[----:B------:R-:W-:Y:S04]  /*6a30*/  @!UPT UIADD3 URZ, URZ, URZ, URZ ;  /* 0x0000003f3f3ff290 */ /* 0x000fe8000fffe03f */
[----:B------:R-:W-:Y:S01]  /*6a40*/  HMMA.16816.F32.BF16 R20, R16, R12, R20 ;  /* 0x0000000c1014723c */ /* 0x000fe20000041814 */
[----:B-1----:R1:W-:Y:S04]  /*6a50*/  STL.64 [R1+0x28], R26 ;  /* 0x0000281a01007387 */ /* 0x0023e80000100a00 */
[----:B0-----:R-:W3:Y:S04]  /*6a60*/  LDL.LU.64 R14, [R1+0xbd0] ;  /* 0x000bd000010e7983 */ /* 0x001ee80000300a00 */
[----:B------:R-:W3:Y:S01]  /*6a70*/  LDL.LU.64 R12, [R1+0xbc8] ;  /* 0x000bc800010c7983 */ /* 0x000ee20000300a00 */
[----:B--2---:R-:W-:-:S02]  /*6a80*/  IMAD.MOV.U32 R3, RZ, RZ, R54 ;  /* 0x000000ffff037224 */ /* 0x004fc400078e0036 */
[----:B------:R-:W-:Y:S02]  /*6a90*/  IMAD.MOV.U32 R2, RZ, RZ, R55 ;  /* 0x000000ffff027224 */ /* 0x000fe400078e0037 */
[----:B------:R-:W2:Y:S01]  /*6aa0*/  LDL.LU.64 R54, [R1+0xbc0] ;  /* 0x000bc00001367983 */ /* 0x000ea20000300a00 */
[C---:B---3--:R-:W-:Y:S03]  /*6ab0*/  HMMA.16816.F32.BF16 R12, R16.reuse, R52, R12 ;  /* 0x00000034100c723c */ /* 0x048fe6000004180c */
[----:B------:R-:W2:Y:S04]  /*6ac0*/  LDL.LU.64 R52, [R1+0xbb8] ;  /* 0x000bb80001347983 */ /* 0x000ea80000300a00 */
[----:B-1----:R-:W3:Y:S01]  /*6ad0*/  LDL.LU.64 R26, [R1+0xbb0] ;  /* 0x000bb000011a7983 */ /* 0x002ee20000300a00 */
[C---:B------:R-:W-:Y:S08]  /*6ae0*/  HMMA.16816.F32.BF16 R4, R16.reuse, R8, R4 ;  /* 0x000000081004723c */ /* 0x040ff00000041804 */
[C---:B------:R-:W-:Y:S08]  /*6af0*/  HMMA.16816.F32.BF16 R48, R16.reuse, R40, R48 ;  /* 0x000000281030723c */ /* 0x040ff00000041830 */
[C---:B------:R-:W-:Y:S08]  /*6b00*/  HMMA.16816.F32.BF16 R28, R16.reuse, R44, R28 ;  /* 0x0000002c101c723c */ /* 0x040ff0000004181c */
[----:B----4-:R-:W-:Y:S08]  /*6b10*/  HMMA.16816.F32.BF16 R36, R16, R32, R36 ;  /* 0x000000201024723c */ /* 0x010ff00000041824 */
[C---:B------:R-:W-:Y:S08]  /*6b20*/  HMMA.16816.F32.BF16 R40, R56.reuse, R42, R48 ;  /* 0x0000002a3828723c */ /* 0x040ff00000041830 */
[----:B------:R-:W-:Y:S08]  /*6b30*/  HMMA.16816.F32.BF16 R28, R56, R46, R28 ;  /* 0x0000002e381c723c */ /* 0x000ff0000004181c */
[----:B--2---:R-:W-:Y:S01]  /*6b40*/  HMMA.16816.F32.BF16 R16, R16, R24, R52 ;  /* 0x000000181010723c */ /* 0x004fe20000041834 */
[----:B------:R-:W3:Y:S04]  /*6b50*/  LDL.LU.64 R24, [R1+0xba8] ;  /* 0x000ba80001187983 */ /* 0x000ee80000300a00 */
[----:B------:R-:W3:Y:S04]  /*6b60*/  LDL.LU R54, [R1+0x48] ;  /* 0x0000480001367983 */ /* 0x000ee80000300800 */
[----:B------:R-:W3:Y:S04]  /*6b70*/  LDL.LU R55, [R1+0x4c] ;  /* 0x00004c0001377983 */ /* 0x000ee80000300800 */
[----:B------:R-:W2:Y:S04]  /*6b80*/  LDL.LU R50, [R1+0x8] ;  /* 0x0000080001327983 */ /* 0x000ea80000300800 */
[----:B------:R-:W2:Y:S04]  /*6b90*/  LDL.LU R51, [R1+0xc] ;  /* 0x00000c0001337983 */ /* 0x000ea80000300800 */
[----:B------:R-:W4:Y:S04]  /*6ba0*/  LDL.LU R46, [R1+0x28] ;  /* 0x00002800012e7983 */ /* 0x000f280000300800 */
[----:B------:R-:W4:Y:S01]  /*6bb0*/  LDL.LU R47, [R1+0x2c] ;  /* 0x00002c00012f7983 */ /* 0x000f220000300800 */
[C---:B------:R-:W-:Y:S03]  /*6bc0*/  HMMA.16816.F32.BF16 R8, R56.reuse, R10, R4 ;  /* 0x0000000a3808723c */ /* 0x040fe60000041804 */
[----:B------:R-:W-:Y:S05]  /*6bd0*/  LDSM.16.MT88.4 R4, [R60+0xc000] ;  /* 0x00c000003c04783b */ /* 0x000fea0000004200 */
[----:B------:R-:W-:Y:S07]  /*6be0*/  HMMA.16816.F32.BF16 R32, R56, R34, R36 ;  /* 0x000000223820723c */ /* 0x000fee0000041824 */
[----:B------:R-:W-:Y:S01]  /*6bf0*/  MOV R38, R3 ;  /* 0x0000000300267202 */ /* 0x000fe20000000f00 */
[----:B------:R-:W-:-:S07]  /*6c00*/  IMAD.MOV.U32 R39, RZ, RZ, R2 ;  /* 0x000000ffff277224 */ /* 0x000fce00078e0002 */
[C---:B------:R-:W-:Y:S01]  /*6c10*/  HMMA.16816.F32.BF16 R12, R56.reuse, R38, R12 ;  /* 0x00000026380c723c */ /* 0x040fe2000004180c */
[----:B------:R-:W-:Y:S07]  /*6c20*/  LDSM.16.M88.4 R36, [R0+0x23080] ;  /* 0x023080000024783b */ /* 0x000fee0000000200 */
[C---:B---3--:R-:W-:Y:S01]  /*6c30*/  HMMA.16816.F32.BF16 R24, R56.reuse, R54, R24 ;  /* 0x000000363818723c */ /* 0x048fe20000041818 */
[----:B------:R-:W0:Y:S07]  /*6c40*/  LDSM.16.M88.4 R52, [R0+0x20080] ;  /* 0x020080000034783b */ /* 0x000e2e0000000200 */
[C---:B--2---:R-:W-:Y:S01]  /*6c50*/  HMMA.16816.F32.BF16 R20, R56.reuse, R50, R20 ;  /* 0x000000323814723c */ /* 0x044fe20000041814 */
[----:B------:R-:W-:Y:S07]  /*6c60*/  LDSM.16.M88.4 R48, [R0+0x21080] ;  /* 0x021080000030783b */ /* 0x000fee0000000200 */
[----:B----4-:R-:W-:Y:S01]  /*6c70*/  HMMA.16816.F32.BF16 R56, R56, R46, R16 ;  /* 0x0000002e3838723c */ /* 0x010fe20000041810 */
[----:B------:R-:W-:Y:S04]  /*6c80*/  LDSM.16.M88.4 R44, [R0+0x22080] ;  /* 0x02208000002c783b */ /* 0x000fe80000000200 */
[----:B------:R-:W-:Y:S03]  /*6c90*/  LDSM.16.M88.4 R16, [R0+0x24080] ;  /* 0x024080000010783b */ /* 0x000fe60000000200 */
[C---:B0-----:R-:W-:Y:S01]  /*6ca0*/  HMMA.16816.F32.BF16 R24, R4.reuse, R52, R24 ;  /* 0x000000340418723c */ /* 0x041fe20000041818 */
[----:B------:R-:W-:Y:S04]  /*6cb0*/  STL.64 [R1+0x38], R54 ;  /* 0x0000383601007387 */ /* 0x000fe80000100a00 */
[----:B------:R-:W-:Y:S04]  /*6cc0*/  STL.64 [R1+0xba0], R14 ;  /* 0x000ba00e01007387 */ /* 0x000fe80000100a00 */
[----:B------:R-:W-:Y:S06]  /*6cd0*/  STL.64 [R1+0xb98], R12 ;  /* 0x000b980c01007387 */ /* 0x000fec0000100a00 */
[----:B------:R-:W-:Y:S04]  /*6ce0*/  STL.64 [R1+0xb90], R58 ;  /* 0x000b903a01007387 */ /* 0x000fe80000100a00 */
[----:B------:R-:W-:Y:S04]  /*6cf0*/  STL.64 [R1+0xb88], R56 ;  /* 0x000b883801007387 */ /* 0x000fe80000100a00 */
[----:B------:R-:W0:Y:S04]  /*6d00*/  LDSM.16.M88.4 R56, [R0+0x26080] ;  /* 0x026080000038783b */ /* 0x000e280000000200 */
[----:B------:R-:W-:Y:S04]  /*6d10*/  STL.64 [R1+0xb80], R26 ;  /* 0x000b801a01007387 */ /* 0x000fe80000100a00 */
[----:B------:R-:W-:Y:S04]  /*6d20*/  STL.64 [R1+0xb78], R24 ;  /* 0x000b781801007387 */ /* 0x000fe80000100a00 */
[----:B------:R-:W1:Y:S04]  /*6d30*/  LDSM.16.M88.4 R12, [R0+0x25080] ;  /* 0x02508000000c783b */ /* 0x000e680000000200 */
[----:B------:R-:W2:Y:S04]  /*6d40*/  LDSM.16.M88.4 R24, [R0+0x27080] ;  /* 0x027080000018783b */ /* 0x000ea80000000200 */
[----:B------:R-:W-:Y:S04]  /*6d50*/  STL [R1+0xb50], R0 ;  /* 0x000b500001007387 */ /* 0x000fe80000100800 */
[----:B------:R-:W3:Y:S04]  /*6d60*/  LDSM.16.MT88.4 R52, [R60+0xe000] ;  /* 0x00e000003c34783b */ /* 0x000ee80000004200 */
[----:B0-----:R0:W-:Y:S01]  /*6d70*/  STL.64 [R1+0x18], R58 ;  /* 0x0000183a01007387 */ /* 0x0011e20000100a00 */
[----:B-1----:R-:W-:Y:S01]  /*6d80*/  IMAD.MOV.U32 R3, RZ, RZ, R14 ;  /* 0x000000ffff037224 */ /* 0x002fe200078e000e */
[C---:B------:R-:W-:Y:S01]  /*6d90*/  HMMA.16816.F32.BF16 R20, R4.reuse, R12, R20 ;  /* 0x0000000c0414723c */ /* 0x040fe20000041814 */
[----:B------:R-:W-:Y:S01]  /*6da0*/  IMAD.MOV.U32 R2, RZ, RZ, R15 ;  /* 0x000000ffff027224 */ /* 0x000fe200078e000f */
[----:B--2---:R1:W-:Y:S04]  /*6db0*/  STL.64 [R1+0x28], R26 ;  /* 0x0000281a01007387 */ /* 0x0043e80000100a00 */
[----:B------:R-:W2:Y:S04]  /*6dc0*/  LDL.LU.64 R14, [R1+0xba0] ;  /* 0x000ba000010e7983 */ /* 0x000ea80000300a00 */
[----:B------:R-:W2:Y:S04]  /*6dd0*/  LDL.LU.64 R12, [R1+0xb98] ;  /* 0x000b9800010c7983 */ /* 0x000ea80000300a00 */
[----:B0-----:R-:W4:Y:S01]  /*6de0*/  LDL.LU.64 R58, [R1+0xb90] ;  /* 0x000b9000013a7983 */ /* 0x001f220000300a00 */
[C---:B------:R-:W-:Y:S08]  /*6df0*/  HMMA.16816.F32.BF16 R40, R4.reuse, R44, R40 ;  /* 0x0000002c0428723c */ /* 0x040ff00000041828 */
[C---:B--2---:R-:W-:Y:S01]  /*6e00*/  HMMA.16816.F32.BF16 R12, R4.reuse, R56, R12 ;  /* 0x00000038040c723c */ /* 0x044fe2000004180c */
[----:B------:R-:W4:Y:S04]  /*6e10*/  LDL.LU.64 R56, [R1+0xb88] ;  /* 0x000b880001387983 */ /* 0x000f280000300a00 */
[----:B-1----:R-:W2:Y:S03]  /*6e20*/  LDL.LU.64 R26, [R1+0xb80] ;  /* 0x000b8000011a7983 */ /* 0x002ea60000300a00 */
[C---:B------:R-:W-:Y:S08]  /*6e30*/  HMMA.16816.F32.BF16 R28, R4.reuse, R36, R28 ;  /* 0x00000024041c723c */ /* 0x040ff0000004181c */
[C---:B------:R-:W-:Y:S08]  /*6e40*/  HMMA.16816.F32.BF16 R8, R4.reuse, R48, R8 ;  /* 0x000000300408723c */ /* 0x040ff00000041808 */
[----:B------:R-:W-:Y:S08]  /*6e50*/  HMMA.16816.F32.BF16 R32, R4, R16, R32 ;  /* 0x000000100420723c */ /* 0x000ff00000041820 */
[C---:B---3--:R-:W-:Y:S08]  /*6e60*/  HMMA.16816.F32.BF16 R44, R52.reuse, R46, R40 ;  /* 0x0000002e342c723c */ /* 0x048ff00000041828 */
[----:B------:R-:W-:Y:S08]  /*6e70*/  HMMA.16816.F32.BF16 R28, R52, R38, R28 ;  /* 0x00000026341c723c */ /* 0x000ff0000004181c */
[----:B----4-:R-:W-:Y:S01]  /*6e80*/  HMMA.16816.F32.BF16 R4, R4, R24, R56 ;  /* 0x000000180404723c */ /* 0x010fe20000041838 */
[----:B------:R-:W2:Y:S04]  /*6e90*/  LDL.LU.64 R24, [R1+0xb78] ;  /* 0x000b780001187983 */ /* 0x000ea80000300a00 */
[----:B------:R-:W2:Y:S04]  /*6ea0*/  LDL.LU R58, [R1+0x38] ;  /* 0x00003800013a7983 */ /* 0x000ea80000300800 */
[----:B------:R-:W2:Y:S04]  /*6eb0*/  LDL.LU R59, [R1+0x3c] ;  /* 0x00003c00013b7983 */ /* 0x000ea80000300800 */
[----:B------:R-:W3:Y:S04]  /*6ec0*/  LDL.LU R42, [R1+0x28] ;  /* 0x00002800012a7983 */ /* 0x000ee80000300800 */
[----:B------:R-:W3:Y:S04]  /*6ed0*/  LDL.LU R43, [R1+0x2c] ;  /* 0x00002c00012b7983 */ /* 0x000ee80000300800 */
        /* <DEDUP_REMOVED lines=9> */
[C---:B--2---:R-:W-:Y:S01]  /*6f70*/  HMMA.16816.F32.BF16 R24, R52.reuse, R58, R24 ;  /* 0x0000003a3418723c */ /* 0x044fe20000041818 */
[----:B------:R-:W0:Y:S07]  /*6f80*/  LDSM.16.M88.4 R56, [R61+0x20100] ;  /* 0x020100003d38783b */ /* 0x000e2e0000000200 */
[C---:B----4-:R-:W-:Y:S01]  /*6f90*/  HMMA.16816.F32.BF16 R12, R52.reuse, R38, R12 ;  /* 0x00000026340c723c */ /* 0x050fe2000004180c */
[----:B------:R-:W-:Y:S07]  /*6fa0*/  LDSM.16.M88.4 R36, [R61+0x23100] ;  /* 0x023100003d24783b */ /* 0x000fee0000000200 */
[----:B---3--:R-:W-:Y:S01]  /*6fb0*/  HMMA.16816.F32.BF16 R52, R52, R42, R4 ;  /* 0x0000002a3434723c */ /* 0x008fe20000041804 */
[----:B------:R-:W1:Y:S04]  /*6fc0*/  LDSM.16.M88.4 R40, [R61+0x22100] ;  /* 0x022100003d28783b */ /* 0x000e680000000200 */
[----:B------:R-:W-:Y:S04]  /*6fd0*/  LDSM.16.M88.4 R4, [R61+0x24100] ;  /* 0x024100003d04783b */ /* 0x000fe80000000200 */
[----:B0-----:R-:W-:Y:S06]  /*6fe0*/  STL.64 [R1+0x38], R58 ;  /* 0x0000383a01007387 */ /* 0x001fec0000100a00 */
[----:B------:R-:W-:Y:S04]  /*6ff0*/  STL.64 [R1+0xb70], R14 ;  /* 0x000b700e01007387 */ /* 0x000fe80000100a00 */
[----:B------:R-:W-:Y:S04]  /*7000*/  STL.64 [R1+0xb68], R12 ;  /* 0x000b680c01007387 */ /* 0x000fe80000100a00 */
[----:B------:R-:W0:Y:S01]  /*7010*/  LDSM.16.M88.4 R12, [R61+0x25100] ;  /* 0x025100003d0c783b */ /* 0x000e220000000200 */
[C---:B------:R-:W-:Y:S03]  /*7020*/  HMMA.16816.F32.BF16 R24, R8.reuse, R56, R24 ;  /* 0x000000380818723c */ /* 0x040fe60000041818 */
[----:B------:R-:W-:Y:S04]  /*7030*/  STL.64 [R1+0xb60], R54 ;  /* 0x000b603601007387 */ /* 0x000fe80000100a00 */
[----:B------:R-:W-:Y:S04]  /*7040*/  STL.64 [R1+0xb58], R52 ;  /* 0x000b583401007387 */ /* 0x000fe80000100a00 */
[----:B------:R-:W2:Y:S01]  /*7050*/  LDSM.16.M88.4 R52, [R61+0x26100] ;  /* 0x026100003d34783b */ /* 0x000ea20000000200 */
[C---:B------:R-:W-:Y:S03]  /*7060*/  HMMA.16816.F32.BF16 R48, R8.reuse, R32, R48 ;  /* 0x000000200830723c */ /* 0x040fe60000041830 */
[----:B------:R-:W-:Y:S08]  /*7070*/  LDSM.16.MT88.4 R56, [R60+0x12000] ;  /* 0x012000003c38783b */ /* 0x000ff00000004200 */
[----:B------:R-:W-:Y:S04]  /*7080*/  STL.64 [R1+0xb48], R26 ;  /* 0x000b481a01007387 */ /* 0x000fe80000100a00 */
[----:B------:R-:W-:Y:S04]  /*7090*/  STL.64 [R1+0xb40], R24 ;  /* 0x000b401801007387 */ /* 0x000fe80000100a00 */
[----:B-1----:R-:W-:Y:S04]  /*70a0*/  STL [R1+0xb3c], R42 ;  /* 0x000b3c2a01007387 */ /* 0x002fe80000100800 */
[----:B------:R-:W-:Y:S04]  /*70b0*/  STL [R1+0xb38], R43 ;  /* 0x000b382b01007387 */ /* 0x000fe80000100800 */
[----:B0-----:R0:W-:Y:S01]  /*70c0*/  STL [R1+0x8], R14 ;  /* 0x0000080e01007387 */ /* 0x0011e20000100800 */
[----:B------:R-:W-:Y:S01]  /*70d0*/  IMAD.MOV.U32 R0, RZ, RZ, R15 ;  /* 0x000000ffff007224 */ /* 0x000fe200078e000f */
[----:B------:R-:W-:Y:S02]  /*70e0*/  HMMA.16816.F32.BF16 R20, R8, R12, R20 ;  /* 0x0000000c0814723c */ /* 0x000fe40000041814 */
[----:B------:R-:W-:Y:S04]  /*70f0*/  STL [R1+0xaf0], R61 ;  /* 0x000af03d01007387 */ /* 0x000fe80000100800 */
[----:B------:R-:W1:Y:S04]  /*7100*/  LDSM.16.M88.4 R24, [R61+0x27100] ;  /* 0x027100003d18783b */ /* 0x000e680000000200 */
[----:B0-----:R-:W3:Y:S04]  /*7110*/  LDL.LU.64 R14, [R1+0xb70] ;  /* 0x000b7000010e7983 */ /* 0x001ee80000300a00 */
[----:B------:R-:W3:Y:S01]  /*7120*/  LDL.LU.64 R12, [R1+0xb68] ;  /* 0x000b6800010c7983 */ /* 0x000ee20000300a00 */
[----:B--2---:R-:W-:Y:S01]  /*7130*/  IMAD.MOV.U32 R42, RZ, RZ, R54 ;  /* 0x000000ffff2a7224 */ /* 0x004fe200078e0036 */
[----:B------:R-:W-:-:S02]  /*7140*/  MOV R43, R55 ;  /* 0x00000037002b7202 */ /* 0x000fc40000000f00 */
[----:B------:R-:W2:Y:S01]  /*7150*/  LDL.LU.64 R54, [R1+0xb60] ;  /* 0x000b600001367983 */ /* 0x000ea20000300a00 */
[C---:B---3--:R-:W-:Y:S03]  /*7160*/  HMMA.16816.F32.BF16 R12, R8.reuse, R52, R12 ;  /* 0x00000034080c723c */ /* 0x048fe6000004180c */
[----:B------:R-:W2:Y:S01]  /*7170*/  LDL.LU.64 R52, [R1+0xb58] ;  /* 0x000b580001347983 */ /* 0x000ea20000300a00 */
[----:B-1----:R-:W-:Y:S02]  /*7180*/  IMAD.MOV.U32 R3, RZ, RZ, R26 ;  /* 0x000000ffff037224 */ /* 0x002fe400078e001a */
[----:B------:R-:W-:Y:S02]  /*7190*/  IMAD.MOV.U32 R2, RZ, RZ, R27 ;  /* 0x000000ffff027224 */ /* 0x000fe400078e001b */
[C---:B------:R-:W-:Y:S08]  /*71a0*/  HMMA.16816.F32.BF16 R44, R8.reuse, R40, R44 ;  /* 0x00000028082c723c */ /* 0x040ff0000004182c */
[C---:B------:R-:W-:Y:S07]  /*71b0*/  HMMA.16816.F32.BF16 R28, R8.reuse, R36, R28 ;  /* 0x00000024081c723c */ /* 0x040fee000004181c */
[----:B------:R0:W-:Y:S01]  /*71c0*/  STL.64 [R1+0xb30], R14 ;  /* 0x000b300e01007387 */ /* 0x0001e20000100a00 */
[----:B------:R-:W-:Y:S03]  /*71d0*/  HMMA.16816.F32.BF16 R16, R8, R4, R16 ;  /* 0x000000040810723c */ /* 0x000fe60000041810 */
[----:B------:R-:W-:Y:S04]  /*71e0*/  STL.64 [R1+0xb28], R12 ;  /* 0x000b280c01007387 */ /* 0x000fe80000100a00 */
[----:B0-----:R-:W3:Y:S01]  /*71f0*/  LDL.LU R14, [R1+0x8] ;  /* 0x00000800010e7983 */ /* 0x001ee20000300800 */
[----:B------:R-:W-:-:S03]  /*7200*/  IMAD.MOV.U32 R15, RZ, RZ, R0 ;  /* 0x000000ffff0f7224 */ /* 0x000fc600078e0000 */
[----:B------:R-:W4:Y:S04]  /*7210*/  LDL.LU R0, [R1+0xb50] ;  /* 0x000b500001007983 */ /* 0x000f280000300800 */
[----:B------:R-:W3:Y:S01]  /*7220*/  LDL.LU.64 R26, [R1+0xb48] ;  /* 0x000b4800011a7983 */ /* 0x000ee20000300a00 */
[----:B--2---:R-:W-:Y:S03]  /*7230*/  HMMA.16816.F32.BF16 R8, R8, R24, R52 ;  /* 0x000000180808723c */ /* 0x004fe60000041834 */
[----:B------:R-:W2:Y:S04]  /*7240*/  LDL.LU.64 R24, [R1+0xb40] ;  /* 0x000b400001187983 */ /* 0x000ea80000300a00 */
[----:B------:R-:W2:Y:S04]  /*7250*/  LDL.LU R54, [R1+0x38] ;  /* 0x0000380001367983 */ /* 0x000ea80000300800 */
[----:B------:R-:W2:Y:S11]  /*7260*/  LDL.LU R55, [R1+0x3c] ;  /* 0x00003c0001377983 */ /* 0x000eb60000300800 */
[----:B------:R-:W-:Y:S01]  /*7270*/  @!UPT UIADD3 URZ, URZ, URZ, URZ ;  /* 0x0000003f3f3ff290 */ /* 0x000fe2000fffe03f */
[----:B------:R0:W-:Y:S04]  /*7280*/  STL.64 [R1+0xb20], R10 ;  /* 0x000b200a01007387 */ /* 0x0001e80000100a00 */
[----:B------:R-:W-:Y:S01]  /*7290*/  STL.64 [R1+0xb18], R8 ;  /* 0x000b180801007387 */ /* 0x000fe20000100a00 */
[----:B0-----:R-:W-:Y:S01]  /*72a0*/  MOV R10, R42 ;  /* 0x0000002a000a7202 */ /* 0x001fe20000000f00 */
[----:B------:R-:W-:Y:S02]  /*72b0*/  IMAD.MOV.U32 R11, RZ, RZ, R43 ;  /* 0x000000ffff0b7224 */ /* 0x000fe400078e002b */
[----:B------:R-:W4:Y:S04]  /*72c0*/  LDL.LU R42, [R1+0xb3c] ;  /* 0x000b3c00012a7983 */ /* 0x000f280000300800 */
[----:B------:R-:W4:Y:S01]  /*72d0*/  LDL.LU R43, [R1+0xb38] ;  /* 0x000b3800012b7983 */ /* 0x000f220000300800 */
[C---:B---3--:R-:W-:Y:S08]  /*72e0*/  HMMA.16816.F32.BF16 R20, R56.reuse, R14, R20 ;  /* 0x0000000e3814723c */ /* 0x048ff00000041814 */
[----:B--2---:R-:W-:Y:S01]  /*72f0*/  HMMA.16816.F32.BF16 R24, R56, R54, R24 ;  /* 0x000000363818723c */ /* 0x004fe20000041818 */
[----:B----4-:R-:W0:Y:S11]  /*7300*/  LDSM.16.M88.4 R52, [R0+0x20100] ;  /* 0x020100000034783b */ /* 0x010e360000000200 */
[----:B------:R-:W-:Y:S11]  /*7310*/  @!UPT UIADD3 URZ, URZ, URZ, URZ ;  /* 0x0000003f3f3ff290 */ /* 0x000ff6000fffe03f */
[----:B------:R1:W-:Y:S02]  /*7320*/  STL.64 [R1+0xb10], R26 ;  /* 0x000b101a01007387 */ /* 0x0003e40000100a00 */
[----:B-1----:R-:W-:Y:S01]  /*7330*/  IMAD.MOV.U32 R27, RZ, RZ, R2 ;  /* 0x000000ffff1b7224 */ /* 0x002fe200078e0002 */
[----:B0-----:R-:W-:Y:S01]  /*7340*/  MOV R9, R52 ;  /* 0x0000003400097202 */ /* 0x001fe20000000f00 */
[----:B------:R-:W-:Y:S02]  /*7350*/  IMAD.MOV.U32 R8, RZ, RZ, R53 ;  /* 0x000000ffff087224 */ /* 0x000fe400078e0035 */
[----:B------:R-:W-:Y:S02]  /*7360*/  IMAD.MOV.U32 R36, RZ, RZ, R54 ;  /* 0x000000ffff247224 */ /* 0x000fe400078e0036 */
[----:B------:R-:W-:Y:S02]  /*7370*/  IMAD.MOV.U32 R2, RZ, RZ, R55 ;  /* 0x000000ffff027224 */ /* 0x000fe400078e0037 */
[----:B------:R-:W0:Y:S01]  /*7380*/  LDSM.16.M88.4 R52, [R0+0x21100] ;  /* 0x021100000034783b */ /* 0x000e220000000200 */
[----:B------:R-:W-:Y:S01]  /*7390*/  IMAD.MOV.U32 R26, RZ, RZ, R3 ;  /* 0x000000ffff1a7224 */ /* 0x000fe200078e0003 */
[----:B0-----:R-:W-:Y:S01]  /*73a0*/  MOV R5, R52 ;  /* 0x0000003400057202 */ /* 0x001fe20000000f00 */
[----:B------:R-:W-:-:S02]  /*73b0*/  IMAD.MOV.U32 R4, RZ, RZ, R53 ;  /* 0x000000ffff047224 */ /* 0x000fc400078e0035 */
[----:B------:R-:W-:Y:S02]  /*73c0*/  IMAD.MOV.U32 R61, RZ, RZ, R54 ;  /* 0x000000ffff3d7224 */ /* 0x000fe400078e0036 */
[----:B------:R-:W-:Y:S02]  /*73d0*/  IMAD.MOV.U32 R3, RZ, RZ, R55 ;  /* 0x000000ffff037224 */ /* 0x000fe400078e0037 */
[----:B------:R-:W0:Y:S04]  /*73e0*/  LDSM.16.M88.4 R52, [R0+0x22100] ;  /* 0x022100000034783b */ /* 0x000e280000000200 */
[----:B------:R1:W-:Y:S04]  /*73f0*/  STL.64 [R1+0xb08], R24 ;  /* 0x000b081801007387 */ /* 0x0003e80000100a00 */
[----:B0-----:R-:W-:Y:S04]  /*7400*/  STL.64 [R1+0x58], R54 ;  /* 0x0000583601007387 */ /* 0x001fe80000100a00 */
[----:B------:R-:W2:Y:S04]  /*7410*/  LDL.LU.64 R14, [R1+0xb30] ;  /* 0x000b3000010e7983 */ /* 0x000ea80000300a00 */
[----:B------:R-:W2:Y:S01]  /*7420*/  LDL.LU.64 R12, [R1+0xb28] ;  /* 0x000b2800010c7983 */ /* 0x000ea20000300a00 */
[----:B------:R-:W-:Y:S07]  /*7430*/  HMMA.16816.F32.BF16 R40, R56, R42, R44 ;  /* 0x0000002a3828723c */ /* 0x000fee000004182c */
[----:B------:R-:W-:Y:S01]  /*7440*/  MOV R44, R5 ;  /* 0x00000005002c7202 */ /* 0x000fe20000000f00 */
[----:B------:R-:W-:-:S02]  /*7450*/  IMAD.MOV.U32 R45, RZ, RZ, R4 ;  /* 0x000000ffff2d7224 */ /* 0x000fc400078e0004 */
[C---:B------:R-:W-:Y:S07]  /*7460*/  HMMA.16816.F32.BF16 R4, R56.reuse, R6, R16 ;  /* 0x000000063804723c */ /* 0x040fee0000041810 */
[----:B------:R-:W-:Y:S02]  /*7470*/  IMAD.MOV.U32 R16, RZ, RZ, R9 ;  /* 0x000000ffff107224 */ /* 0x000fe400078e0009 */
[----:B------:R-:W-:Y:S01]  /*7480*/  IMAD.MOV.U32 R17, RZ, RZ, R8 ;  /* 0x000000ffff117224 */ /* 0x000fe200078e0008 */
[C---:B--2---:R-:W-:Y:S01]  /*7490*/  HMMA.16816.F32.BF16 R12, R56.reuse, R10, R12 ;  /* 0x0000000a380c723c */ /* 0x044fe2000004180c */
[----:B------:R-:W2:Y:S04]  /*74a0*/  LDL.LU.64 R10, [R1+0xb20] ;  /* 0x000b2000010a7983 */ /* 0x000ea80000300a00 */
[----:B------:R-:W2:Y:S03]  /*74b0*/  LDL.LU.64 R8, [R1+0xb18] ;  /* 0x000b180001087983 */ /* 0x000ea60000300a00 */
[C---:B------:R-:W-:Y:S01]  /*74c0*/  HMMA.16816.F32.BF16 R32, R56.reuse, R34, R48 ;  /* 0x000000223820723c */ /* 0x040fe20000041830 */
[----:B------:R-:W0:Y:S07]  /*74d0*/  LDSM.16.MT88.4 R48, [R60+0x14000] ;  /* 0x014000003c30783b */ /* 0x000e2e0000004200 */
[C---:B------:R-:W-:Y:S08]  /*74e0*/  HMMA.16816.F32.BF16 R28, R56.reuse, R38, R28 ;  /* 0x00000026381c723c */ /* 0x040ff0000004181c */
[----:B--2---:R-:W-:Y:S01]  /*74f0*/  HMMA.16816.F32.BF16 R56, R56, R26, R8 ;  /* 0x0000001a3838723c */ /* 0x004fe20000041808 */
[----:B------:R-:W2:Y:S04]  /*7500*/  LDL.LU.64 R26, [R1+0xb10] ;  /* 0x000b1000011a7983 */ /* 0x000ea80000300a00 */
[----:B-1----:R-:W2:Y:S03]  /*7510*/  LDL.LU.64 R24, [R1+0xb08] ;  /* 0x000b080001187983 */ /* 0x002ea60000300a00 */
[C---:B0-----:R-:W-:Y:S01]  /*7520*/  HMMA.16816.F32.BF16 R32, R48.reuse, R44, R32 ;  /* 0x0000002c3020723c */ /* 0x041fe20000041820 */
[----:B------:R-:W0:Y:S04]  /*7530*/  LDSM.16.M88.4 R44, [R0+0x23100] ;  /* 0x02310000002c783b */ /* 0x000e280000000200 */
[----:B------:R-:W-:Y:S03]  /*7540*/  LDSM.16.MT88.4 R8, [R60+0x16000] ;  /* 0x016000003c08783b */ /* 0x000fe60000004200 */
[C---:B------:R-:W-:Y:S01]  /*7550*/  HMMA.16816.F32.BF16 R40, R48.reuse, R52, R40 ;  /* 0x000000343028723c */ /* 0x040fe20000041828 */
[----:B------:R-:W1:Y:S07]  /*7560*/  LDSM.16.M88.4 R52, [R0+0x26100] ;  /* 0x026100000034783b */ /* 0x000e6e0000000200 */
[C---:B0-----:R-:W-:Y:S08]  /*7570*/  HMMA.16816.F32.BF16 R28, R48.reuse, R44, R28 ;  /* 0x0000002c301c723c */ /* 0x041ff0000004181c */
[C---:B-1----:R-:W-:Y:S08]  /*7580*/  HMMA.16816.F32.BF16 R12, R48.reuse, R52, R12 ;  /* 0x00000034300c723c */ /* 0x042ff0000004180c */
[----:B--2---:R-:W-:Y:S01]  /*7590*/  HMMA.16816.F32.BF16 R24, R48, R16, R24 ;  /* 0x000000103018723c */ /* 0x004fe20000041818 */
[----:B------:R-:W0:Y:S11]  /*75a0*/  LDSM.16.M88.4 R16, [R0+0x25100] ;  /* 0x025100000010783b */ /* 0x000e360000000200 */
[----:B------:R-:W-:Y:S11]  /*75b0*/  @!UPT UIADD3 URZ, URZ, URZ, URZ ;  /* 0x0000003f3f3ff290 */ /* 0x000ff6000fffe03f */
[----:B------:R-:W-:Y:S04]  /*75c0*/  STL.64 [R1+0xb00], R26 ;  /* 0x000b001a01007387 */ /* 0x000fe80000100a00 */
[----:B------:R-:W-:Y:S04]  /*75d0*/  STL.64 [R1+0xaf8], R24 ;  /* 0x000af81801007387 */ /* 0x000fe80000100a00 */
[----:B------:R1:W-:Y:S04]  /*75e0*/  STL.64 [R1+0xae8], R34 ;  /* 0x000ae82201007387 */ /* 0x0003e80000100a00 */
[----:B------:R-:W2:Y:S01]  /*75f0*/  LDSM.16.M88.4 R24, [R0+0x27100] ;  /* 0x027100000018783b */ /* 0x000ea20000000200 */
[----:B-1----:R-:W-:-:S03]  /*7600*/  MOV R34, R36 ;  /* 0x0000002400227202 */ /* 0x002fc60000000f00 */
[----:B------:R-:W1:Y:S01]  /*7610*/  LDSM.16.M88.4 R36, [R0+0x24100] ;  /* 0x024100000024783b */ /* 0x000e620000000200 */
[----:B------:R-:W-:-:S03]  /*7620*/  IMAD.MOV.U32 R35, RZ, RZ, R2 ;  /* 0x000000ffff237224 */ /* 0x000fc600078e0002 */
[----:B------:R-:W-:Y:S01]  /*7630*/  STL.64 [R1+0xae0], R32 ;  /* 0x000ae02001007387 */ /* 0x000fe20000100a00 */
[----:B0-----:R-:W-:Y:S03]  /*7640*/  HMMA.16816.F32.BF16 R20, R48, R16, R20 ;  /* 0x000000103014723c */ /* 0x001fe60000041814 */
[----:B------:R0:W-:Y:S04]  /*7650*/  STL.64 [R1+0xad8], R54 ;  /* 0x000ad83601007387 */ /* 0x0001e80000100a00 */
[----:B0-----:R-:W3:Y:S04]  /*7660*/  LDL.LU R54, [R1+0x58] ;  /* 0x0000580001367983 */ /* 0x001ee80000300800 */
[----:B------:R-:W3:Y:S01]  /*7670*/  LDL.LU R55, [R1+0x5c] ;  /* 0x00005c0001377983 */ /* 0x000ee20000300800 */
[----:B--2---:R-:W-:-:S02]  /*7680*/  IMAD.MOV.U32 R2, RZ, RZ, R26 ;  /* 0x000000ffff027224 */ /* 0x004fc400078e001a */
[----:B------:R-:W-:Y:S02]  /*7690*/  IMAD.MOV.U32 R0, RZ, RZ, R27 ;  /* 0x000000ffff007224 */ /* 0x000fe400078e001b */
[----:B------:R-:W2:Y:S01]  /*76a0*/  LDL.LU.64 R26, [R1+0xb00] ;  /* 0x000b0000011a7983 */ /* 0x000ea20000300a00 */
[C---:B-1----:R-:W-:Y:S08]  /*76b0*/  HMMA.16816.F32.BF16 R4, R48.reuse, R36, R4 ;  /* 0x000000243004723c */ /* 0x042ff00000041804 */
[----:B------:R-:W-:Y:S01]  /*76c0*/  HMMA.16816.F32.BF16 R48, R48, R24, R56 ;  /* 0x000000183030723c */ /* 0x000fe20000041838 */
[----:B------:R-:W2:Y:S06]  /*76d0*/  LDL.LU.64 R24, [R1+0xaf8] ;  /* 0x000af80001187983 */ /* 0x000eac0000300a00 */
[----:B------:R-:W-:-:S02]  /*76e0*/  MOV R58, R61 ;  /* 0x0000003d003a7202 */ /* 0x000fc40000000f00 */
[----:B------:R-:W4:Y:S01]  /*76f0*/  LDL.LU R61, [R1+0xaf0] ;  /* 0x000af000013d7983 */ /* 0x000f220000300800 */
[C---:B--2---:R-:W-:Y:S03]  /*7700*/  HMMA.16816.F32.BF16 R24, R8.reuse, R34, R24 ;  /* 0x000000220818723c */ /* 0x044fe60000041818 */
[----:B------:R-:W2:Y:S04]  /*7710*/  LDL.LU.64 R34, [R1+0xae8] ;  /* 0x000ae80001227983 */ /* 0x000ea80000300a00 */
[----:B------:R-:W2:Y:S01]  /*7720*/  LDL.LU.64 R32, [R1+0xae0] ;  /* 0x000ae00001207983 */ /* 0x000ea20000300a00 */
[----:B---3--:R-:W-:Y:S03]  /*7730*/  HMMA.16816.F32.BF16 R40, R8, R54, R40 ;  /* 0x000000360828723c */ /* 0x008fe60000041828 */
[----:B----4-:R-:W0:Y:S01]  /*7740*/  LDSM.16.M88.4 R52, [R61+0x21180] ;  /* 0x021180003d34783b */ /* 0x010e220000000200 */
[----:B------:R-:W-:-:S11]  /*7750*/  IMAD.MOV.U32 R59, RZ, RZ, R3 ;  /* 0x000000ffff3b7224 */ /* 0x000fd600078e0003 */
[----:B------:R1:W-:Y:S02]  /*7760*/  STL.64 [R1+0xad0], R26 ;  /* 0x000ad01a01007387 */ /* 0x0003e40000100a00 */
[----:B-1----:R-:W-:Y:S02]  /*7770*/  IMAD.MOV.U32 R27, RZ, RZ, R0 ;  /* 0x000000ffff1b7224 */ /* 0x002fe400078e0000 */
[----:B0-----:R-:W-:Y:S01]  /*7780*/  IMAD.MOV.U32 R17, RZ, RZ, R52 ;  /* 0x000000ffff117224 */ /* 0x001fe200078e0034 */
[----:B------:R-:W-:Y:S01]  /*7790*/  MOV R56, R54 ;  /* 0x0000003600387202 */ /* 0x000fe20000000f00 */
[----:B------:R-:W-:Y:S02]  /*77a0*/  IMAD.MOV.U32 R16, RZ, RZ, R53 ;  /* 0x000000ffff107224 */ /* 0x000fe400078e0035 */
[----:B------:R-:W-:Y:S02]  /*77b0*/  IMAD.MOV.U32 R0, RZ, RZ, R55 ;  /* 0x000000ffff007224 */ /* 0x000fe400078e0037 */
[----:B------:R-:W0:Y:S01]  /*77c0*/  LDSM.16.M88.4 R52, [R61+0x22180] ;  /* 0x022180003d34783b */ /* 0x000e220000000200 */
[----:B------:R-:W-:-:S03]  /*77d0*/  IMAD.MOV.U32 R26, RZ, RZ, R2 ;  /* 0x000000ffff1a7224 */ /* 0x000fc600078e0002 */
[----:B------:R1:W-:Y:S04]  /*77e0*/  STL.64 [R1+0xac8], R24 ;  /* 0x000ac81801007387 */ /* 0x0003e80000100a00 */
[----:B------:R-:W-:Y:S01]  /*77f0*/  HMMA.16816.F32.BF16 R48, R8, R26, R48 ;  /* 0x0000001a0830723c */ /* 0x000fe20000041830 */
[----:B0-----:R-:W-:Y:S01]  /*7800*/  MOV R3, R54 ;  /* 0x0000003600037202 */ /* 0x001fe20000000f00 */
[----:B------:R-:W-:-:S06]  /*7810*/  IMAD.MOV.U32 R2, RZ, RZ, R55 ;  /* 0x000000ffff027224 */ /* 0x000fcc00078e0037 */
[C---:B--2---:R-:W-:Y:S11]  /*7820*/  HMMA.16816.F32.BF16 R32, R8.reuse, R58, R32 ;  /* 0x0000003a0820723c */ /* 0x044ff60000041820 */
[----:B------:R-:W-:Y:S11]  /*7830*/  @!UPT UIADD3 URZ, URZ, URZ, URZ ;  /* 0x0000003f3f3ff290 */ /* 0x000ff6000fffe03f */
[----:B------:R-:W-:Y:S01]  /*7840*/  @!UPT UIADD3 URZ, URZ, URZ, URZ ;  /* 0x0000003f3f3ff290 */ /* 0x000fe2000fffe03f */
[----:B------:R-:W-:Y:S04]  /*7850*/  STL.64 [R1+0xac0], R34 ;  /* 0x000ac02201007387 */ /* 0x000fe80000100a00 */
[----:B------:R-:W-:Y:S04]  /*7860*/  STL.64 [R1+0xab8], R32 ;  /* 0x000ab82001007387 */ /* 0x000fe80000100a00 */
[----:B------:R-:W2:Y:S04]  /*7870*/  LDL.LU.64 R54, [R1+0xad8] ;  /* 0x000ad80001367983 */ /* 0x000ea80000300a00 */
[----:B------:R-:W3:Y:S04]  /*7880*/  LDL.LU.64 R26, [R1+0xad0] ;  /* 0x000ad000011a7983 */ /* 0x000ee80000300a00 */
[----:B-1----:R-:W3:Y:S01]  /*7890*/  LDL.LU.64 R24, [R1+0xac8] ;  /* 0x000ac80001187983 */ /* 0x002ee20000300a00 */
[C---:B------:R-:W-:Y:S03]  /*78a0*/  HMMA.16816.F32.BF16 R36, R8.reuse, R38, R4 ;  /* 0x000000260824723c */ /* 0x040fe60000041804 */
[----:B------:R-:W0:Y:S04]  /*78b0*/  LDSM.16.M88.4 R32, [R61+0x20180] ;  /* 0x020180003d20783b */ /* 0x000e280000000200 */
[----:B------:R-:W3:Y:S01]  /*78c0*/  LDSM.16.MT88.4 R4, [R60+0x18000] ;  /* 0x018000003c04783b */ /* 0x000ee20000004200 */
[----:B------:R-:W-:Y:S07]  /*78d0*/  HMMA.16816.F32.BF16 R44, R8, R46, R28 ;  /* 0x0000002e082c723c */ /* 0x000fee000004181c */
[----:B0-----:R-:W-:Y:S01]  /*78e0*/  MOV R29, R34 ;  /* 0x00000022001d7202 */ /* 0x001fe20000000f00 */
[----:B------:R-:W-:-:S02]  /*78f0*/  IMAD.MOV.U32 R28, RZ, RZ, R35 ;  /* 0x000000ffff1c7224 */ /* 0x000fc400078e0023 */
[----:B------:R-:W4:Y:S01]  /*7900*/  LDL.LU.64 R34, [R1+0xac0] ;  /* 0x000ac00001227983 */ /* 0x000f220000300a00 */
[----:B---3--:R-:W-:Y:S03]  /*7910*/  HMMA.16816.F32.BF16 R24, R4, R32, R24 ;  /* 0x000000200418723c */ /* 0x008fe60000041818 */
[----:B------:R-:W4:Y:S05]  /*7920*/  LDL.LU.64 R32, [R1+0xab8] ;  /* 0x000ab80001207983 */ /* 0x000f2a0000300a00 */
[----:B------:R-:W-:Y:S07]  /*7930*/  HMMA.16816.F32.BF16 R20, R8, R18, R20 ;  /* 0x000000120814723c */ /* 0x000fee0000041814 */
[----:B------:R-:W-:-:S02]  /*7940*/  IMAD.MOV.U32 R18, RZ, RZ, R53 ;  /* 0x000000ffff127224 */ /* 0x000fc400078e0035 */
[----:B------:R-:W-:Y:S02]  /*7950*/  IMAD.MOV.U32 R19, RZ, RZ, R52 ;  /* 0x000000ffff137224 */ /* 0x000fe400078e0034 */
[----:B--2---:R-:W-:Y:S04]  /*7960*/  HMMA.16816.F32.BF16 R52, R8, R54, R12 ;  /* 0x000000360834723c */ /* 0x004fe8000004180c */
[----:B------:R-:W-:Y:S04]  /*7970*/  STL.64 [R1+0xab0], R26 ;  /* 0x000ab01a01007387 */ /* 0x000fe80000100a00 */
[----:B------:R0:W-:Y:S01]  /*7980*/  STL.64 [R1+0xaa8], R24 ;  /* 0x000aa81801007387 */ /* 0x0001e20000100a00 */
[----:B------:R-:W-:Y:S01]  /*7990*/  IMAD.MOV.U32 R8, RZ, RZ, R19 ;  /* 0x000000ffff087224 */ /* 0x000fe200078e0013 */
[----:B------:R-:W-:Y:S01]  /*79a0*/  MOV R9, R18 ;  /* 0x0000001200097202 */ /* 0x000fe20000000f00 */
[----:B0-----:R-:W-:-:S02]  /*79b0*/  IMAD.MOV.U32 R24, RZ, RZ, R17 ;  /* 0x000000ffff187224 */ /* 0x001fc400078e0011 */
[----:B------:R-:W-:-:S04]  /*79c0*/  IMAD.MOV.U32 R25, RZ, RZ, R16 ;  /* 0x000000ffff197224 */ /* 0x000fc800078e0010 */
[C---:B------:R-:W-:Y:S01]  /*79d0*/  HMMA.16816.F32.BF16 R40, R4.reuse, R8, R40 ;  /* 0x000000080428723c */ /* 0x040fe20000041828 */
[----:B------:R-:W0:Y:S04]  /*79e0*/  LDSM.16.M88.4 R16, [R61+0x23180] ;  /* 0x023180003d10783b */ /* 0x000e280000000200 */
[----:B------:R-:W1:Y:S01]  /*79f0*/  LDSM.16.M88.4 R8, [R61+0x26180] ;  /* 0x026180003d08783b */ /* 0x000e620000000200 */
[----:B------:R-:W-:Y:S02]  /*7a00*/  IMAD.MOV.U32 R15, RZ, RZ, R60 ;  /* 0x000000ffff0f7224 */ /* 0x000fe400078e003c */
[C---:B0-----:R-:W-:Y:S08]  /*7a10*/  HMMA.16816.F32.BF16 R44, R4.reuse, R16, R44 ;  /* 0x00000010042c723c */ /* 0x041ff0000004182c */
[C---:B-1----:R-:W-:Y:S08]  /*7a20*/  HMMA.16816.F32.BF16 R52, R4.reuse, R8, R52 ;  /* 0x000000080434723c */ /* 0x042ff00000041834 */
[----:B----4-:R-:W-:Y:S01]  /*7a30*/  HMMA.16816.F32.BF16 R32, R4, R24, R32 ;  /* 0x000000180420723c */ /* 0x010fe20000041820 */
[----:B------:R-:W0:Y:S11]  /*7a40*/  LDSM.16.M88.4 R24, [R61+0x27180] ;  /* 0x027180003d18783b */ /* 0x000e360000000200 */
[----:B------:R-:W-:Y:S11]  /*7a50*/  @!UPT UIADD3 URZ, URZ, URZ, URZ ;  /* 0x0000003f3f3ff290 */ /* 0x000ff6000fffe03f */
[----:B------:R1:W-:Y:S04]  /*7a60*/  STL.64 [R1+0xaa0], R34 ;  /* 0x000aa02201007387 */ /* 0x0003e80000100a00 */
[----:B------:R-:W-:Y:S04]  /*7a70*/  STL.64 [R1+0xa98], R32 ;  /* 0x000a982001007387 */ /* 0x000fe80000100a00 */
[----:B------:R2:W-:Y:S01]  /*7a80*/  STL.64 [R1+0xa90], R42 ;  /* 0x000a902a01007387 */ /* 0x0005e20000100a00 */
[----:B-1----:R-:W-:Y:S01]  /*7a90*/  IMAD.MOV.U32 R34, RZ, RZ, R29 ;  /* 0x000000ffff227224 */ /* 0x002fe200078e001d */
[----:B------:R-:W-:-:S02]  /*7aa0*/  MOV R35, R28 ;  /* 0x0000001c00237202 */ /* 0x000fc40000000f00 */
[----:B------:R-:W1:Y:S01]  /*7ab0*/  LDSM.16.M88.4 R28, [R61+0x24180] ;  /* 0x024180003d1c783b */ /* 0x000e620000000200 */
[----:B--2---:R-:W-:-:S03]  /*7ac0*/  IMAD.MOV.U32 R42, RZ, RZ, R56 ;  /* 0x000000ffff2a7224 */ /* 0x004fc600078e0038 */
[----:B------:R-:W2:Y:S01]  /*7ad0*/  LDSM.16.M88.4 R56, [R61+0x25180] ;  /* 0x025180003d38783b */ /* 0x000ea20000000200 */
[----:B------:R-:W-:Y:S01]  /*7ae0*/  IMAD.MOV.U32 R43, RZ, RZ, R0 ;  /* 0x000000ffff2b7224 */ /* 0x000fe200078e0000 */
[----:B0-----:R-:W-:Y:S01]  /*7af0*/  MOV R0, R27 ;  /* 0x0000001b00007202 */ /* 0x001fe20000000f00 */
[----:B------:R-:W-:Y:S01]  /*7b00*/  IMAD.MOV.U32 R60, RZ, RZ, R26 ;  /* 0x000000ffff3c7224 */ /* 0x000fe200078e001a */
[----:B------:R-:W-:Y:S04]  /*7b10*/  STL.64 [R1+0xa88], R40 ;  /* 0x000a882801007387 */ /* 0x000fe80000100a00 */
[----:B------:R0:W-:Y:S04]  /*7b20*/  STL [R1+0x6d8], R61 ;  /* 0x0006d83d01007387 */ /* 0x0001e80000100800 */
[----:B------:R-:W3:Y:S01]  /*7b30*/  LDL.LU.64 R26, [R1+0xab0] ;  /* 0x000ab000011a7983 */ /* 0x000ee20000300a00 */
[C---:B-1----:R-:W-:Y:S08]  /*7b40*/  HMMA.16816.F32.BF16 R36, R4.reuse, R28, R36 ;  /* 0x0000001c0424723c */ /* 0x042ff00000041824 */
[C---:B--2---:R-:W-:Y:S08]  /*7b50*/  HMMA.16816.F32.BF16 R20, R4.reuse, R56, R20 ;  /* 0x000000380414723c */ /* 0x044ff00000041814 */
[----:B------:R-:W-:Y:S01]  /*7b60*/  HMMA.16816.F32.BF16 R4, R4, R24, R48 ;  /* 0x000000180404723c */ /* 0x000fe20000041830 */
[----:B------:R-:W3:Y:S01]  /*7b70*/  LDL.LU.64 R24, [R1+0xaa8] ;  /* 0x000aa80001187983 */ /* 0x000ee20000300a00 */
[----:B0-----:R-:W-:-:S05]  /*7b80*/  IMAD.MOV.U32 R61, RZ, RZ, R15 ;  /* 0x000000ffff3d7224 */ /* 0x001fca00078e000f */
[----:B------:R-:W3:Y:S02]  /*7b90*/  LDSM.16.MT88.4 R12, [R61+0x1a000] ;  /* 0x01a000003d0c783b */ /* 0x000ee40000004200 */
[C---:B---3--:R-:W-:Y:S02]  /*7ba0*/  HMMA.16816.F32.BF16 R24, R12.reuse, R34, R24 ;  /* 0x000000220c18723c */ /* 0x048fe40000041818 */
[----:B------:R-:W2:Y:S04]  /*7bb0*/  LDL.LU.64 R34, [R1+0xaa0] ;  /* 0x000aa00001227983 */ /* 0x000ea80000300a00 */
[----:B------:R-:W2:Y:S04]  /*7bc0*/  LDL.LU.64 R32, [R1+0xa98] ;  /* 0x000a980001207983 */ /* 0x000ea80000300a00 */
[----:B------:R-:W0:Y:S01]  /*7bd0*/  S2R R28, SR_TID.X ;  /* 0x00000000001c7919 */ /* 0x000e220000002100 */
[C---:B------:R-:W-:Y:S08]  /*7be0*/  HMMA.16816.F32.BF16 R16, R12.reuse, R18, R44 ;  /* 0x000000120c10723c */ /* 0x040ff0000004182c */
[----:B--2---:R-:W-:Y:S01]  /*7bf0*/  HMMA.16816.F32.BF16 R32, R12, R42, R32 ;  /* 0x0000002a0c20723c */ /* 0x004fe20000041820 */
[----:B------:R-:W2:Y:S04]  /*7c00*/  LDL.LU.64 R42, [R1+0xa90] ;  /* 0x000a9000012a7983 */ /* 0x000ea80000300a00 */
[----:B------:R-:W2:Y:S01]  /*7c10*/  LDL.LU.64 R40, [R1+0xa88] ;  /* 0x000a880001287983 */ /* 0x000ea20000300a00 */
[C---:B0-----:R-:W-:Y:S01]  /*7c20*/  LOP3.LUT R47, R28.reuse, 0x7, RZ, 0xc0, !PT ;  /* 0x000000071c2f7812 */ /* 0x041fe200078ec0ff */
[----:B------:R-:W-:-:S04]  /*7c30*/  IMAD.SHL.U32 R29, R28, 0x2, RZ ;  /* 0x000000021c1d7824 */ /* 0x000fc800078e00ff */
[----:B------:R-:W-:Y:S02]  /*7c40*/  IMAD R47, R47, 0x210, RZ ;  /* 0x000002102f2f7824 */ /* 0x000fe400078e02ff */
[----:B------:R-:W-:Y:S02]  /*7c50*/  IMAD.MOV.U32 R50, RZ, RZ, R3 ;  /* 0x000000ffff327224 */ /* 0x000fe400078e0003 */
[----:B------:R-:W-:Y:S01]  /*7c60*/  IMAD.MOV.U32 R51, RZ, RZ, R2 ;  /* 0x000000ffff337224 */ /* 0x000fe200078e0002 */
[----:B------:R-:W-:-:S04]  /*7c70*/  LOP3.LUT R47, R47, 0x30, R29, 0x78, !PT ;  /* 0x000000302f2f7812 */ /* 0x000fc800078e781d */
[----:B------:R-:W-:Y:S01]  /*7c80*/  LOP3.LUT R47, R47, 0x40, RZ, 0x3c, !PT ;  /* 0x000000402f2f7812 */ /* 0x000fe200078e3cff */
[----:B------:R-:W-:Y:S04]  /*7c90*/  STL.64 [R1+0xa80], R18 ;  /* 0x000a801201007387 */ /* 0x000fe80000100a00 */
[----:B------:R0:W-:Y:S01]  /*7ca0*/  STL.64 [R1+0xa78], R16 ;  /* 0x000a781001007387 */ /* 0x0001e20000100a00 */
[----:B------:R-:W-:Y:S07]  /*7cb0*/  HMMA.16816.F32.BF16 R56, R12, R58, R20 ;  /* 0x0000003a0c38723c */ /* 0x000fee0000041814 */
[----:B------:R-:W-:-:S02]  /*7cc0*/  IMAD.MOV.U32 R22, RZ, RZ, R60 ;  /* 0x000000ffff167224 */ /* 0x000fc400078e003c */
[----:B------:R-:W-:Y:S01]  /*7cd0*/  IMAD.MOV.U32 R23, RZ, RZ, R0 ;  /* 0x000000ffff177224 */ /* 0x000fe200078e0000 */
[C---:B------:R-:W-:Y:S08]  /*7ce0*/  HMMA.16816.F32.BF16 R28, R12.reuse, R30, R36 ;  /* 0x0000001e0c1c723c */ /* 0x040ff00000041824 */
[----:B------:R-:W-:Y:S01]  /*7cf0*/  HMMA.16816.F32.BF16 R52, R12, R10, R52 ;  /* 0x0000000a0c34723c */ /* 0x000fe20000041834 */
[----:B------:R-:W-:-:S06]  /*7d00*/  IMAD.MOV.U32 R39, RZ, RZ, R61 ;  /* 0x000000ffff277224 */ /* 0x000fcc00078e003d */
[----:B------:R-:W-:Y:S08]  /*7d10*/  LDSM.16.MT88.4 R36, [R39+0x1e000] ;  /* 0x01e000002724783b */ /* 0x000ff00000004200 */
[----:B------:R-:W-:Y:S04]  /*7d20*/  STL.64 [R1+0xa70], R30 ;  /* 0x000a701e01007387 */ /* 0x000fe80000100a00 */
[----:B------:R-:W-:Y:S01]  /*7d30*/  STL.64 [R1+0xa68], R28 ;  /* 0x000a681c01007387 */ /* 0x000fe20000100a00 */
[----:B--2---:R-:W-:Y:S03]  /*7d40*/  HMMA.16816.F32.BF16 R40, R12, R50, R40 ;  /* 0x000000320c28723c */ /* 0x004fe60000041828 */
[----:B------:R-:W1:Y:S11]  /*7d50*/  LDSM.16.M88.4 R48, [R47+0x20180] ;  /* 0x020180002f30783b */ /* 0x000e760000000200 */
[----:B------:R-:W-:Y:S10]  /*7d60*/  @!UPT UIADD3 URZ, URZ, URZ, URZ ;  /* 0x0000003f3f3ff290 */ /* 0x000ff4000fffe03f */
[----:B------:R-:W-:Y:S01]  /*7d70*/  IMAD.MOV.U32 R2, RZ, RZ, R43 ;  /* 0x000000ffff027224 */ /* 0x000fe200078e002b */
[----:B------:R-:W-:Y:S01]  /*7d80*/  MOV R9, R40 ;  /* 0x0000002800097202 */ /* 0x000fe20000000f00 */
[----:B------:R-:W-:Y:S02]  /*7d90*/  IMAD.MOV.U32 R8, RZ, RZ, R41 ;  /* 0x000000ffff087224 */ /* 0x000fe400078e0029 */
[----:B------:R-:W-:Y:S01]  /*7da0*/  IMAD.MOV.U32 R3, RZ, RZ, R42 ;  /* 0x000000ffff037224 */ /* 0x000fe200078e002a */
[----:B0-----:R-:W-:Y:S01]  /*7db0*/  MOV R16, R9 ;  /* 0x0000000900107202 */ /* 0x001fe20000000f00 */
[----:B------:R-:W-:Y:S01]  /*7dc0*/  IMAD.MOV.U32 R17, RZ, RZ, R8 ;  /* 0x000000ffff117224 */ /* 0x000fe200078e0008 */
[----:B------:R-:W-:Y:S01]  /*7dd0*/  MOV R19, R2 ;  /* 0x0000000200137202 */ /* 0x000fe20000000f00 */
[----:B------:R-:W-:Y:S01]  /*7de0*/  IMAD.MOV.U32 R18, RZ, RZ, R3 ;  /* 0x000000ffff127224 */ /* 0x000fe200078e0003 */
[----:B------:R-:W-:Y:S01]  /*7df0*/  LDSM.16.MT88.4 R40, [R61+0x1c000] ;  /* 0x01c000003d28783b */ /* 0x000fe20000004200 */
[----:B-1----:R-:W-:Y:S01]  /*7e00*/  IMAD.MOV.U32 R3, RZ, RZ, R48 ;  /* 0x000000ffff037224 */ /* 0x002fe200078e0030 */
[----:B------:R-:W-:Y:S01]  /*7e10*/  MOV R8, R51 ;  /* 0x0000003300087202 */ /* 0x000fe20000000f00 */
[----:B------:R-:W-:-:S02]  /*7e20*/  IMAD.MOV.U32 R2, RZ, RZ, R49 ;  /* 0x000000ffff027224 */ /* 0x000fc400078e0031 */
[----:B------:R-:W-:Y:S02]  /*7e30*/  IMAD.MOV.U32 R9, RZ, RZ, R50 ;  /* 0x000000ffff097224 */ /* 0x000fe400078e0032 */
[----:B------:R-:W0:Y:S01]  /*7e40*/  LDSM.16.M88.4 R48, [R47+0x21180] ;  /* 0x021180002f30783b */ /* 0x000e220000000200 */
[----:B------:R-:W-:Y:S03]  /*7e50*/  HMMA.16816.F32.BF16 R12, R12, R22, R4 ;  /* 0x000000160c0c723c */ /* 0x000fe60000041804 */
[----:B------:R-:W1:Y:S01]  /*7e60*/  LDSM.16.M88.4 R20, [R47+0x22180] ;  /* 0x022180002f14783b */ /* 0x000e620000000200 */
[----:B------:R-:W-:Y:S02]  /*7e70*/  IMAD.MOV.U32 R28, RZ, RZ, R3 ;  /* 0x000000ffff1c7224 */ /* 0x000fe400078e0003 */
[----:B------:R-:W-:Y:S01]  /*7e80*/  IMAD.MOV.U32 R29, RZ, RZ, R2 ;  /* 0x000000ffff1d7224 */ /* 0x000fe200078e0002 */
[----:B------:R-:W-:Y:S01]  /*7e90*/  LDSM.16.M88.4 R4, [R47+0x24180] ;  /* 0x024180002f04783b */ /* 0x000fe20000000200 */
[----:B0-----:R-:W-:Y:S03]  /*7ea0*/  HMMA.16816.F32.BF16 R32, R40, R48, R32 ;  /* 0x000000302820723c */ /* 0x001fe60000041820 */
[----:B-1----:R0:W-:Y:S01]  /*7eb0*/  STL [R1+0x18], R22 ;  /* 0x0000181601007387 */ /* 0x0021e20000100800 */
[----:B------:R-:W-:-:S04]  /*7ec0*/  MOV R61, R23 ;  /* 0x00000017003d7202 */ /* 0x000fc80000000f00 */
[C---:B0-----:R-:W-:Y:S11]  /*7ed0*/  HMMA.16816.F32.BF16 R20, R40.reuse, R20, R16 ;  /* 0x000000142814723c */ /* 0x041ff60000041810 */
[----:B------:R-:W-:Y:S04]  /*7ee0*/  @!UPT UIADD3 URZ, URZ, URZ, URZ ;  /* 0x0000003f3f3ff290 */ /* 0x000fe8000fffe03f */
[----:B------:R0:W-:Y:S04]  /*7ef0*/  STL.64 [R1+0xa60], R34 ;  /* 0x000a602201007387 */ /* 0x0001e80000100a00 */
[----:B------:R-:W-:Y:S04]  /*7f00*/  STL.64 [R1+0xa58], R32 ;  /* 0x000a582001007387 */ /* 0x000fe80000100a00 */
[----:B------:R-:W2:Y:S04]  /*7f10*/  LDL.LU.64 R18, [R1+0xa80] ;  /* 0x000a800001127983 */ /* 0x000ea80000300a00 */
[----:B------:R-:W2:Y:S01]  /*7f20*/  LDL.LU.64 R16, [R1+0xa78] ;  /* 0x000a780001107983 */ /* 0x000ea20000300a00 */
[----:B------:R-:W-:Y:S03]  /*7f30*/  HMMA.16816.F32.BF16 R24, R40, R28, R24 ;  /* 0x0000001c2818723c */ /* 0x000fe60000041818 */
[----:B------:R-:W1:Y:S01]  /*7f40*/  LDSM.16.M88.4 R28, [R47+0x23180] ;  /* 0x023180002f1c783b */ /* 0x000e620000000200 */
[----:B------:R-:W-:Y:S01]  /*7f50*/  MOV R3, R50 ;  /* 0x0000003200037202 */ /* 0x000fe20000000f00 */
[----:B------:R-:W-:-:S02]  /*7f60*/  IMAD.MOV.U32 R2, RZ, RZ, R51 ;  /* 0x000000ffff027224 */ /* 0x000fc400078e0033 */
[----:B------:R3:W-:Y:S04]  /*7f70*/  STL.64 [R1+0xa50], R22 ;  /* 0x000a501601007387 */ /* 0x0007e80000100a00 */
[----:B------:R-:W-:Y:S01]  /*7f80*/  STL.64 [R1+0xa48], R20 ;  /* 0x000a481401007387 */ /* 0x000fe20000100a00 */
[----:B0-----:R-:W-:Y:S01]  /*7f90*/  IMAD.MOV.U32 R34, RZ, RZ, R9 ;  /* 0x000000ffff227224 */ /* 0x001fe200078e0009 */
[----:B------:R-:W-:Y:S02]  /*7fa0*/  MOV R35, R8 ;  /* 0x0000000800237202 */ /* 0x000fe40000000f00 */
[----:B------:R-:W0:Y:S01]  /*7fb0*/  LDSM.16.M88.4 R8, [R47+0x25180] ;  /* 0x025180002f08783b */ /* 0x000e220000000200 */
[----:B---3--:R-:W-:-:S03]  /*7fc0*/  IMAD.MOV.U32 R22, RZ, RZ, R3 ;  /* 0x000000ffff167224 */ /* 0x008fc600078e0003 */
[----:B------:R-:W3:Y:S01]  /*7fd0*/  LDSM.16.M88.4 R48, [R47+0x26180] ;  /* 0x026180002f30783b */ /* 0x000ee20000000200 */
[----:B------:R-:W-:-:S03]  /*7fe0*/  IMAD.MOV.U32 R23, RZ, RZ, R2 ;  /* 0x000000ffff177224 */ /* 0x000fc600078e0002 */
[----:B------:R-:W4:Y:S04]  /*7ff0*/  LDL.64 R2, [R1+0x5b8] ;  /* 0x0005b80001027983 */ /* 0x000f280000100a00 */
[----:B------:R-:W0:Y:S01]  /*8000*/  LDSM.16.M88.4 R44, [R47+0x27180] ;  /* 0x027180002f2c783b */ /* 0x000e220000000200 */
[----:B-1----:R-:W-:Y:S02]  /*8010*/  IMAD.MOV.U32 R60, RZ, RZ, R30 ;  /* 0x000000ffff3c7224 */ /* 0x002fe400078e001e */
[----:B------:R-:W-:Y:S02]  /*8020*/  IMAD.MOV.U32 R0, RZ, RZ, R31 ;  /* 0x000000ffff007224 */ /* 0x000fe400078e001f */
[----:B------:R-:W4:Y:S01]  /*8030*/  LDL.LU.64 R30, [R1+0xa70] ;  /* 0x000a7000011e7983 */ /* 0x000f220000300a00 */
[C---:B--2---:R-:W-:Y:S03]  /*8040*/  HMMA.16816.F32.BF16 R16, R40.reuse, R28, R16 ;  /* 0x0000001c2810723c */ /* 0x044fe60000041810 */
[----:B------:R-:W4:Y:S05]  /*8050*/  LDL.LU.64 R28, [R1+0xa68] ;  /* 0x000a6800011c7983 */ /* 0x000f2a0000300a00 */
[C---:B0-----:R-:W-:Y:S08]  /*8060*/  HMMA.16816.F32.BF16 R56, R40.reuse, R8, R56 ;  /* 0x000000082838723c */ /* 0x041ff00000041838 */
[C---:B---3--:R-:W-:Y:S07]  /*8070*/  HMMA.16816.F32.BF16 R52, R40.reuse, R48, R52 ;  /* 0x000000302834723c */ /* 0x048fee0000041834 */
[----:B------:R0:W-:Y:S01]  /*8080*/  STL.64 [R1+0xa40], R18 ;  /* 0x000a401201007387 */ /* 0x0001e20000100a00 */
[----:B------:R-:W-:Y:S03]  /*8090*/  HMMA.16816.F32.BF16 R12, R40, R44, R12 ;  /* 0x0000002c280c723c */ /* 0x000fe6000004180c */
[----:B------:R-:W-:Y:S05]  /*80a0*/  STL.64 [R1+0xa38], R16 ;  /* 0x000a381001007387 */ /* 0x000fea0000100a00 */
[----:B------:R-:W-:Y:S01]  /*80b0*/  HMMA.16816.F32.BF16 R24, R36, R34, R24 ;  /* 0x000000222418723c */ /* 0x000fe20000041818 */
[----:B0-----:R-:W2:Y:S07]  /*80c0*/  LDL.LU R18, [R1+0x18] ;  /* 0x0000180001127983 */ /* 0x001eae0000300800 */
[----:B----4-:R-:W-:Y:S11]  /*80d0*/  HMMA.16816.F32.BF16 R28, R40, R4, R28 ;  /* 0x00000004281c723c */ /* 0x010ff6000004181c */
[----:B------:R-:W-:Y:S11]  /*80e0*/  @!UPT UIADD3 URZ, URZ, URZ, URZ ;  /* 0x0000003f3f3ff290 */ /* 0x000ff6000fffe03f */
[----:B------:R-:W-:Y:S01]  /*80f0*/  @!UPT UIADD3 URZ, URZ, URZ, URZ ;  /* 0x0000003f3f3ff290 */ /* 0x000fe2000fffe03f */
[----:B------:R-:W-:Y:S04]  /*8100*/  STL.64 [R1+0xa30], R30 ;  /* 0x000a301e01007387 */ /* 0x000fe80000100a00 */
[----:B------:R-:W-:Y:S04]  /*8110*/  STL.64 [R1+0xa28], R28 ;  /* 0x000a281c01007387 */ /* 0x000fe80000100a00 */
[----:B------:R-:W3:Y:S04]  /*8120*/  LDL.64 R4, [R1+0x5a8] ;  /* 0x0005a80001047983 */ /* 0x000ee80000100a00 */
[----:B------:R-:W4:Y:S04]  /*8130*/  LDL.64 R8, [R1+0x5a0] ;  /* 0x0005a00001087983 */ /* 0x000f280000100a00 */
[----:B------:R-:W2:Y:S04]  /*8140*/  LDL.64 R42, [R1+0x5b0] ;  /* 0x0005b000012a7983 */ /* 0x000ea80000100a00 */
[----:B------:R-:W2:Y:S04]  /*8150*/  LDL.LU.64 R34, [R1+0xa60] ;  /* 0x000a600001227983 */ /* 0x000ea80000300a00 */
[----:B------:R-:W2:Y:S04]  /*8160*/  LDL.LU.64 R32, [R1+0xa58] ;  /* 0x000a580001207983 */ /* 0x000ea80000300a00 */
[----:B------:R0:W-:Y:S04]  /*8170*/  STL [R1+0xa20], R27 ;  /* 0x000a201b01007387 */ /* 0x0001e80000100800 */
[----:B0-----:R-:W3:Y:S01]  /*8180*/  LDL R27, [R1+0x290] ;  /* 0x00029000011b7983 */ /* 0x001ee20000100800 */
[----:B--2---:R-:W-:Y:S03]  /*8190*/  HMMA.16816.F32.BF16 R32, R36, R22, R32 ;  /* 0x000000162420723c */ /* 0x004fe60000041820 */
[----:B------:R-:W2:Y:S04]  /*81a0*/  LDL.LU.64 R22, [R1+0xa50] ;  /* 0x000a500001167983 */ /* 0x000ea80000300a00 */
[----:B------:R-:W2:Y:S01]  /*81b0*/  LDL.LU.64 R20, [R1+0xa48] ;  /* 0x000a480001147983 */ /* 0x000ea20000300a00 */
[----:B------:R-:W-:Y:S01]  /*81c0*/  IMAD.MOV.U32 R19, RZ, RZ, R61 ;  /* 0x000000ffff137224 */ /* 0x000fe200078e003d */
[----:B------:R-:W-:Y:S01]  /*81d0*/  MOV R30, R60 ;  /* 0x0000003c001e7202 */ /* 0x000fe20000000f00 */
[----:B------:R-:W-:-:S05]  /*81e0*/  IMAD.MOV.U32 R31, RZ, RZ, R0 ;  /* 0x000000ffff1f7224 */ /* 0x000fca00078e0000 */
[----:B--2---:R-:W-:Y:S01]  /*81f0*/  HMMA.16816.F32.BF16 R20, R36, R18, R20 ;  /* 0x000000122414723c */ /* 0x004fe20000041814 */
[----:B------:R-:W2:Y:S04]  /*8200*/  LDL.LU.64 R18, [R1+0xa40] ;  /* 0x000a400001127983 */ /* 0x000ea80000300a00 */
[----:B------:R-:W2:Y:S04]  /*8210*/  LDL.LU.64 R16, [R1+0xa38] ;  /* 0x000a380001107983 */ /* 0x000ea80000300a00 */
[----:B------:R-:W4:Y:S01]  /*8220*/  LDL.64 R60, [R1+0x590] ;  /* 0x00059000013c7983 */ /* 0x000f220000100a00 */
[----:B---3--:R-:W-:-:S05]  /*8230*/  IMAD.WIDE R2, R27, 0x2, R2 ;  /* 0x000000021b027825 */ /* 0x008fca00078e0202 */
[----:B------:R0:W3:Y:S01]  /*8240*/  LDG.E.U16 R40, [R2.64] ;  /* 0x0000000602287981 */ /* 0x0000e2000c1e1500 */
[----:B------:R-:W-:-:S06]  /*8250*/  IMAD.WIDE R4, R27, 0x2, R4 ;  /* 0x000000021b047825 */ /* 0x000fcc00078e0204 */
[----:B------:R-:W3:Y:S01]  /*8260*/  LDG.E.U16 R5, [R4.64] ;  /* 0x0000000604057981 */ /* 0x000ee2000c1e1500 */
[----:B0-----:R-:W-:-:S05]  /*8270*/  IMAD.WIDE R2, R27, 0x2, R42 ;  /* 0x000000021b027825 */ /* 0x001fca00078e022a */
[----:B------:R0:W3:Y:S01]  /*8280*/  LDG.E.U16 R41, [R2.64] ;  /* 0x0000000602297981 */ /* 0x0000e2000c1e1500 */
[----:B--2---:R-:W-:Y:S03]  /*8290*/  HMMA.16816.F32.BF16 R16, R36, R30, R16 ;  /* 0x0000001e2410723c */ /* 0x004fe60000041810 */
[----:B------:R-:W2:Y:S04]  /*82a0*/  LDL.LU.64 R30, [R1+0xa30] ;  /* 0x000a3000011e7983 */ /* 0x000ea80000300a00 */
[----:B------:R-:W2:Y:S04]  /*82b0*/  LDL.LU.64 R28, [R1+0xa28] ;  /* 0x000a2800011c7983 */ /* 0x000ea80000300a00 */
[----:B------:R-:W2:Y:S04]  /*82c0*/  LDL.64 R44, [R1+0x580] ;  /* 0x00058000012c7983 */ /* 0x000ea80000100a00 */
[----:B------:R-:W2:Y:S04]  /*82d0*/  LDL.64 R48, [R1+0x588] ;  /* 0x0005880001307983 */ /* 0x000ea80000100a00 */
[----:B0-----:R-:W2:Y:S04]  /*82e0*/  LDL.64 R2, [R1+0x598] ;  /* 0x0005980001027983 */ /* 0x001ea80000100a00 */
[----:B------:R-:W2:Y:S04]  /*82f0*/  LDL.64 R42, [R1+0x578] ;  /* 0x00057800012a7983 */ /* 0x000ea80000100a00 */
[----:B---3--:R-:W-:Y:S04]  /*8300*/  STL [R1+0x24], R41 ;  /* 0x0000242901007387 */ /* 0x008fe80000100800 */
[----:B------:R0:W-:Y:S01]  /*8310*/  STL [R1+0x28], R40 ;  /* 0x0000282801007387 */ /* 0x0001e20000100800 */
[----:B----4-:R-:W-:-:S05]  /*8320*/  IMAD.WIDE R8, R27, 0x2, R8 ;  /* 0x000000021b087825 */ /* 0x010fca00078e0208 */
[----:B------:R1:W3:Y:S04]  /*8330*/  LDG.E.U16 R0, [R8.64] ;  /* 0x0000000608007981 */ /* 0x0002e8000c1e1500 */
[----:B0-----:R-:W4:Y:S01]  /*8340*/  LDL.64 R40, [R1+0x570] ;  /* 0x0005700001287983 */ /* 0x001f220000100a00 */
[----:B--2---:R-:W-:Y:S11]  /*8350*/  HMMA.16816.F32.BF16 R28, R36, R6, R28 ;  /* 0x00000006241c723c */ /* 0x004ff6000004181c */
[----:B------:R-:W-:Y:S11]  /*8360*/  @!UPT UIADD3 URZ, URZ, URZ, URZ ;  /* 0x0000003f3f3ff290 */ /* 0x000ff6000fffe03f */
[----:B------:R-:W-:Y:S01]  /*8370*/  @!UPT UIADD3 URZ, URZ, URZ, URZ ;  /* 0x0000003f3f3ff290 */ /* 0x000fe2000fffe03f */
[----:B------:R-:W-:Y:S04]  /*8380*/  STL [R1+0xa0c], R30 ;  /* 0x000a0c1e01007387 */ /* 0x000fe80000100800 */
[----:B------:R-:W2:Y:S04]  /*8390*/  LDL.64 R6, [R1+0x568] ;  /* 0x0005680001067983 */ /* 0x000ea80000100a00 */
[----:B------:R0:W-:Y:S02]  /*83a0*/  STL [R1+0x20], R5 ;  /* 0x0000200501007387 */ /* 0x0001e40000100800 */
[----:B0-----:R-:W-:-:S05]  /*83b0*/  IMAD.WIDE R4, R27, 0x2, R60 ;  /* 0x000000021b047825 */ /* 0x001fca00078e023c */
[----:B-1----:R0:W2:Y:S02]  /*83c0*/  LDG.E.U16 R9, [R4.64] ;  /* 0x0000000604097981 */ /* 0x0020a4000c1e1500 */
[----:B0-----:R-:W-:-:S05]  /*83d0*/  IMAD.WIDE R4, R27, 0x2, R44 ;  /* 0x000000021b047825 */ /* 0x001fca00078e022c */
[----:B------:R4:W2:Y:S01]  /*83e0*/  LDG.E.U16 R30, [R4.64] ;  /* 0x00000006041e7981 */ /* 0x0008a2000c1e1500 */
[----:B------:R-:W-:Y:S01]  /*83f0*/  HMMA.16816.F32.BF16 R56, R36, R10, R56 ;  /* 0x0000000a2438723c */ /* 0x000fe20000041838 */
[----:B------:R-:W-:-:S05]  /*8400*/  IMAD.WIDE R2, R27, 0x2, R2 ;  /* 0x000000021b027825 */ /* 0x000fca00078e0202 */
[----:B------:R0:W3:Y:S01]  /*8410*/  LDG.E.U16 R8, [R2.64] ;  /* 0x0000000602087981 */ /* 0x0000e2000c1e1500 */
[----:B----4-:R-:W-:-:S04]  /*8420*/  IMAD.WIDE R4, R27, 0x2, R40 ;  /* 0x000000021b047825 */ /* 0x010fc800078e0228 */
[----:B0-----:R-:W-:-:S05]  /*8430*/  IMAD.WIDE R2, R27, 0x2, R48 ;  /* 0x000000021b027825 */ /* 0x001fca00078e0230 */
[----:B------:R0:W4:Y:S02]  /*8440*/  LDG.E.U16 R49, [R2.64] ;  /* 0x0000000602317981 */ /* 0x000124000c1e1500 */
[C---:B0-----:R-:W-:Y:S02]  /*8450*/  IMAD.WIDE R2, R27.reuse, 0x2, R42 ;  /* 0x000000021b027825 */ /* 0x041fe400078e022a */
[----:B--2---:R-:W-:Y:S04]  /*8460*/  STL [R1+0xa14], R30 ;  /* 0x000a141e01007387 */ /* 0x004fe80000100800 */
[----:B------:R0:W-:Y:S04]  /*8470*/  STL [R1+0xa08], R58 ;  /* 0x000a083a01007387 */ /* 0x0001e80000100800 */
[----:B------:R1:W-:Y:S04]  /*8480*/  STL [R1+0xa04], R59 ;  /* 0x000a043b01007387 */ /* 0x0003e80000100800 */
[----:B------:R-:W2:Y:S04]  /*8490*/  S2R R60, SR_TID.X ;  /* 0x00000000003c7919 */ /* 0x000ea80000002100 */
[----:B0-----:R0:W2:Y:S04]  /*84a0*/  LDG.E.U16 R58, [R2.64] ;  /* 0x00000006023a7981 */ /* 0x0010a8000c1e1500 */
[----:B-1----:R-:W3:Y:S04]  /*84b0*/  LDG.E.U16 R59, [R4.64] ;  /* 0x00000006043b7981 */ /* 0x002ee8000c1e1500 */
[----:B------:R-:W4:Y:S01]  /*84c0*/  LDL R61, [R1+0x2a4] ;  /* 0x0002a400013d7983 */ /* 0x000f220000100800 */
[----:B0-----:R-:W-:-:S03]  /*84d0*/  IMAD.WIDE R2, R27, 0x2, R6 ;  /* 0x000000021b027825 */ /* 0x001fc600078e0206 */
[----:B------:R-:W4:Y:S04]  /*84e0*/  LDL R30, [R1+0x6c8] ;  /* 0x0006c800011e7983 */ /* 0x000f280000100800 */
[----:B--2---:R-:W-:Y:S04]  /*84f0*/  STL [R1+0xa10], R58 ;  /* 0x000a103a01007387 */ /* 0x004fe80000100800 */
[----:B---3--:R-:W-:Y:S04]  /*8500*/  STL [R1+0xa18], R59 ;  /* 0x000a183b01007387 */ /* 0x008fe80000100800 */
[----:B------:R0:W-:Y:S02]  /*8510*/  STL [R1+0x1c], R0 ;  /* 0x00001c0001007387 */ /* 0x0001e40000100800 */
[----:B0-----:R-:W-:-:S02]  /*8520*/  LOP3.LUT R0, R60, 0x3, RZ, 0xc0, !PT ;  /* 0x000000033c007812 */ /* 0x001fc400078ec0ff */
[----:B------:R-:W2:Y:S04]  /*8530*/  LDG.E.U16 R60, [R2.64] ;  /* 0x00000006023c7981 */ /* 0x000ea8000c1e1500 */
[----:B--2---:R-:W-:Y:S04]  /*8540*/  STL [R1+0xa1c], R60 ;  /* 0x000a1c3c01007387 */ /* 0x004fe80000100800 */
[----:B------:R-:W-:Y:S04]  /*8550*/  STL [R1+0x14], R9 ;  /* 0x0000140901007387 */ /* 0x000fe80000100800 */
[----:B------:R0:W-:Y:S04]  /*8560*/  STL [R1+0x18], R8 ;  /* 0x0000180801007387 */ /* 0x0001e80000100800 */
[----:B------:R-:W2:Y:S04]  /*8570*/  LDL.64 R44, [R1+0x558] ;  /* 0x00055800012c7983 */ /* 0x000ea80000100a00 */
[----:B0-----:R-:W3:Y:S04]  /*8580*/  LDL.64 R8, [R1+0x560] ;  /* 0x0005600001087983 */ /* 0x001ee80000100a00 */
[----:B----4-:R0:W-:Y:S04]  /*8590*/  STL [R1+0x10], R49 ;  /* 0x0000103101007387 */ /* 0x0101e80000100800 */
[----:B------:R-:W4:Y:S01]  /*85a0*/  LDL.64 R42, [R1+0x538] ;  /* 0x00053800012a7983 */ /* 0x000f220000100a00 */
[----:B------:R-:W-:Y:S01]  /*85b0*/  LEA R0, P0, R0, UR4, 0x1 ;  /* 0x0000000400007c11 */ /* 0x000fe2000f8008ff */
[C---:B------:R-:W-:Y:S02]  /*85c0*/  HMMA.16816.F32.BF16 R52, R36.reuse, R50, R52 ;  /* 0x000000322434723c */ /* 0x040fe40000041834 */
[----:B------:R-:W2:Y:S04]  /*85d0*/  LDL.64 R40, [R1+0x548] ;  /* 0x0005480001287983 */ /* 0x000ea80000100a00 */
[----:B0-----:R-:W2:Y:S01]  /*85e0*/  LDL.64 R48, [R1+0x550] ;  /* 0x0005500001307983 */ /* 0x001ea20000100a00 */
[----:B------:R-:W-:Y:S01]  /*85f0*/  IADD3 R4, P4, R0, 0x10, RZ ;  /* 0x0000001000047810 */ /* 0x000fe20007f9e0ff */
[----:B------:R-:W-:Y:S02]  /*8600*/  HMMA.16816.F32.BF16 R12, R36, R46, R12 ;  /* 0x0000002e240c723c */ /* 0x000fe4000004180c */
[----:B------:R-:W3:Y:S01]  /*8610*/  LDL.64 R46, [R1+0x540] ;  /* 0x00054000012e7983 */ /* 0x000ee20000100a00 */
[----:B------:R-:W-:-:S02]  /*8620*/  ISETP.GT.U32.AND P5, PT, R4, R61, PT ;  /* 0x0000003d0400720c */ /* 0x000fc40003fa4070 */
[----:B------:R-:W-:Y:S01]  /*8630*/  ISETP.GT.U32.AND P3, PT, R4, R30, PT ;  /* 0x0000001e0400720c */ /* 0x000fe20003f64070 */
[----:B------:R-:W-:Y:S01]  /*8640*/  FMUL R4, R20, c[0x0][0x188] ;  /* 0x0000620014047a20 */ /* 0x000fe20000400000 */
[----:B------:R-:W3:Y:S01]  /*8650*/  LDL.64 R38, [R1+0x530] ;  /* 0x0005300001267983 */ /* 0x000ee20000100a00 */
[----:B------:R-:W-:Y:S02]  /*8660*/  IMAD.X R2, RZ, RZ, UR5, P0 ;  /* 0x00000005ff027e24 */ /* 0x000fe400080e06ff */
[----:B------:R-:W-:Y:S01]  /*8670*/  FMUL R35, R35, c[0x0][0x188] ;  /* 0x0000620023237a20 */ /* 0x000fe20000400000 */
[----:B------:R-:W3:Y:S01]  /*8680*/  LDL.64 R58, [R1+0x500] ;  /* 0x00050000013a7983 */ /* 0x000ee20000100a00 */
[----:B--2---:R-:W-:-:S05]  /*8690*/  IMAD.WIDE R36, R27, 0x2, R48 ;  /* 0x000000021b247825 */ /* 0x004fca00078e0230 */
[----:B------:R4:W2:Y:S02]  /*86a0*/  LDG.E.U16 R20, [R36.64] ;  /* 0x0000000624147981 */ /* 0x0008a4000c1e1500 */
[C---:B----4-:R-:W-:Y:S01]  /*86b0*/  IMAD.WIDE R36, R27.reuse, 0x2, R42 ;  /* 0x000000021b247825 */ /* 0x050fe200078e022a */
[----:B------:R-:W-:Y:S01]  /*86c0*/  IADD3.X R7, RZ, R2, RZ, P4, !PT ;  /* 0x00000002ff077210 */ /* 0x000fe200027fe4ff */
[----:B------:R-:W4:Y:S04]  /*86d0*/  LDL.64 R42, [R1+0x4e8] ;  /* 0x0004e800012a7983 */ /* 0x000f280000100a00 */
[----:B------:R0:W2:Y:S04]  /*86e0*/  LDG.E.U16 R48, [R36.64] ;  /* 0x0000000624307981 */ /* 0x0000a8000c1e1500 */
[----:B0-----:R-:W2:Y:S01]  /*86f0*/  LDL.64 R36, [R1+0x528] ;  /* 0x0005280001247983 */ /* 0x001ea20000100a00 */
[----:B---3--:R-:W-:Y:S01]  /*8700*/  IMAD.WIDE R8, R27, 0x2, R8 ;  /* 0x000000021b087825 */ /* 0x008fe200078e0208 */
[----:B------:R-:W-:-:S02]  /*8710*/  ISETP.GT.U32.AND.EX P5, PT, R7, RZ, PT, P5 ;  /* 0x000000ff0700720c */ /* 0x000fc40003fa4150 */
[----:B------:R-:W-:Y:S01]  /*8720*/  ISETP.GT.U32.AND.EX P3, PT, R7, RZ, PT, P3 ;  /* 0x000000ff0700720c */ /* 0x000fe20003f64130 */
[----:B------:R-:W-:Y:S02]  /*8730*/  FMUL R7, R22, c[0x0][0x188] ;  /* 0x0000620016077a20 */ /* 0x000fe40000400000 */
[----:B------:R0:W3:Y:S02]  /*8740*/  LDG.E.U16 R22, [R8.64] ;  /* 0x0000000608167981 */ /* 0x0000e4000c1e1500 */
[C---:B0-----:R-:W-:Y:S01]  /*8750*/  IMAD.WIDE R8, R27.reuse, 0x2, R40 ;  /* 0x000000021b087825 */ /* 0x041fe200078e0228 */
[----:B------:R-:W-:Y:S01]  /*8760*/  IADD3 R3, P1, R0, 0x9, RZ ;  /* 0x0000000900037810 */ /* 0x000fe20007f3e0ff */
[----:B------:R-:W3:Y:S04]  /*8770*/  LDL.64 R40, [R1+0x510] ;  /* 0x0005100001287983 */ /* 0x000ee80000100a00 */
[----:B------:R0:W3:Y:S02]  /*8780*/  LDG.E.U16 R50, [R8.64] ;  /* 0x0000000608327981 */ /* 0x0000e4000c1e1500 */
[----:B0-----:R-:W-:-:S05]  /*8790*/  IMAD.WIDE R8, R27, 0x2, R46 ;  /* 0x000000021b087825 */ /* 0x001fca00078e022e */
[----:B------:R0:W3:Y:S04]  /*87a0*/  LDG.E.U16 R49, [R8.64] ;  /* 0x0000000608317981 */ /* 0x0000e8000c1e1500 */
[----:B0-----:R-:W3:Y:S01]  /*87b0*/  LDL.64 R8, [R1+0x520] ;  /* 0x0005200001087983 */ /* 0x001ee20000100a00 */
[----:B--2---:R-:W-:-:S05]  /*87c0*/  IMAD.WIDE R36, R27, 0x2, R36 ;  /* 0x000000021b247825 */ /* 0x004fca00078e0224 */
[----:B------:R0:W2:Y:S04]  /*87d0*/  LDG.E.U16 R46, [R36.64] ;  /* 0x00000006242e7981 */ /* 0x0000a8000c1e1500 */
[----:B0-----:R-:W2:Y:S01]  /*87e0*/  LDL.64 R36, [R1+0x508] ;  /* 0x0005080001247983 */ /* 0x001ea20000100a00 */
[----:B------:R-:W-:Y:S01]  /*87f0*/  IMAD.X R5, RZ, RZ, R2, P1 ;  /* 0x000000ffff057224 */ /* 0x000fe200008e0602 */
[C---:B------:R-:W-:Y:S02]  /*8800*/  ISETP.GT.U32.AND P2, PT, R3.reuse, R61, PT ;  /* 0x0000003d0300720c */ /* 0x040fe40003f44070 */
[----:B------:R-:W-:Y:S02]  /*8810*/  ISETP.GT.U32.AND P0, PT, R3, R30, PT ;  /* 0x0000001e0300720c */ /* 0x000fe40003f04070 */
[----:B------:R-:W-:-:S02]  /*8820*/  ISETP.GT.U32.AND.EX P2, PT, R5, RZ, PT, P2 ;  /* 0x000000ff0500720c */ /* 0x000fc40003f44120 */
[----:B------:R-:W-:Y:S01]  /*8830*/  ISETP.GT.U32.AND.EX P0, PT, R5, RZ, PT, P0 ;  /* 0x000000ff0500720c */ /* 0x000fe20003f04100 */
[----:B------:R-:W-:Y:S01]  /*8840*/  FMUL R5, R33, c[0x0][0x188] ;  /* 0x0000620021057a20 */ /* 0x000fe20000400000 */
[C---:B------:R-:W-:Y:S02]  /*8850*/  IADD3 R3, P6, R0.reuse, 0x11, RZ ;  /* 0x0000001100037810 */ /* 0x040fe40007fde0ff */
[----:B------:R-:W-:Y:S02]  /*8860*/  IADD3 R6, P1, R0, 0x18, RZ ;  /* 0x0000001800067810 */ /* 0x000fe40007f3e0ff */
[----:B------:R-:W-:Y:S02]  /*8870*/  FSEL R5, R5, -INF , !P2 ;  /* 0xff80000005057808 */ /* 0x000fe40005000000 */
[C---:B------:R-:W-:Y:S02]  /*8880*/  ISETP.GT.U32.AND P4, PT, R3.reuse, R61, PT ;  /* 0x0000003d0300720c */ /* 0x040fe40003f84070 */
[----:B------:R-:W-:-:S02]  /*8890*/  ISETP.GT.U32.AND P2, PT, R3, R30, PT ;  /* 0x0000001e0300720c */ /* 0x000fc40003f44070 */
[----:B------:R-:W-:Y:S02]  /*88a0*/  FSEL R3, R35, -INF , !P0 ;  /* 0xff80000023037808 */ /* 0x000fe40004000000 */
[----:B------:R-:W-:Y:S02]  /*88b0*/  FSEL R4, R4, -INF , !P5 ;  /* 0xff80000004047808 */ /* 0x000fe40006800000 */
[C---:B------:R-:W-:Y:S02]  /*88c0*/  ISETP.GT.U32.AND P0, PT, R6.reuse, R61, PT ;  /* 0x0000003d0600720c */ /* 0x040fe40003f04070 */
[----:B------:R-:W-:Y:S01]  /*88d0*/  ISETP.GT.U32.AND P5, PT, R6, R30, PT ;  /* 0x0000001e0600720c */ /* 0x000fe20003fa4070 */
[----:B------:R-:W-:Y:S02]  /*88e0*/  IMAD.X R6, RZ, RZ, R2, P6 ;  /* 0x000000ffff067224 */ /* 0x000fe400030e0602 */
[----:B------:R-:W-:Y:S01]  /*88f0*/  IMAD.WIDE R38, R27, 0x2, R38 ;  /* 0x000000021b267825 */ /* 0x000fe200078e0226 */
[----:B------:R-:W-:-:S02]  /*8900*/  IADD3 R10, P6, R0, 0x19, RZ ;  /* 0x00000019000a7810 */ /* 0x000fc40007fde0ff */
[----:B------:R-:W-:Y:S01]  /*8910*/  ISETP.GT.U32.AND.EX P4, PT, R6, RZ, PT, P4 ;  /* 0x000000ff0600720c */ /* 0x000fe20003f84140 */
[----:B------:R-:W-:Y:S01]  /*8920*/  FMUL R21, R21, c[0x0][0x188] ;  /* 0x0000620015157a20 */ /* 0x000fe20000400000 */
[----:B------:R3:W4:Y:S01]  /*8930*/  LDG.E.U16 R47, [R38.64] ;  /* 0x00000006262f7981 */ /* 0x000722000c1e1500 */
[----:B------:R-:W-:Y:S02]  /*8940*/  FSEL R7, R7, -INF , !P3 ;  /* 0xff80000007077808 */ /* 0x000fe40005800000 */
[C---:B------:R-:W-:Y:S02]  /*8950*/  ISETP.GT.U32.AND P3, PT, R10.reuse, R61, PT ;  /* 0x0000003d0a00720c */ /* 0x040fe40003f64070 */
[----:B------:R-:W-:Y:S02]  /*8960*/  FSEL R21, R21, -INF , !P4 ;  /* 0xff80000015157808 */ /* 0x000fe40006000000 */
[----:B------:R-:W-:Y:S01]  /*8970*/  ISETP.GT.U32.AND P4, PT, R10, R30, PT ;  /* 0x0000001e0a00720c */ /* 0x000fe20003f84070 */
[----:B---3--:R-:W-:Y:S01]  /*8980*/  IMAD.WIDE R38, R27, 0x2, R8 ;  /* 0x000000021b267825 */ /* 0x008fe200078e0208 */
[----:B------:R-:W-:-:S03]  /*8990*/  ISETP.GT.U32.AND.EX P2, PT, R6, RZ, PT, P2 ;  /* 0x000000ff0600720c */ /* 0x000fc60003f44120 */
[C---:B------:R-:W-:Y:S01]  /*89a0*/  IMAD.WIDE R10, R27.reuse, 0x2, R44 ;  /* 0x000000021b0a7825 */ /* 0x040fe200078e022c */
[----:B------:R2:W3:Y:S04]  /*89b0*/  LDG.E.U16 R6, [R38.64] ;  /* 0x0000000626067981 */ /* 0x0004e8000c1e1500 */
[----:B------:R-:W3:Y:S04]  /*89c0*/  LDL.64 R44, [R1+0x518] ;  /* 0x00051800012c7983 */ /* 0x000ee80000100a00 */
[----:B------:R0:W4:Y:S01]  /*89d0*/  LDG.E.U16 R11, [R10.64] ;  /* 0x000000060a0b7981 */ /* 0x000122000c1e1500 */
[----:B--2---:R-:W-:-:S05]  /*89e0*/  IMAD.WIDE R38, R27, 0x2, R36 ;  /* 0x000000021b267825 */ /* 0x004fca00078e0224 */
[----:B0-----:R0:W2:Y:S04]  /*89f0*/  LDG.E.U16 R10, [R38.64] ;  /* 0x00000006260a7981 */ /* 0x0010a8000c1e1500 */
[----:B0-----:R-:W2:Y:S01]  /*8a00*/  LDL.64 R38, [R1+0x4f8] ;  /* 0x0004f80001267983 */ /* 0x001ea20000100a00 */
[----:B------:R-:W-:-:S04]  /*8a10*/  IMAD.WIDE R40, R27, 0x2, R40 ;  /* 0x000000021b287825 */ /* 0x000fc800078e0228 */
[C---:B------:R-:W-:Y:S02]  /*8a20*/  IMAD.WIDE R36, R27.reuse, 0x2, R58 ;  /* 0x000000021b247825 */ /* 0x040fe400078e023a */
[----:B------:R-:W4:Y:S04]  /*8a30*/  LDL.64 R58, [R1+0x4c0] ;  /* 0x0004c000013a7983 */ /* 0x000f280000100a00 */
[----:B------:R2:W4:Y:S01]  /*8a40*/  LDG.E.U16 R33, [R36.64] ;  /* 0x0000000624217981 */ /* 0x000522000c1e1500 */
[----:B---3--:R-:W-:-:S03]  /*8a50*/  IMAD.WIDE R8, R27, 0x2, R44 ;  /* 0x000000021b087825 */ /* 0x008fc600078e022c */
[----:B------:R-:W3:Y:S04]  /*8a60*/  LDL.64 R44, [R1+0x4d0] ;  /* 0x0004d000012c7983 */ /* 0x000ee80000100a00 */
[----:B------:R0:W3:Y:S04]  /*8a70*/  LDG.E.U16 R8, [R8.64] ;  /* 0x0000000608087981 */ /* 0x0000e8000c1e1500 */
[----:B0-----:R0:W3:Y:S04]  /*8a80*/  LDG.E.U16 R9, [R40.64] ;  /* 0x0000000628097981 */ /* 0x0010e8000c1e1500 */
[----:B0-----:R-:W3:Y:S01]  /*8a90*/  LDL.64 R40, [R1+0x4f0] ;  /* 0x0004f00001287983 */ /* 0x001ee20000100a00 */
[----:B--2---:R-:W-:-:S05]  /*8aa0*/  IMAD.WIDE R36, R27, 0x2, R38 ;  /* 0x000000021b247825 */ /* 0x004fca00078e0226 */
[----:B------:R0:W2:Y:S04]  /*8ab0*/  LDG.E.U16 R35, [R36.64] ;  /* 0x0000000624237981 */ /* 0x0000a8000c1e1500 */
[----:B0-----:R-:W2:Y:S01]  /*8ac0*/  LDL.64 R36, [R1+0x4e0] ;  /* 0x0004e00001247983 */ /* 0x001ea20000100a00 */
[----:B---3--:R-:W-:-:S04]  /*8ad0*/  IMAD.WIDE R38, R27, 0x2, R40 ;  /* 0x000000021b267825 */ /* 0x008fc800078e0228 */
[C---:B----4-:R-:W-:Y:S02]  /*8ae0*/  IMAD.WIDE R40, R27.reuse, 0x2, R42 ;  /* 0x000000021b287825 */ /* 0x050fe400078e022a */
[----:B------:R0:W3:Y:S04]  /*8af0*/  LDG.E.U16 R42, [R38.64] ;  /* 0x00000006262a7981 */ /* 0x0000e8000c1e1500 */
[----:B------:R1:W4:Y:S04]  /*8b00*/  LDG.E.U16 R43, [R40.64] ;  /* 0x00000006282b7981 */ /* 0x000328000c1e1500 */
[----:B0-----:R-:W3:Y:S01]  /*8b10*/  LDL.64 R38, [R1+0x4d8] ;  /* 0x0004d80001267983 */ /* 0x001ee20000100a00 */
[----:B-1----:R-:W-:Y:S01]  /*8b20*/  IMAD.WIDE R40, R27, 0x2, R44 ;  /* 0x000000021b287825 */ /* 0x002fe200078e022c */
[----:B------:R-:W-:-:S03]  /*8b30*/  LOP3.LUT R51, R0, 0x21, RZ, 0xfc, !PT ;  /* 0x0000002100337812 */ /* 0x000fc600078efcff */
[----:B------:R-:W-:Y:S02]  /*8b40*/  FMUL R23, R23, c[0x0][0x188] ;  /* 0x0000620017177a20 */ /* 0x000fe40000400000 */
[----:B------:R0:W4:Y:S01]  /*8b50*/  LDG.E.U16 R40, [R40.64] ;  /* 0x0000000628287981 */ /* 0x000122000c1e1500 */
[----:B--2---:R-:W-:-:S05]  /*8b60*/  IMAD.WIDE R36, R27, 0x2, R36 ;  /* 0x000000021b247825 */ /* 0x004fca00078e0224 */
[----:B------:R1:W2:Y:S04]  /*8b70*/  LDG.E.U16 R44, [R36.64] ;  /* 0x00000006242c7981 */ /* 0x0002a8000c1e1500 */
[----:B-1----:R-:W2:Y:S01]  /*8b80*/  LDL.64 R36, [R1+0x4c8] ;  /* 0x0004c80001247983 */ /* 0x002ea20000100a00 */
[----:B------:R-:W-:Y:S01]  /*8b90*/  FSEL R23, R23, -INF , !P2 ;  /* 0xff80000017177808 */ /* 0x000fe20005000000 */
[----:B0-----:R-:W-:Y:S01]  /*8ba0*/  IMAD.X R41, RZ, RZ, R2, P1 ;  /* 0x000000ffff297224 */ /* 0x001fe200008e0602 */
[C---:B------:R-:W-:Y:S02]  /*8bb0*/  ISETP.GT.U32.AND P2, PT, R51.reuse, R30, PT ;  /* 0x0000001e3300720c */ /* 0x040fe40003f44070 */
[----:B------:R-:W-:Y:S01]  /*8bc0*/  ISETP.GT.U32.AND P1, PT, R51, R61, PT ;  /* 0x0000003d3300720c */ /* 0x000fe20003f24070 */
[----:B---3--:R-:W-:-:S05]  /*8bd0*/  IMAD.WIDE R38, R27, 0x2, R38 ;  /* 0x000000021b267825 */ /* 0x008fca00078e0226 */
[----:B------:R0:W3:Y:S02]  /*8be0*/  LDG.E.U16 R45, [R38.64] ;  /* 0x00000006262d7981 */ /* 0x0000e4000c1e1500 */
[----:B0-----:R-:W-:-:S04]  /*8bf0*/  IMAD.WIDE R38, R27, 0x2, R58 ;  /* 0x000000021b267825 */ /* 0x001fc800078e023a */
[----:B--2---:R-:W-:Y:S01]  /*8c00*/  IMAD.WIDE R36, R27, 0x2, R36 ;  /* 0x000000021b247825 */ /* 0x004fe200078e0224 */
[----:B------:R-:W-:Y:S01]  /*8c10*/  ISETP.GT.U32.AND.EX P0, PT, R41, RZ, PT, P0 ;  /* 0x000000ff2900720c */ /* 0x000fe20003f04100 */
[----:B------:R-:W2:Y:S04]  /*8c20*/  LDL.LU R27, [R1+0xa20] ;  /* 0x000a2000011b7983 */ /* 0x000ea80000300800 */
[----:B------:R-:W2:Y:S01]  /*8c30*/  LDL R51, [R1+0x2a4] ;  /* 0x0002a40001337983 */ /* 0x000ea20000100800 */
[----:B------:R-:W-:-:S03]  /*8c40*/  FMUL R16, R16, c[0x0][0x188] ;  /* 0x0000620010107a20 */ /* 0x000fc60000400000 */
[----:B------:R0:W3:Y:S01]  /*8c50*/  LDG.E.U16 R36, [R36.64] ;  /* 0x0000000624247981 */ /* 0x0000e2000c1e1500 */
[----:B------:R-:W-:Y:S01]  /*8c60*/  ISETP.GT.U32.AND.EX P5, PT, R41, RZ, PT, P5 ;  /* 0x000000ff2900720c */ /* 0x000fe20003fa4150 */
[----:B------:R-:W-:Y:S02]  /*8c70*/  FMUL R19, R19, c[0x0][0x188] ;  /* 0x0000620013137a20 */ /* 0x000fe40000400000 */
[----:B------:R1:W3:Y:S01]  /*8c80*/  LDG.E.U16 R38, [R38.64] ;  /* 0x0000000626267981 */ /* 0x0002e2000c1e1500 */
[----:B0-----:R-:W-:Y:S01]  /*8c90*/  FSEL R37, R16, -INF , !P0 ;  /* 0xff80000010257808 */ /* 0x001fe20004000000 */
[----:B------:R-:W-:-:S05]  /*8ca0*/  IMAD.X R16, RZ, RZ, R2, P6 ;  /* 0x000000ffff107224 */ /* 0x000fca00030e0602 */
[C---:B------:R-:W-:Y:S02]  /*8cb0*/  ISETP.GT.U32.AND.EX P3, PT, R16.reuse, RZ, PT, P3 ;  /* 0x000000ff1000720c */ /* 0x040fe40003f64130 */
[----:B------:R-:W-:Y:S01]  /*8cc0*/  ISETP.GT.U32.AND.EX P4, PT, R16, RZ, PT, P4 ;  /* 0x000000ff1000720c */ /* 0x000fe20003f84140 */
[----:B------:R-:W-:Y:S02]  /*8cd0*/  FMUL R16, R18, c[0x0][0x188] ;  /* 0x0000620012107a20 */ /* 0x000fe40000400000 */
[----:B------:R-:W-:-:S03]  /*8ce0*/  FMUL R18, R17, c[0x0][0x188] ;  /* 0x0000620011127a20 */ /* 0x000fc60000400000 */
[----:B------:R-:W-:Y:S02]  /*8cf0*/  FSEL R16, R16, -INF , !P5 ;  /* 0xff80000010107808 */ /* 0x000fe40006800000 */
[----:B------:R-:W-:Y:S02]  /*8d00*/  IADD3 R17, P5, R0, 0x8, RZ ;  /* 0x0000000800117810 */ /* 0x000fe40007fbe0ff */
[----:B------:R-:W-:Y:S02]  /*8d10*/  FSEL R18, R18, -INF , !P3 ;  /* 0xff80000012127808 */ /* 0x000fe40005800000 */
[----:B-1----:R-:W-:Y:S02]  /*8d20*/  LOP3.LUT R39, R0, 0x28, RZ, 0xfc, !PT ;  /* 0x0000002800277812 */ /* 0x002fe400078efcff */
[----:B------:R-:W-:Y:S01]  /*8d30*/  ISETP.GT.U32.AND.EX P1, PT, R2, RZ, PT, P1 ;  /* 0x000000ff0200720c */ /* 0x000fe20003f24110 */
[----:B------:R-:W-:Y:S01]  /*8d40*/  FMUL R56, R56, c[0x0][0x188] ;  /* 0x0000620038387a20 */ /* 0x000fe20000400000 */
[----:B------:R-:W-:Y:S01]  /*8d50*/  ISETP.GT.U32.AND.EX P2, PT, R2, RZ, PT, P2 ;  /* 0x000000ff0200720c */ /* 0x000fe20003f44120 */
[----:B------:R-:W-:-:S02]  /*8d60*/  FMUL R31, R31, c[0x0][0x188] ;  /* 0x000062001f1f7a20 */ /* 0x000fc40000400000 */
[----:B------:R-:W-:Y:S02]  /*8d70*/  FMUL R52, R52, c[0x0][0x188] ;  /* 0x0000620034347a20 */ /* 0x000fe40000400000 */
[----:B------:R-:W-:Y:S02]  /*8d80*/  FMUL R53, R53, c[0x0][0x188] ;  /* 0x0000620035357a20 */ /* 0x000fe40000400000 */
[----:B------:R-:W-:Y:S02]  /*8d90*/  FMUL R12, R12, c[0x0][0x188] ;  /* 0x000062000c0c7a20 */ /* 0x000fe40000400000 */
[----:B------:R-:W-:Y:S02]  /*8da0*/  FMUL R34, R34, c[0x0][0x188] ;  /* 0x0000620022227a20 */ /* 0x000fe40000400000 */
[----:B------:R-:W-:Y:S02]  /*8db0*/  FMUL R24, R24, c[0x0][0x188] ;  /* 0x0000620018187a20 */ /* 0x000fe40000400000 */
[----:B------:R-:W-:-:S02]  /*8dc0*/  FMUL R25, R25, c[0x0][0x188] ;  /* 0x0000620019197a20 */ /* 0x000fc40000400000 */
[----:B------:R-:W-:Y:S02]  /*8dd0*/  FMUL R57, R57, c[0x0][0x188] ;  /* 0x0000620039397a20 */ /* 0x000fe40000400000 */
[----:B------:R-:W-:Y:S01]  /*8de0*/  FMUL R28, R28, c[0x0][0x188] ;  /* 0x000062001c1c7a20 */ /* 0x000fe20000400000 */
[----:B------:R-:W-:Y:S01]  /*8df0*/  BAR.SYNC.DEFER_BLOCKING 0x0 ;  /* 0x0000000000007b1d */ /* 0x000fe20000010000 */
[----:B--2---:R-:W-:Y:S02]  /*8e00*/  ISETP.GT.U32.AND P3, PT, R17, R51, PT ;  /* 0x000000331100720c */ /* 0x004fe40003f64070 */
[----:B------:R-:W-:Y:S02]  /*8e10*/  FSEL R17, R19, -INF , !P4 ;  /* 0xff80000013117808 */ /* 0x000fe40006000000 */
[----:B------:R-:W-:-:S04]  /*8e20*/  IADD3.X R19, RZ, R2, RZ, P5, !PT ;  /* 0x00000002ff137210 */ /* 0x000fc80002ffe4ff */
[----:B------:R-:W-:Y:S01]  /*8e30*/  ISETP.GT.U32.AND.EX P3, PT, R19, RZ, PT, P3 ;  /* 0x000000ff1300720c */ /* 0x000fe20003f64130 */
[----:B------:R-:W-:Y:S02]  /*8e40*/  FMUL R19, R32, c[0x0][0x188] ;  /* 0x0000620020137a20 */ /* 0x000fe40000400000 */
[----:B------:R-:W-:Y:S01]  /*8e50*/  FMUL R32, R29, c[0x0][0x188] ;  /* 0x000062001d207a20 */ /* 0x000fe20000400000 */
[----:B------:R-:W-:-:S04]  /*8e60*/  ISETP.GT.U32.AND P6, PT, R39, R51, PT ;  /* 0x000000332700720c */ /* 0x000fc80003fc4070 */
[----:B------:R-:W-:Y:S02]  /*8e70*/  FSEL R60, R32, -INF , !P1 ;  /* 0xff800000203c7808 */ /* 0x000fe40004800000 */
[----:B------:R-:W-:-:S03]  /*8e80*/  ISETP.GT.U32.AND.EX P6, PT, R2, RZ, PT, P6 ;  /* 0x000000ff0200720c */ /* 0x000fc60003fc4160 */
[----:B------:R0:W-:Y:S01]  /*8e90*/  STL [R1+0x444], R60 ;  /* 0x0004443c01007387 */ /* 0x0001e20000100800 */
[----:B------:R-:W-:-:S03]  /*8ea0*/  FSEL R59, R56, -INF , !P6 ;  /* 0xff800000383b7808 */ /* 0x000fc60007000000 */
[----:B------:R-:W2:Y:S01]  /*8eb0*/  LDL R56, [R1+0x6c8] ;  /* 0x0006c80001387983 */ /* 0x000ea20000100800 */
[C---:B------:R-:W-:Y:S02]  /*8ec0*/  LOP3.LUT R29, R0.reuse, 0x30, RZ, 0xfc, !PT ;  /* 0x00000030001d7812 */ /* 0x040fe400078efcff */
[----:B------:R-:W-:Y:S02]  /*8ed0*/  FSEL R19, R19, -INF , !P3 ;  /* 0xff80000013137808 */ /* 0x000fe40005800000 */
[C---:B------:R-:W-:Y:S02]  /*8ee0*/  ISETP.GT.U32.AND P3, PT, R29.reuse, R30, PT ;  /* 0x0000001e1d00720c */ /* 0x040fe40003f64070 */
[----:B------:R-:W-:Y:S02]  /*8ef0*/  ISETP.GT.U32.AND P1, PT, R29, R51, PT ;  /* 0x000000331d00720c */ /* 0x000fe40003f24070 */
[----:B------:R-:W-:Y:S02]  /*8f00*/  LOP3.LUT R29, R0, 0x31, RZ, 0xfc, !PT ;  /* 0x00000031001d7812 */ /* 0x000fe400078efcff */
[----:B------:R-:W-:-:S02]  /*8f10*/  FSEL R61, R31, -INF , !P2 ;  /* 0xff8000001f3d7808 */ /* 0x000fc40005000000 */
[C---:B------:R-:W-:Y:S02]  /*8f20*/  ISETP.GT.U32.AND P2, PT, R29.reuse, R30, PT ;  /* 0x0000001e1d00720c */ /* 0x040fe40003f44070 */
[-C--:B------:R-:W-:Y:S02]  /*8f30*/  ISETP.GT.U32.AND P6, PT, R29, R51.reuse, PT ;  /* 0x000000331d00720c */ /* 0x080fe40003fc4070 */
[----:B------:R-:W-:Y:S02]  /*8f40*/  ISETP.GT.U32.AND.EX P1, PT, R2, RZ, PT, P1 ;  /* 0x000000ff0200720c */ /* 0x000fe40003f24110 */
[----:B------:R-:W-:Y:S02]  /*8f50*/  LOP3.LUT R29, R0, 0x38, RZ, 0xfc, !PT ;  /* 0x00000038001d7812 */ /* 0x000fe400078efcff */
[----:B------:R-:W-:Y:S02]  /*8f60*/  FSEL R58, R52, -INF , !P1 ;  /* 0xff800000343a7808 */ /* 0x000fe40004800000 */
[----:B------:R-:W-:-:S02]  /*8f70*/  ISETP.GT.U32.AND P1, PT, R29, R51, PT ;  /* 0x000000331d00720c */ /* 0x000fc40003f24070 */
[C---:B------:R-:W-:Y:S02]  /*8f80*/  ISETP.GT.U32.AND.EX P6, PT, R2.reuse, RZ, PT, P6 ;  /* 0x000000ff0200720c */ /* 0x040fe40003fc4160 */
[----:B------:R-:W-:Y:S02]  /*8f90*/  ISETP.GT.U32.AND.EX P1, PT, R2, RZ, PT, P1 ;  /* 0x000000ff0200720c */ /* 0x000fe40003f24110 */
[----:B------:R-:W-:Y:S02]  /*8fa0*/  ISETP.GT.U32.AND P0, PT, R39, R30, PT ;  /* 0x0000001e2700720c */ /* 0x000fe40003f04070 */
[----:B------:R-:W-:Y:S02]  /*8fb0*/  FSEL R52, R53, -INF , !P6 ;  /* 0xff80000035347808 */ /* 0x000fe40007000000 */
[----:B------:R-:W-:Y:S02]  /*8fc0*/  FSEL R32, R12, -INF , !P1 ;  /* 0xff8000000c207808 */ /* 0x000fe40004800000 */
[----:B------:R-:W-:-:S02]  /*8fd0*/  LOP3.LUT R39, R0, 0x29, RZ, 0xfc, !PT ;  /* 0x0000002900277812 */ /* 0x000fc400078efcff */
[CC--:B------:R-:W-:Y:S02]  /*8fe0*/  ISETP.GT.U32.AND P6, PT, R0.reuse, R51.reuse, PT ;  /* 0x000000330000720c */ /* 0x0c0fe40003fc4070 */
[-C--:B------:R-:W-:Y:S02]  /*8ff0*/  ISETP.GE.U32.AND P1, PT, R0, R51.reuse, PT ;  /* 0x000000330000720c */ /* 0x080fe40003f26070 */
[----:B------:R-:W-:Y:S02]  /*9000*/  ISETP.GT.U32.AND P5, PT, R39, R51, PT ;  /* 0x000000332700720c */ /* 0x000fe40003fa4070 */
[C---:B------:R-:W-:Y:S02]  /*9010*/  ISETP.GT.U32.AND.EX P6, PT, R2.reuse, RZ, PT, P6 ;  /* 0x000000ff0200720c */ /* 0x040fe40003fc4160 */
[C---:B------:R-:W-:Y:S02]  /*9020*/  ISETP.GE.U32.AND.EX P1, PT, R2.reuse, RZ, PT, P1 ;  /* 0x000000ff0200720c */ /* 0x040fe40003f26110 */
[----:B------:R-:W-:-:S02]  /*9030*/  ISETP.GT.U32.AND.EX P5, PT, R2, RZ, PT, P5 ;  /* 0x000000ff0200720c */ /* 0x000fc40003fa4150 */
[----:B------:R-:W-:Y:S02]  /*9040*/  FSEL R24, R24, -INF , !P6 ;  /* 0xff80000018187808 */ /* 0x000fe40007000000 */
[----:B------:R-:W-:Y:S02]  /*9050*/  FSEL R12, R34, -INF , !P6 ;  /* 0xff800000220c7808 */ /* 0x000fe40007000000 */
[----:B------:R-:W-:Y:S01]  /*9060*/  FSEL R25, R25, -INF , !P1 ;  /* 0xff80000019197808 */ /* 0x000fe20004800000 */
[----:B------:R-:W-:Y:S01]  /*9070*/  FMUL R31, R26, c[0x0][0x188] ;  /* 0x000062001a1f7a20 */ /* 0x000fe20000400000 */
[----:B------:R-:W-:Y:S01]  /*9080*/  ISETP.GT.U32.AND P4, PT, R39, R30, PT ;  /* 0x0000001e2700720c */ /* 0x000fe20003f84070 */
[----:B------:R-:W-:Y:S01]  /*9090*/  FMUL R26, R27, c[0x0][0x188] ;  /* 0x000062001b1a7a20 */ /* 0x000fe20000400000 */
[----:B------:R-:W-:Y:S01]  /*90a0*/  FSEL R30, R57, -INF , !P5 ;  /* 0xff800000391e7808 */ /* 0x000fe20006800000 */
[----:B------:R-:W-:Y:S04]  /*90b0*/  STL [R1+0x44c], R61 ;  /* 0x00044c3d01007387 */ /* 0x000fe80000100800 */
[----:B------:R1:W-:Y:S04]  /*90c0*/  STL [R1+0x440], R59 ;  /* 0x0004403b01007387 */ /* 0x0003e80000100800 */
[----:B------:R0:W-:Y:S04]  /*90d0*/  STL [R1+0x448], R30 ;  /* 0x0004481e01007387 */ /* 0x0001e80000100800 */
[----:B------:R0:W-:Y:S04]  /*90e0*/  STL [R1+0x46c], R58 ;  /* 0x00046c3a01007387 */ /* 0x0001e80000100800 */
[----:B------:R-:W-:Y:S04]  /*90f0*/  STL [R1+0x464], R52 ;  /* 0x0004643401007387 */ /* 0x000fe80000100800 */
[----:B------:R-:W-:Y:S01]  /*9100*/  STL [R1+0x468], R32 ;  /* 0x0004682001007387 */ /* 0x000fe20000100800 */
[----:B--2---:R-:W-:-:S02]  /*9110*/  ISETP.GT.U32.AND P6, PT, R0, R56, PT ;  /* 0x000000380000720c */ /* 0x004fc40003fc4070 */
[-C--:B------:R-:W-:Y:S02]  /*9120*/  ISETP.GE.U32.AND P1, PT, R0, R56.reuse, PT ;  /* 0x000000380000720c */ /* 0x080fe40003f26070 */
[----:B------:R-:W-:Y:S02]  /*9130*/  ISETP.GT.U32.AND P5, PT, R29, R56, PT ;  /* 0x000000381d00720c */ /* 0x000fe40003fa4070 */
[C---:B------:R-:W-:Y:S02]  /*9140*/  ISETP.GT.U32.AND.EX P6, PT, R2.reuse, RZ, PT, P6 ;  /* 0x000000ff0200720c */ /* 0x040fe40003fc4160 */
[----:B------:R-:W-:Y:S02]  /*9150*/  ISETP.GE.U32.AND.EX P1, PT, R2, RZ, PT, P1 ;  /* 0x000000ff0200720c */ /* 0x000fe40003f26110 */
[----:B------:R-:W-:Y:S02]  /*9160*/  LOP3.LUT R29, R0, 0x39, RZ, 0xfc, !PT ;  /* 0x00000039001d7812 */ /* 0x000fe400078efcff */
[----:B------:R-:W-:-:S02]  /*9170*/  FSEL R27, R31, -INF , !P6 ;  /* 0xff8000001f1b7808 */ /* 0x000fc40007000000 */
[----:B------:R-:W-:Y:S02]  /*9180*/  FSEL R26, R26, -INF , !P1 ;  /* 0xff8000001a1a7808 */ /* 0x000fe40004800000 */
[C---:B------:R-:W-:Y:S02]  /*9190*/  ISETP.GT.U32.AND P6, PT, R29.reuse, R56, PT ;  /* 0x000000381d00720c */ /* 0x040fe40003fc4070 */
[----:B------:R-:W-:Y:S02]  /*91a0*/  ISETP.GT.U32.AND P1, PT, R29, R51, PT ;  /* 0x000000331d00720c */ /* 0x000fe40003f24070 */
[----:B------:R-:W-:Y:S01]  /*91b0*/  FMNMX R29, R24, R25, !PT ;  /* 0x00000019181d7209 */ /* 0x000fe20007800000 */
[----:B------:R-:W-:-:S03]  /*91c0*/  FMUL R31, R13, c[0x0][0x188] ;  /* 0x000062000d1f7a20 */ /* 0x000fc60000400000 */
[----:B------:R-:W-:Y:S02]  /*91d0*/  FMNMX R13, R19, R29, !PT ;  /* 0x0000001d130d7209 */ /* 0x000fe40007800000 */
[----:B------:R-:W-:Y:S02]  /*91e0*/  LOP3.LUT R29, R0, 0x20, RZ, 0xfc, !PT ;  /* 0x00000020001d7812 */ /* 0x000fe400078efcff */
[----:B------:R-:W-:Y:S02]  /*91f0*/  FMNMX R0, R5, R13, !PT ;  /* 0x0000000d05007209 */ /* 0x000fe40007800000 */
[----:B------:R-:W-:Y:S01]  /*9200*/  ISETP.GT.U32.AND.EX P1, PT, R2, RZ, PT, P1 ;  /* 0x000000ff0200720c */ /* 0x000fe20003f24110 */
[----:B------:R-:W2:Y:S01]  /*9210*/  LDL.LU R13, [R1+0x24] ;  /* 0x00002400010d7983 */ /* 0x000ea20000300800 */
[----:B------:R-:W-:Y:S02]  /*9220*/  FMNMX R0, R4, R0, !PT ;  /* 0x0000000004007209 */ /* 0x000fe40007800000 */
[----:B------:R-:W-:Y:S01]  /*9230*/  FSEL R41, R31, -INF , !P1 ;  /* 0xff8000001f297808 */ /* 0x000fe20004800000 */
[----:B------:R-:W2:Y:S01]  /*9240*/  LDL.LU R34, [R1+0x20] ;  /* 0x0000200001227983 */ /* 0x000ea20000300800 */
[----:B------:R-:W-:-:S02]  /*9250*/  ISETP.GT.U32.AND P1, PT, R29, R51, PT ;  /* 0x000000331d00720c */ /* 0x000fc40003f24070 */
[----:B------:R-:W-:Y:S01]  /*9260*/  FMNMX R0, R21, R0, !PT ;  /* 0x0000000015007209 */ /* 0x000fe20007800000 */
[----:B------:R-:W2:Y:S01]  /*9270*/  LDL.LU R53, [R1+0x1c] ;  /* 0x00001c0001357983 */ /* 0x000ea20000300800 */
[----:B------:R-:W-:Y:S02]  /*9280*/  ISETP.GT.U32.AND.EX P1, PT, R2, RZ, PT, P1 ;  /* 0x000000ff0200720c */ /* 0x000fe40003f24110 */
[----:B------:R-:W-:Y:S01]  /*9290*/  FMNMX R0, R37, R0, !PT ;  /* 0x0000000025007209 */ /* 0x000fe20007800000 */
[----:B------:R-:W2:Y:S01]  /*92a0*/  LDL.LU R57, [R1+0x18] ;  /* 0x0000180001397983 */ /* 0x000ea20000300800 */
[----:B------:R-:W-:Y:S02]  /*92b0*/  FSEL R31, R28, -INF , !P1 ;  /* 0xff8000001c1f7808 */ /* 0x000fe40004800000 */
[----:B------:R-:W-:Y:S01]  /*92c0*/  FMNMX R0, R18, R0, !PT ;  /* 0x0000000012007209 */ /* 0x000fe20007800000 */
[----:B------:R-:W2:Y:S03]  /*92d0*/  LDL.LU R39, [R1+0x14] ;  /* 0x0000140001277983 */ /* 0x000ea60000300800 */
[----:B------:R-:W-:Y:S01]  /*92e0*/  FMNMX R0, R31, R0, !PT ;  /* 0x000000001f007209 */ /* 0x000fe20007800000 */
[----:B------:R-:W2:Y:S03]  /*92f0*/  LDL.LU R51, [R1+0x10] ;  /* 0x0000100001337983 */ /* 0x000ea60000300800 */
[----:B------:R-:W-:Y:S01]  /*9300*/  FMNMX R0, R60, R0, !PT ;  /* 0x000000003c007209 */ /* 0x000fe20007800000 */
[----:B------:R-:W-:Y:S04]  /*9310*/  STL [R1+0x460], R41 ;  /* 0x0004602901007387 */ /* 0x000fe80000100800 */
[----:B------:R-:W2:Y:S01]  /*9320*/  LDL.LU R28, [R1+0x28] ;  /* 0x00002800011c7983 */ /* 0x000ea20000300800 */
[----:B------:R-:W-:-:S03]  /*9330*/  FMNMX R0, R59, R0, !PT ;  /* 0x000000003b007209 */ /* 0x000fc60007800000 */
[----:B------:R3:W-:Y:S01]  /*9340*/  STL [R1+0x438], R31 ;  /* 0x0004381f01007387 */ /* 0x0007e20000100800 */
[----:B------:R-:W-:-:S03]  /*9350*/  FMNMX R0, R30, R0, !PT ;  /* 0x000000001e007209 */ /* 0x000fc60007800000 */
[----:B0-----:R-:W4:Y:S04]  /*9360*/  LDL.LU R60, [R1+0xa1c] ;  /* 0x000a1c00013c7983 */ /* 0x001f280000300800 */
[----:B-1----:R-:W4:Y:S04]  /*9370*/  LDL.LU R59, [R1+0xa18] ;  /* 0x000a1800013b7983 */ /* 0x002f280000300800 */
[----:B------:R-:W4:Y:S01]  /*9380*/  LDL.LU R30, [R1+0xa14] ;  /* 0x000a1400011e7983 */ /* 0x000f220000300800 */
[----:B------:R-:W-:-:S03]  /*9390*/  FMNMX R0, R58, R0, !PT ;  /* 0x000000003a007209 */ /* 0x000fc60007800000 */
[----:B------:R-:W4:Y:S01]  /*93a0*/  LDL.LU R58, [R1+0xa10] ;  /* 0x000a1000013a7983 */ /* 0x000f220000300800 */
[----:B------:R-:W-:-:S03]  /*93b0*/  ISETP.GT.U32.AND P1, PT, R29, R56, PT ;  /* 0x000000381d00720c */ /* 0x000fc60003f24070 */
[----:B------:R-:W3:Y:S02]  /*93c0*/  S2R R56, SR_TID.X ;  /* 0x0000000000387919 */ /* 0x000ee40000002100 */
[C---:B---3--:R-:W-:Y:S02]  /*93d0*/  LOP3.LUT R31, R56.reuse, 0x1ff, RZ, 0xc0, !PT ;  /* 0x000001ff381f7812 */ /* 0x048fe400078ec0ff */
[----:B------:R-:W-:-:S03]  /*93e0*/  LOP3.LUT R56, R56, 0x1c0, RZ, 0xc0, !PT ;  /* 0x000001c038387812 */ /* 0x000fc600078ec0ff */
[----:B------:R-:W-:Y:S01]  /*93f0*/  IMAD.SHL.U32 R31, R31, 0x2, RZ ;  /* 0x000000021f1f7824 */ /* 0x000fe200078e00ff */
[----:B------:R-:W-:-:S04]  /*9400*/  SHF.R.U32.HI R56, RZ, 0x2, R56 ;  /* 0x00000002ff387819 */ /* 0x000fc80000011638 */
[----:B------:R-:W-:-:S05]  /*9410*/  LOP3.LUT R31, R31, R56, RZ, 0x3c, !PT ;  /* 0x000000381f1f7212 */ /* 0x000fca00078e3cff */
[----:B--2---:R-:W-:Y:S04]  /*9420*/  STS.U16 [R31+0x20000], R28 ;  /* 0x0200001c1f007388 */ /* 0x004fe80000000400 */
[----:B------:R-:W-:Y:S04]  /*9430*/  STS.U16 [R31+0x20400], R13 ;  /* 0x0204000d1f007388 */ /* 0x000fe80000000400 */
[----:B------:R-:W-:Y:S04]  /*9440*/  STS.U16 [R31+0x20800], R34 ;  /* 0x020800221f007388 */ /* 0x000fe80000000400 */
[----:B------:R-:W-:Y:S04]  /*9450*/  STS.U16 [R31+0x20c00], R53 ;  /* 0x020c00351f007388 */ /* 0x000fe80000000400 */
[----:B------:R-:W-:Y:S04]  /*9460*/  STS.U16 [R31+0x21000], R57 ;  /* 0x021000391f007388 */ /* 0x000fe80000000400 */
[----:B------:R-:W-:Y:S04]  /*9470*/  STS.U16 [R31+0x21400], R39 ;  /* 0x021400271f007388 */ /* 0x000fe80000000400 */
[----:B------:R-:W-:Y:S04]  /*9480*/  STS.U16 [R31+0x21800], R51 ;  /* 0x021800331f007388 */ /* 0x000fe80000000400 */
[----:B----4-:R0:W-:Y:S04]  /*9490*/  STS.U16 [R31+0x21c00], R30 ;  /* 0x021c001e1f007388 */ /* 0x0101e80000000400 */
[----:B0-----:R-:W2:Y:S04]  /*94a0*/  LDL.LU R30, [R1+0xa0c] ;  /* 0x000a0c00011e7983 */ /* 0x001ea80000300800 */
[----:B------:R0:W-:Y:S04]  /*94b0*/  STS.U16 [R31+0x22000], R58 ;  /* 0x0220003a1f007388 */ /* 0x0001e80000000400 */
[----:B------:R1:W-:Y:S04]  /*94c0*/  STS.U16 [R31+0x22400], R59 ;  /* 0x0224003b1f007388 */ /* 0x0003e80000000400 */
[----:B0-----:R-:W3:Y:S04]  /*94d0*/  LDL.LU R58, [R1+0xa08] ;  /* 0x000a0800013a7983 */ /* 0x001ee80000300800 */
[----:B-1----:R-:W4:Y:S01]  /*94e0*/  LDL.LU R59, [R1+0xa04] ;  /* 0x000a0400013b7983 */ /* 0x002f220000300800 */
[----:B------:R-:W-:-:S02]  /*94f0*/  ISETP.GT.U32.AND.EX P1, PT, R2, RZ, PT, P1 ;  /* 0x000000ff0200720c */ /* 0x000fc40003f24110 */
[----:B------:R-:W-:Y:S01]  /*9500*/  FMNMX R0, R52, R0, !PT ;  /* 0x0000000034007209 */ /* 0x000fe20007800000 */
[----:B------:R0:W-:Y:S03]  /*9510*/  STS.U16 [R31+0x22800], R60 ;  /* 0x0228003c1f007388 */ /* 0x0001e60000000400 */
[----:B------:R-:W-:Y:S02]  /*9520*/  FMNMX R0, R32, R0, !PT ;  /* 0x0000000020007209 */ /* 0x000fe40007800000 */
[C---:B------:R-:W-:Y:S02]  /*9530*/  ISETP.GT.U32.AND.EX P0, PT, R2.reuse, RZ, PT, P0 ;  /* 0x000000ff0200720c */ /* 0x040fe40003f04100 */
[C---:B------:R-:W-:Y:S02]  /*9540*/  ISETP.GT.U32.AND.EX P4, PT, R2.reuse, RZ, PT, P4 ;  /* 0x000000ff0200720c */ /* 0x040fe40003f84140 */
[C---:B------:R-:W-:Y:S01]  /*9550*/  ISETP.GT.U32.AND.EX P3, PT, R2.reuse, RZ, PT, P3 ;  /* 0x000000ff0200720c */ /* 0x040fe20003f64130 */
[----:B0-----:R-:W4:Y:S01]  /*9560*/  LDL.LU R60, [R1+0xa00] ;  /* 0x000a0000013c7983 */ /* 0x001f220000300800 */
[----:B------:R-:W-:-:S02]  /*9570*/  ISETP.GT.U32.AND.EX P2, PT, R2, RZ, PT, P2 ;  /* 0x000000ff0200720c */ /* 0x000fc40003f44120 */
[C---:B------:R-:W-:Y:S02]  /*9580*/  ISETP.GT.U32.AND.EX P5, PT, R2.reuse, RZ, PT, P5 ;  /* 0x000000ff0200720c */ /* 0x040fe40003fa4150 */
[----:B------:R-:W-:Y:S02]  /*9590*/  ISETP.GT.U32.AND.EX P6, PT, R2, RZ, PT, P6 ;  /* 0x000000ff0200720c */ /* 0x000fe40003fc4160 */
[----:B------:R-:W-:Y:S02]  /*95a0*/  FMNMX R2, R41, R0, !PT ;  /* 0x0000000029027209 */ /* 0x000fe40007800000 */
[----:B------:R-:W-:-:S03]  /*95b0*/  FMNMX R13, R27, R26, !PT ;  /* 0x0000001a1b0d7209 */ /* 0x000fc60007800000 */
[----:B------:R-:W0:Y:S01]  /*95c0*/  SHFL.BFLY PT, R0, R2, 0x2, 0x1f ;  /* 0x0c401f0002007f89 */ /* 0x000e2200000e0000 */
[----:B------:R-:W-:-:S04]  /*95d0*/  FMNMX R13, R12, R13, !PT ;  /* 0x0000000d0c0d7209 */ /* 0x000fc80007800000 */
[----:B------:R-:W-:-:S04]  /*95e0*/  FMNMX R13, R3, R13, !PT ;  /* 0x0000000d030d7209 */ /* 0x000fc80007800000 */
[----:B------:R-:W-:-:S04]  /*95f0*/  FMNMX R13, R7, R13, !PT ;  /* 0x0000000d070d7209 */ /* 0x000fc80007800000 */
[----:B------:R-:W-:-:S04]  /*9600*/  FMNMX R13, R23, R13, !PT ;  /* 0x0000000d170d7209 */ /* 0x000fc80007800000 */
[----:B------:R-:W-:Y:S02]  /*9610*/  FMNMX R13, R16, R13, !PT ;  /* 0x0000000d100d7209 */ /* 0x000fe40007800000 */
[----:B0-----:R-:W-:Y:S02]  /*9620*/  FMNMX R0, R2, R0, !PT ;  /* 0x0000000002007209 */ /* 0x001fe40007800000 */
[----:B------:R-:W-:Y:S01]  /*9630*/  FMNMX R2, R17, R13, !PT ;  /* 0x0000000d11027209 */ /* 0x000fe20007800000 */
[----:B------:R-:W-:Y:S02]  /*9640*/  FMUL R54, R54, c[0x0][0x188] ;  /* 0x0000620036367a20 */ /* 0x000fe40000400000 */
[----:B------:R-:W-:Y:S02]  /*9650*/  FMUL R55, R55, c[0x0][0x188] ;  /* 0x0000620037377a20 */ /* 0x000fe40000400000 */
[----:B------:R-:W-:Y:S02]  /*9660*/  FMUL R14, R14, c[0x0][0x188] ;  /* 0x000062000e0e7a20 */ /* 0x000fe40000400000 */
[----:B------:R-:W-:-:S02]  /*9670*/  FMUL R15, R15, c[0x0][0x188] ;  /* 0x000062000f0f7a20 */ /* 0x000fc40000400000 */
[----:B--2---:R-:W-:-:S05]  /*9680*/  FMUL R30, R30, c[0x0][0x188] ;  /* 0x000062001e1e7a20 */ /* 0x004fca0000400000 */
[----:B------:R-:W-:-:S05]  /*9690*/  FSEL R28, R30, -INF , !P1 ;  /* 0xff8000001e1c7808 */ /* 0x000fca0004800000 */
[----:B------:R0:W-:Y:S04]  /*96a0*/  STL [R1+0x430], R28 ;  /* 0x0004301c01007387 */ /* 0x0001e80000100800 */
[----:B------:R-:W2:Y:S01]  /*96b0*/  LDL.LU R29, [R1+0x60] ;  /* 0x00006000011d7983 */ /* 0x000ea20000300800 */
[----:B---3--:R-:W-:Y:S01]  /*96c0*/  FMUL R58, R58, c[0x0][0x188] ;  /* 0x000062003a3a7a20 */ /* 0x008fe20000400000 */
[----:B------:R-:W-:Y:S01]  /*96d0*/  FMNMX R2, R28, R2, !PT ;  /* 0x000000021c027209 */ /* 0x000fe20007800000 */
[----:B----4-:R-:W-:-:S03]  /*96e0*/  FMUL R59, R59, c[0x0][0x188] ;  /* 0x000062003b3b7a20 */ /* 0x010fc60000400000 */
[----:B0-----:R-:W-:Y:S02]  /*96f0*/  FSEL R28, R58, -INF , !P0 ;  /* 0xff8000003a1c7808 */ /* 0x001fe40004000000 */
[----:B------:R-:W-:Y:S02]  /*9700*/  FMNMX R2, R61, R2, !PT ;  /* 0x000000023d027209 */ /* 0x000fe40007800000 */
[----:B------:R-:W-:Y:S02]  /*9710*/  FSEL R30, R59, -INF , !P4 ;  /* 0xff8000003b1e7808 */ /* 0x000fe40006000000 */
[----:B------:R-:W-:Y:S01]  /*9720*/  FMNMX R2, R28, R2, !PT ;  /* 0x000000021c027209 */ /* 0x000fe20007800000 */
[----:B------:R0:W-:Y:S03]  /*9730*/  STL [R1+0x434], R28 ;  /* 0x0004341c01007387 */ /* 0x0001e60000100800 */
[----:B------:R-:W-:Y:S01]  /*9740*/  FMNMX R2, R30, R2, !PT ;  /* 0x000000021e027209 */ /* 0x000fe20007800000 */
[----:B------:R1:W-:Y:S01]  /*9750*/  STL [R1+0x43c], R30 ;  /* 0x00043c1e01007387 */ /* 0x0003e20000100800 */
[----:B0-----:R-:W-:-:S02]  /*9760*/  FSEL R28, R54, -INF , !P3 ;  /* 0xff800000361c7808 */ /* 0x001fc40005800000 */
[----:B-1----:R-:W-:-:S03]  /*9770*/  FSEL R30, R55, -INF , !P2 ;  /* 0xff800000371e7808 */ /* 0x002fc60005000000 */
[----:B------:R0:W-:Y:S01]  /*9780*/  STL [R1+0x454], R28 ;  /* 0x0004541c01007387 */ /* 0x0001e20000100800 */
[----:B------:R-:W-:-:S03]  /*9790*/  FMNMX R2, R28, R2, !PT ;  /* 0x000000021c027209 */ /* 0x000fc60007800000 */
[----:B------:R1:W-:Y:S01]  /*97a0*/  STL [R1+0x450], R30 ;  /* 0x0004501e01007387 */ /* 0x0003e20000100800 */
[----:B0-----:R-:W-:Y:S02]  /*97b0*/  FSEL R28, R14, -INF , !P5 ;  /* 0xff8000000e1c7808 */ /* 0x001fe40006800000 */
[----:B------:R-:W-:Y:S02]  /*97c0*/  FSEL R14, R15, -INF , !P6 ;  /* 0xff8000000f0e7808 */ /* 0x000fe40007000000 */
[----:B------:R-:W-:Y:S01]  /*97d0*/  FMNMX R2, R30, R2, !PT ;  /* 0x000000021e027209 */ /* 0x000fe20007800000 */
[----:B------:R-:W-:Y:S04]  /*97e0*/  STL [R1+0x45c], R28 ;  /* 0x00045c1c01007387 */ /* 0x000fe80000100800 */
[----:B------:R-:W-:Y:S04]  /*97f0*/  STL [R1+0x458], R14 ;  /* 0x0004580e01007387 */ /* 0x000fe80000100800 */
[----:B-1----:R-:W3:Y:S04]  /*9800*/  LDL.LU R30, [R1+0x64] ;  /* 0x00006400011e7983 */ /* 0x002ee80000300800 */
[----:B------:R-:W0:Y:S01]  /*9810*/  SHFL.BFLY PT, R13, R0, 0x1, 0x1f ;  /* 0x0c201f00000d7f89 */ /* 0x000e2200000e0000 */
[----:B------:R-:W-:-:S02]  /*9820*/  FMNMX R2, R28, R2, !PT ;  /* 0x000000021c027209 */ /* 0x000fc40007800000 */
[----:B0-----:R-:W-:Y:S02]  /*9830*/  FMNMX R13, R0, R13, !PT ;  /* 0x0000000d000d7209 */ /* 0x001fe40007800000 */
[----:B------:R-:W-:Y:S01]  /*9840*/  FMNMX R0, R14, R2, !PT ;  /* 0x000000020e007209 */ /* 0x000fe20007800000 */
        /* <DEDUP_REMOVED lines=20> */
[----:B--2---:R-:W-:-:S03]  /*9990*/  FMNMX R2, R13, R29, !PT ;  /* 0x0000001d0d027209 */ /* 0x004fc60007800000 */
[----:B------:R-:W0:Y:S02]  /*99a0*/  SHFL.BFLY PT, R13, R0, 0x2, 0x1f ;  /* 0x0c401f00000d7f89 */ /* 0x000e2400000e0000 */
[--C-:B------:R-:W-:Y:S02]  /*99b0*/  FADD R5, R5, -R2.reuse ;  /* 0x8000000205057221 */ /* 0x100fe40000000000 */
[--C-:B------:R-:W-:Y:S02]  /*99c0*/  FADD R14, R24, -R2.reuse ;  /* 0x80000002180e7221 */ /* 0x100fe40000000000 */
[----:B------:R-:W-:Y:S02]  /*99d0*/  FMUL R5, R5, 1.4426950216293334961 ;  /* 0x3fb8aa3b05057820 */ /* 0x000fe40000400000 */
[----:B------:R-:W-:Y:S02]  /*99e0*/  FMUL R14, R14, 1.4426950216293334961 ;  /* 0x3fb8aa3b0e0e7820 */ /* 0x000fe40000400000 */
[----:B------:R1:W-:Y:S01]  /*99f0*/  MUFU.EX2 R51, R5 ;  /* 0x0000000500337308 */ /* 0x0003e20000000800 */
[----:B------:R-:W-:Y:S01]  /*9a00*/  FADD R15, R25, -R2 ;  /* 0x80000002190f7221 */ /* 0x000fe20000000000 */
[----:B0-----:R-:W-:-:S06]  /*9a10*/  FMNMX R0, R0, R13, !PT ;  /* 0x0000000d00007209 */ /* 0x001fcc0007800000 */
[----:B------:R0:W2:Y:S01]  /*9a20*/  MUFU.EX2 R52, R14 ;  /* 0x0000000e00347308 */ /* 0x0000a20000000800 */
[----:B-1----:R-:W1:Y:S01]  /*9a30*/  SHFL.BFLY PT, R5, R0, 0x1, 0x1f ;  /* 0x0c201f0000057f89 */ /* 0x002e6200000e0000 */
[----:B------:R-:W-:Y:S02]  /*9a40*/  FMUL R11, R15, 1.4426950216293334961 ;  /* 0x3fb8aa3b0f0b7820 */ /* 0x000fe40000400000 */
[----:B0-----:R-:W-:-:S04]  /*9a50*/  FADD R14, R19, -R2 ;  /* 0x80000002130e7221 */ /* 0x001fc80000000000 */
[----:B------:R0:W4:Y:S01]  /*9a60*/  MUFU.EX2 R53, R11 ;  /* 0x0000000b00357308 */ /* 0x0001220000000800 */
[----:B------:R-:W-:-:S04]  /*9a70*/  FADD R4, R4, -R2 ;  /* 0x8000000204047221 */ /* 0x000fc80000000000 */
[----:B------:R-:W-:Y:S02]  /*9a80*/  FMUL R4, R4, 1.4426950216293334961 ;  /* 0x3fb8aa3b04047820 */ /* 0x000fe40000400000 */
[----:B0-----:R-:W-:-:S04]  /*9a90*/  FMUL R11, R14, 1.4426950216293334961 ;  /* 0x3fb8aa3b0e0b7820 */ /* 0x001fc80000400000 */
[----:B------:R0:W2:Y:S02]  /*9aa0*/  MUFU.EX2 R41, R11 ;  /* 0x0000000b00297308 */ /* 0x0000a40000000800 */
[----:B0-----:R-:W-:-:S06]  /*9ab0*/  FADD R11, R21, -R2 ;  /* 0x80000002150b7221 */ /* 0x001fcc0000000000 */
[----:B------:R0:W2:Y:S01]  /*9ac0*/  MUFU.EX2 R32, R4 ;  /* 0x0000000400207308 */ /* 0x0000a20000000800 */
[----:B-1----:R-:W-:Y:S01]  /*9ad0*/  FMNMX R0, R0, R5, !PT ;  /* 0x0000000500007209 */ /* 0x002fe20007800000 */
[----:B0-----:R-:W-:Y:S02]  /*9ae0*/  FMUL R4, R11, 1.4426950216293334961 ;  /* 0x3fb8aa3b0b047820 */ /* 0x001fe40000400000 */
[----:B------:R-:W-:-:S04]  /*9af0*/  FADD R11, R37, -R2 ;  /* 0x80000002250b7221 */ /* 0x000fc80000000000 */
[----:B------:R0:W1:Y:S01]  /*9b00*/  MUFU.EX2 R39, R4 ;  /* 0x0000000400277308 */ /* 0x0000620000000800 */
[----:B---3--:R-:W-:Y:S01]  /*9b10*/  FMNMX R0, R0, R30, !PT ;  /* 0x0000001e00007209 */ /* 0x008fe20007800000 */
[----:B0-----:R-:W-:Y:S02]  /*9b20*/  FMUL R4, R11, 1.4426950216293334961 ;  /* 0x3fb8aa3b0b047820 */ /* 0x001fe40000400000 */
[----:B------:R-:W-:-:S04]  /*9b30*/  FADD R11, R18, -R2 ;  /* 0x80000002120b7221 */ /* 0x000fc80000000000 */
[----:B------:R0:W3:Y:S01]  /*9b40*/  MUFU.EX2 R28, R4 ;  /* 0x00000004001c7308 */ /* 0x0000e20000000800 */
[----:B------:R-:W-:Y:S02]  /*9b50*/  FADD R5, -R2, R29 ;  /* 0x0000001d02057221 */ /* 0x000fe40000000100 */
[----:B0-----:R-:W-:-:S05]  /*9b60*/  FMUL R4, R11, 1.4426950216293334961 ;  /* 0x3fb8aa3b0b047820 */ /* 0x001fca0000400000 */
[----:B------:R0:W1:Y:S01]  /*9b70*/  MUFU.EX2 R29, R4 ;  /* 0x00000004001d7308 */ /* 0x0000620000000800 */
[----:B------:R-:W-:Y:S02]  /*9b80*/  FMUL R5, R5, 1.4426950216293334961 ;  /* 0x3fb8aa3b05057820 */ /* 0x000fe40000400000 */
[----:B0-----:R-:W-:-:S05]  /*9b90*/  FADD R4, R27, -R0 ;  /* 0x800000001b047221 */ /* 0x001fca0000000000 */
[----:B------:R0:W0:Y:S01]  /*9ba0*/  MUFU.EX2 R34, R5 ;  /* 0x0000000500227308 */ /* 0x0000220000000800 */
[----:B------:R-:W-:-:S07]  /*9bb0*/  FMUL R4, R4, 1.4426950216293334961 ;  /* 0x3fb8aa3b04047820 */ /* 0x000fce0000400000 */
[----:B------:R-:W0:Y:S01]  /*9bc0*/  MUFU.EX2 R47, R4 ;  /* 0x00000004002f7308 */ /* 0x000e220000000800 */
[----:B--2---:R-:W-:Y:S04]  /*9bd0*/  STL [R1+0x494], R52 ;  /* 0x0004943401007387 */ /* 0x004fe80000100800 */
[----:B----4-:R-:W-:Y:S04]  /*9be0*/  STL [R1+0x490], R53 ;  /* 0x0004903501007387 */ /* 0x010fe80000100800 */
[----:B------:R-:W-:Y:S04]  /*9bf0*/  STL [R1+0x498], R41 ;  /* 0x0004982901007387 */ /* 0x000fe80000100800 */
[----:B------:R-:W-:Y:S04]  /*9c00*/  STL [R1+0x49c], R51 ;  /* 0x00049c3301007387 */ /* 0x000fe80000100800 */
[----:B------:R-:W-:Y:S04]  /*9c10*/  STL [R1+0x4a0], R32 ;  /* 0x0004a02001007387 */ /* 0x000fe80000100800 */
[----:B-1----:R-:W-:Y:S04]  /*9c20*/  STL [R1+0x4a4], R39 ;  /* 0x0004a42701007387 */ /* 0x002fe80000100800 */
[----:B---3--:R-:W-:Y:S04]  /*9c30*/  STL [R1+0x4a8], R28 ;  /* 0x0004a81c01007387 */ /* 0x008fe80000100800 */
[----:B------:R1:W-:Y:S04]  /*9c40*/  STL [R1+0x910], R2 ;  /* 0x0009100201007387 */ /* 0x0003e80000100800 */
[----:B------:R-:W-:Y:S01]  /*9c50*/  STL [R1+0x4ac], R29 ;  /* 0x0004ac1d01007387 */ /* 0x000fe20000100800 */
[----:B0-----:R-:W-:-:S03]  /*9c60*/  FADD R5, R26, -R0 ;  /* 0x800000001a057221 */ /* 0x001fc60000000000 */
[----:B------:R-:W-:Y:S04]  /*9c70*/  STL [R1+0x2a0], R34 ;  /* 0x0002a02201007387 */ /* 0x000fe80000100800 */
[----:B------:R-:W-:Y:S04]  /*9c80*/  STL [R1+0x478], R47 ;  /* 0x0004782f01007387 */ /* 0x000fe80000100800 */
[----:B------:R-:W2:Y:S04]  /*9c90*/  LDL.LU R24, [R1+0x260] ;  /* 0x0002600001187983 */ /* 0x000ea80000300800 */
[----:B------:R-:W3:Y:S04]  /*9ca0*/  LDL.LU R25, [R1+0x264] ;  /* 0x0002640001197983 */ /* 0x000ee80000300800 */
[----:B------:R-:W4:Y:S04]  /*9cb0*/  LDL.LU R26, [R1+0x268] ;  /* 0x00026800011a7983 */ /* 0x000f280000300800 */
[----:B------:R-:W4:Y:S01]  /*9cc0*/  LDL.LU R27, [R1+0x26c] ;  /* 0x00026c00011b7983 */ /* 0x000f220000300800 */
[----:B------:R-:W-:-:S04]  /*9cd0*/  FMUL R5, R5, 1.4426950216293334961 ;  /* 0x3fb8aa3b05057820 */ /* 0x000fc80000400000 */
[----:B------:R-:W0:Y:S02]  /*9ce0*/  MUFU.EX2 R40, R5 ;  /* 0x0000000500287308 */ /* 0x000e240000000800 */
[----:B0-----:R-:W-:Y:S04]  /*9cf0*/  STL [R1+0x470], R40 ;  /* 0x0004702801007387 */ /* 0x001fe80000100800 */
[----:B------:R-:W4:Y:S04]  /*9d00*/  LDL.LU R20, [R1+0x3a0] ;  /* 0x0003a00001147983 */ /* 0x000f280000300800 */
[----:B------:R-:W4:Y:S04]  /*9d10*/  LDL.LU R21, [R1+0x3a4] ;  /* 0x0003a40001157983 */ /* 0x000f280000300800 */
[----:B------:R-:W4:Y:S04]  /*9d20*/  LDL.LU R22, [R1+0x3a8] ;  /* 0x0003a80001167983 */ /* 0x000f280000300800 */
[----:B------:R-:W4:Y:S04]  /*9d30*/  LDL.LU R37, [R1+0x3ac] ;  /* 0x0003ac0001257983 */ /* 0x000f280000300800 */
[----:B------:R-:W4:Y:S04]  /*9d40*/  LDL.LU R36, [R1+0x3b0] ;  /* 0x0003b00001247983 */ /* 0x000f280000300800 */
[----:B------:R-:W4:Y:S04]  /*9d50*/  LDL.LU R35, [R1+0x3b4] ;  /* 0x0003b40001237983 */ /* 0x000f280000300800 */
[----:B------:R-:W4:Y:S04]  /*9d60*/  LDL.LU R33, [R1+0x3b8] ;  /* 0x0003b80001217983 */ /* 0x000f280000300800 */
[----:B------:R0:W-:Y:S04]  /*9d70*/  STS.U16 [R31+0x27c00], R38 ;  /* 0x027c00261f007388 */ /* 0x0001e80000000400 */
[----:B------:R-:W-:Y:S01]  /*9d80*/  BAR.SYNC.DEFER_BLOCKING 0x0 ;  /* 0x0000000000007b1d */ /* 0x000fe20000010000 */
[----:B------:R-:W-:-:S02]  /*9d90*/  FADD R4, R12, -R0 ;  /* 0x800000000c047221 */ /* 0x000fc40000000000 */
[----:B------:R-:W-:Y:S02]  /*9da0*/  FADD R3, R3, -R0 ;  /* 0x8000000003037221 */ /* 0x000fe40000000000 */
[----:B------:R-:W-:Y:S01]  /*9db0*/  FMUL R4, R4, 1.4426950216293334961 ;  /* 0x3fb8aa3b04047820 */ /* 0x000fe20000400000 */
[----:B------:R-:W4:Y:S01]  /*9dc0*/  LDL.LU R19, [R1+0x3bc] ;  /* 0x0003bc0001137983 */ /* 0x000f220000300800 */
[----:B------:R-:W-:Y:S02]  /*9dd0*/  FADD R5, -R0, R30 ;  /* 0x0000001e00057221 */ /* 0x000fe40000000100 */
[----:B------:R-:W-:Y:S01]  /*9de0*/  FMUL R3, R3, 1.4426950216293334961 ;  /* 0x3fb8aa3b03037820 */ /* 0x000fe20000400000 */
[----:B-1----:R-:W1:Y:S01]  /*9df0*/  MUFU.EX2 R2, R4 ;  /* 0x0000000400027308 */ /* 0x002e620000000800 */
[----:B------:R-:W-:Y:S01]  /*9e00*/  FMUL R5, R5, 1.4426950216293334961 ;  /* 0x3fb8aa3b05057820 */ /* 0x000fe20000400000 */
[----:B------:R-:W2:Y:S06]  /*9e10*/  LDSM.16.M88.4 R12, [R60+0x20000] ;  /* 0x020000003c0c783b */ /* 0x000eac0000000200 */
[----:B0-----:R0:W1:Y:S01]  /*9e20*/  MUFU.EX2 R31, R3 ;  /* 0x00000003001f7308 */ /* 0x0010620000000800 */
[----:B------:R-:W-:Y:S01]  /*9e30*/  FADD R7, R7, -R0 ;  /* 0x8000000007077221 */ /* 0x000fe20000000000 */
[----:B------:R-:W-:-:S02]  /*9e40*/  F2FP.BF16.PACK_AB R56, R53, R52 ;  /* 0x000000343538723e */ /* 0x000fc400000010ff */
[----:B------:R-:W-:Y:S01]  /*9e50*/  F2FP.BF16.PACK_AB R58, R51, R41 ;  /* 0x00000029333a723e */ /* 0x000fe200000010ff */
[--C-:B------:R-:W-:Y:S01]  /*9e60*/  FADD R16, R16, -R0.reuse ;  /* 0x8000000010107221 */ /* 0x100fe20000000000 */
[----:B------:R-:W-:Y:S01]  /*9e70*/  F2FP.BF16.PACK_AB R57, R40, R47 ;  /* 0x0000002f2839723e */ /* 0x000fe200000010ff */
[----:B------:R-:W2:Y:S01]  /*9e80*/  LDSM.16.M88.4 R8, [R60+0x20400] ;  /* 0x020400003c08783b */ /* 0x000ea20000000200 */
[----:B------:R1:W-:Y:S01]  /*9e90*/  MUFU.EX2 R61, R5 ;  /* 0x00000005003d7308 */ /* 0x0003e20000000800 */
[----:B0-----:R-:W-:Y:S02]  /*9ea0*/  FADD R3, R23, -R0 ;  /* 0x8000000017037221 */ /* 0x001fe40000000000 */
[----:B------:R-:W-:Y:S02]  /*9eb0*/  FMUL R18, R7, 1.4426950216293334961 ;  /* 0x3fb8aa3b07127820 */ /* 0x000fe40000400000 */
[----:B------:R-:W-:Y:S01]  /*9ec0*/  FMUL R3, R3, 1.4426950216293334961 ;  /* 0x3fb8aa3b03037820 */ /* 0x000fe20000400000 */
[----:B-1----:R-:W-:Y:S02]  /*9ed0*/  STL [R1+0x474], R2 ;  /* 0x0004740201007387 */ /* 0x002fe40000100800 */
[----:B------:R-:W0:Y:S01]  /*9ee0*/  MUFU.EX2 R30, R18 ;  /* 0x00000012001e7308 */ /* 0x000e220000000800 */
[----:B------:R-:W-:Y:S01]  /*9ef0*/  F2FP.BF16.PACK_AB R59, R31, R2 ;  /* 0x000000021f3b723e */ /* 0x000fe200000010ff */
[----:B------:R1:W-:Y:S01]  /*9f00*/  STL [R1+0x47c], R31 ;  /* 0x00047c1f01007387 */ /* 0x0003e20000100800 */
[----:B------:R-:W-:-:S02]  /*9f10*/  F2FP.BF16.PACK_AB R52, R39, R32 ;  /* 0x000000202734723e */ /* 0x000fc400000010ff */
[----:B------:R-:W-:Y:S01]  /*9f20*/  F2FP.BF16.PACK_AB R54, R29, R28 ;  /* 0x0000001c1d36723e */ /* 0x000fe200000010ff */
[----:B------:R-:W2:Y:S02]  /*9f30*/  LDSM.16.M88.4 R4, [R60+0x20800] ;  /* 0x020800003c04783b */ /* 0x000ea40000000200 */
[----:B-1----:R1:W0:Y:S02]  /*9f40*/  MUFU.EX2 R31, R3 ;  /* 0x00000003001f7308 */ /* 0x0022240000000800 */
[----:B-1----:R-:W-:Y:S01]  /*9f50*/  FMUL R3, R16, 1.4426950216293334961 ;  /* 0x3fb8aa3b10037820 */ /* 0x002fe20000400000 */
[----:B0-----:R-:W-:Y:S05]  /*9f60*/  STL [R1+0x480], R30 ;  /* 0x0004801e01007387 */ /* 0x001fea0000100800 */
[----:B------:R-:W0:Y:S01]  /*9f70*/  MUFU.EX2 R2, R3 ;  /* 0x0000000300027308 */ /* 0x000e220000000800 */
[----:B------:R-:W-:Y:S04]  /*9f80*/  STL [R1+0x484], R31 ;  /* 0x0004841f01007387 */ /* 0x000fe80000100800 */
[----:B------:R1:W-:Y:S01]  /*9f90*/  STL [R1+0x8f8], R0 ;  /* 0x0008f80001007387 */ /* 0x0003e20000100800 */
[----:B------:R-:W-:-:S03]  /*9fa0*/  F2FP.BF16.PACK_AB R53, R31, R30 ;  /* 0x0000001e1f35723e */ /* 0x000fc600000010ff */
[----:B0-----:R0:W-:Y:S01]  /*9fb0*/  STL [R1+0x488], R2 ;  /* 0x0004880201007387 */ /* 0x0011e20000100800 */
[C---:B--2---:R-:W-:Y:S02]  /*9fc0*/  FMUL R24, R34.reuse, R24 ;  /* 0x0000001822187220 */ /* 0x044fe40000400000 */
[----:B---3--:R-:W-:Y:S02]  /*9fd0*/  FMUL R25, R34, R25 ;  /* 0x0000001922197220 */ /* 0x008fe40000400000 */
[C---:B----4-:R-:W-:Y:S02]  /*9fe0*/  FMUL R26, R61.reuse, R26 ;  /* 0x0000001a3d1a7220 */ /* 0x050fe40000400000 */
[----:B------:R-:W-:-:S07]  /*9ff0*/  FMUL R27, R61, R27 ;  /* 0x0000001b3d1b7220 */ /* 0x000fce0000400000 */
[----:B------:R-:W-:Y:S07]  /*a000*/  HMMA.16816.F32.BF16 R24, R56, R12, R24 ;  /* 0x0000000c3818723c */ /* 0x000fee0000041818 */
[----:B------:R-:W-:-:S04]  /*a010*/  FADD R12, R17, -R0 ;  /* 0x80000000110c7221 */ /* 0x000fc80000000000 */
[----:B------:R-:W-:-:S04]  /*a020*/  FMUL R3, R12, 1.4426950216293334961 ;  /* 0x3fb8aa3b0c037820 */ /* 0x000fc80000400000 */
[----:B-1----:R-:W1:Y:S02]  /*a030*/  MUFU.EX2 R0, R3 ;  /* 0x0000000300007308 */ /* 0x002e640000000800 */
[----:B-1----:R1:W-:Y:S01]  /*a040*/  STL [R1+0x48c], R0 ;  /* 0x00048c0001007387 */ /* 0x0023e20000100800 */
[----:B------:R-:W-:-:S03]  /*a050*/  FMUL R17, R34, R35 ;  /* 0x0000002322117220 */ /* 0x000fc60000400000 */
[----:B------:R-:W2:Y:S01]  /*a060*/  LDL.LU R35, [R1+0x3e0] ;  /* 0x0003e00001237983 */ /* 0x000ea20000300800 */
[----:B------:R-:W-:-:S03]  /*a070*/  FMUL R18, R61, R33 ;  /* 0x000000213d127220 */ /* 0x000fc60000400000 */
[----:B------:R-:W3:Y:S04]  /*a080*/  LDL.LU R33, [R1+0x3e4] ;  /* 0x0003e40001217983 */ /* 0x000ee80000300800 */
[----:B------:R-:W4:Y:S04]  /*a090*/  LDL.LU R32, [R1+0x3e8] ;  /* 0x0003e80001207983 */ /* 0x000f280000300800 */
[----:B------:R-:W4:Y:S01]  /*a0a0*/  LDL.LU R31, [R1+0x3ec] ;  /* 0x0003ec00011f7983 */ /* 0x000f220000300800 */
[C---:B------:R-:W-:Y:S02]  /*a0b0*/  FMUL R20, R34.reuse, R20 ;  /* 0x0000001422147220 */ /* 0x040fe40000400000 */
[----:B------:R-:W-:Y:S01]  /*a0c0*/  FMUL R21, R34, R21 ;  /* 0x0000001522157220 */ /* 0x000fe20000400000 */
[----:B------:R-:W4:Y:S01]  /*a0d0*/  LDL.LU R30, [R1+0x3d0] ;  /* 0x0003d000011e7983 */ /* 0x000f220000300800 */
[----:B------:R-:W-:-:S02]  /*a0e0*/  FMUL R22, R61, R22 ;  /* 0x000000163d167220 */ /* 0x000fc40000400000 */
[----:B------:R-:W-:Y:S01]  /*a0f0*/  FMUL R23, R61, R37 ;  /* 0x000000253d177220 */ /* 0x000fe20000400000 */
[----:B------:R-:W4:Y:S04]  /*a100*/  LDL.LU R29, [R1+0x3d4] ;  /* 0x0003d400011d7983 */ /* 0x000f280000300800 */
[----:B------:R-:W4:Y:S02]  /*a110*/  LDL.LU R28, [R1+0x3d8] ;  /* 0x0003d800011c7983 */ /* 0x000f240000300800 */
[----:B------:R-:W-:Y:S02]  /*a120*/  HMMA.16816.F32.BF16 R20, R56, R8, R20 ;  /* 0x000000083814723c */ /* 0x000fe40000041814 */
[----:B------:R-:W4:Y:S04]  /*a130*/  LDL.LU R9, [R1+0x3dc] ;  /* 0x0003dc0001097983 */ /* 0x000f280000300800 */
[----:B------:R-:W4:Y:S04]  /*a140*/  LDL.LU R8, [R1+0x3c0] ;  /* 0x0003c00001087983 */ /* 0x000f280000300800 */
[----:B------:R-:W4:Y:S01]  /*a150*/  LDL.LU R3, [R1+0x3c4] ;  /* 0x0003c40001037983 */ /* 0x000f220000300800 */
[----:B------:R-:W-:Y:S01]  /*a160*/  F2FP.BF16.PACK_AB R55, R0, R2 ;  /* 0x000000020037723e */ /* 0x000fe200000010ff */
[----:B------:R-:W-:-:S02]  /*a170*/  FMUL R16, R34, R36 ;  /* 0x0000002422107220 */ /* 0x000fc40000400000 */
[----:B0-----:R-:W4:Y:S04]  /*a180*/  LDL.LU R2, [R1+0x3c8] ;  /* 0x0003c80001027983 */ /* 0x001f280000300800 */
[----:B------:R-:W-:Y:S01]  /*a190*/  HMMA.16816.F32.BF16 R36, R52, R14, R24 ;  /* 0x0000000e3424723c */ /* 0x000fe20000041818 */
[----:B------:R-:W0:Y:S01]  /*a1a0*/  LDSM.16.M88.4 R12, [R60+0x20c00] ;  /* 0x020c00003c0c783b */ /* 0x000e220000000200 */
[----:B------:R-:W-:-:S03]  /*a1b0*/  FMUL R19, R61, R19 ;  /* 0x000000133d137220 */ /* 0x000fc60000400000 */
[----:B-1----:R-:W4:Y:S03]  /*a1c0*/  LDL.LU R0, [R1+0x3cc] ;  /* 0x0003cc0001007983 */ /* 0x002f260000300800 */
[----:B------:R-:W-:Y:S01]  /*a1d0*/  HMMA.16816.F32.BF16 R24, R52, R10, R20 ;  /* 0x0000000a3418723c */ /* 0x000fe20000041814 */
[----:B------:R-:W1:Y:S07]  /*a1e0*/  LDSM.16.M88.4 R20, [R60+0x21000] ;  /* 0x021000003c14783b */ /* 0x000e6e0000000200 */
[----:B------:R-:W-:Y:S07]  /*a1f0*/  HMMA.16816.F32.BF16 R16, R56, R4, R16 ;  /* 0x000000043810723c */ /* 0x000fee0000041810 */
[----:B------:R-:W-:Y:S04]  /*a200*/  STL.64 [R1+0x160], R36 ;  /* 0x0001602401007387 */ /* 0x000fe80000100a00 */
[----:B------:R-:W-:Y:S04]  /*a210*/  STL.64 [R1+0x168], R38 ;  /* 0x0001682601007387 */ /* 0x000fe80000100a00 */
[----:B------:R2:W-:Y:S04]  /*a220*/  STL.64 [R1+0x170], R24 ;  /* 0x0001701801007387 */ /* 0x0005e80000100a00 */
[----:B------:R4:W-:Y:S05]  /*a230*/  STL.64 [R1+0x178], R26 ;  /* 0x0001781a01007387 */ /* 0x0009ea0000100a00 */
[----:B------:R-:W-:Y:S01]  /*a240*/  HMMA.16816.F32.BF16 R16, R52, R6, R16 ;  /* 0x000000063410723c */ /* 0x000fe20000041810 */
[----:B------:R-:W0:Y:S11]  /*a250*/  LDSM.16.M88.4 R4, [R60+0x21400] ;  /* 0x021400003c04783b */ /* 0x000e360000000200 */
[----:B------:R-:W-:Y:S11]  /*a260*/  @!UPT UIADD3 URZ, URZ, URZ, URZ ;  /* 0x0000003f3f3ff290 */ /* 0x000ff6000fffe03f */
[----:B------:R0:W-:Y:S04]  /*a270*/  STL.64 [R1+0x180], R16 ;  /* 0x0001801001007387 */ /* 0x0001e80000100a00 */
[----:B------:R0:W-:Y:S01]  /*a280*/  STL.64 [R1+0x188], R18 ;  /* 0x0001881201007387 */ /* 0x0001e20000100a00 */
[C---:B--2---:R-:W-:Y:S02]  /*a290*/  FMUL R24, R34.reuse, R35 ;  /* 0x0000002322187220 */ /* 0x044fe40000400000 */
[----:B---3--:R-:W-:Y:S02]  /*a2a0*/  FMUL R25, R34, R33 ;  /* 0x0000002122197220 */ /* 0x008fe40000400000 */
[C---:B----4-:R-:W-:Y:S02]  /*a2b0*/  FMUL R26, R61.reuse, R32 ;  /* 0x000000203d1a7220 */ /* 0x050fe40000400000 */
[----:B------:R-:W-:-:S07]  /*a2c0*/  FMUL R27, R61, R31 ;  /* 0x0000001f3d1b7220 */ /* 0x000fce0000400000 */
[----:B0-----:R-:W-:Y:S01]  /*a2d0*/  HMMA.16816.F32.BF16 R24, R56, R12, R24 ;  /* 0x0000000c3818723c */ /* 0x001fe20000041818 */
[----:B------:R-:W-:Y:S02]  /*a2e0*/  FMUL R16, R34, R30 ;  /* 0x0000001e22107220 */ /* 0x000fe40000400000 */
[----:B------:R-:W2:Y:S04]  /*a2f0*/  LDL.LU R30, [R1+0x3fc] ;  /* 0x0003fc00011e7983 */ /* 0x000ea80000300800 */
[----:B------:R-:W3:Y:S01]  /*a300*/  LDL.LU R33, [R1+0x410] ;  /* 0x0004100001217983 */ /* 0x000ee20000300800 */
[----:B------:R-:W-:-:S03]  /*a310*/  FMUL R19, R61, R9 ;  /* 0x000000093d137220 */ /* 0x000fc60000400000 */
[----:B------:R-:W4:Y:S11]  /*a320*/  LDL.LU R32, [R1+0x414] ;  /* 0x0004140001207983 */ /* 0x000f360000300800 */
[----:B------:R-:W-:Y:S02]  /*a330*/  @!UPT UIADD3 URZ, URZ, URZ, URZ ;  /* 0x0000003f3f3ff290 */ /* 0x000fe4000fffe03f */
[----:B------:R-:W-:Y:S01]  /*a340*/  HMMA.16816.F32.BF16 R12, R52, R14, R24 ;  /* 0x0000000e340c723c */ /* 0x000fe20000041818 */
[C---:B------:R-:W-:Y:S02]  /*a350*/  FMUL R9, R34.reuse, R3 ;  /* 0x0000000322097220 */ /* 0x040fe40000400000 */
[C---:B------:R-:W-:Y:S02]  /*a360*/  FMUL R17, R34.reuse, R29 ;  /* 0x0000001d22117220 */ /* 0x040fe40000400000 */
[----:B------:R-:W-:Y:S11]  /*a370*/  FMUL R18, R61, R28 ;  /* 0x0000001c3d127220 */ /* 0x000ff60000400000 */
[----:B------:R-:W-:Y:S07]  /*a380*/  @!UPT UIADD3 URZ, URZ, URZ, URZ ;  /* 0x0000003f3f3ff290 */ /* 0x000fee000fffe03f */
[----:B------:R-:W-:Y:S04]  /*a390*/  STL.64 [R1+0x190], R12 ;  /* 0x0001900c01007387 */ /* 0x000fe80000100a00 */
[----:B------:R-:W-:Y:S04]  /*a3a0*/  STL.64 [R1+0x198], R14 ;  /* 0x0001980e01007387 */ /* 0x000fe80000100a00 */
[----:B------:R-:W2:Y:S04]  /*a3b0*/  LDL.LU R31, [R1+0x418] ;  /* 0x00041800011f7983 */ /* 0x000ea80000300800 */
[----:B------:R-:W2:Y:S04]  /*a3c0*/  LDL.LU R3, [R1+0x41c] ;  /* 0x00041c0001037983 */ /* 0x000ea80000300800 */
[----:B------:R-:W2:Y:S04]  /*a3d0*/  LDL.LU R41, [R1+0x400] ;  /* 0x0004000001297983 */ /* 0x000ea80000300800 */
[----:B------:R-:W2:Y:S04]  /*a3e0*/  LDL.LU R40, [R1+0x404] ;  /* 0x0004040001287983 */ /* 0x000ea80000300800 */
[----:B------:R-:W2:Y:S04]  /*a3f0*/  LDL.LU R29, [R1+0x408] ;  /* 0x00040800011d7983 */ /* 0x000ea80000300800 */
[----:B------:R-:W2:Y:S04]  /*a400*/  LDL.LU R28, [R1+0x40c] ;  /* 0x00040c00011c7983 */ /* 0x000ea80000300800 */
[----:B------:R-:W2:Y:S04]  /*a410*/  LDL.LU R39, [R1+0x3f0] ;  /* 0x0003f00001277983 */ /* 0x000ea80000300800 */
[----:B------:R-:W2:Y:S04]  /*a420*/  LDL.LU R38, [R1+0x3f4] ;  /* 0x0003f40001267983 */ /* 0x000ea80000300800 */
[----:B------:R-:W2:Y:S01]  /*a430*/  LDL.LU R35, [R1+0x3f8] ;  /* 0x0003f80001237983 */ /* 0x000ea20000300800 */
[----:B------:R-:W-:-:S02]  /*a440*/  FMUL R8, R34, R8 ;  /* 0x0000000822087220 */ /* 0x000fc40000400000 */
[C---:B------:R-:W-:Y:S02]  /*a450*/  FMUL R10, R61.reuse, R2 ;  /* 0x000000023d0a7220 */ /* 0x040fe40000400000 */
[----:B------:R-:W-:Y:S01]  /*a460*/  FMUL R11, R61, R0 ;  /* 0x000000003d0b7220 */ /* 0x000fe20000400000 */
[C---:B-1----:R-:W-:Y:S01]  /*a470*/  HMMA.16816.F32.BF16 R16, R56.reuse, R20, R16 ;  /* 0x000000143810723c */ /* 0x042fe20000041810 */
[----:B------:R-:W0:Y:S07]  /*a480*/  LDSM.16.M88.4 R12, [R60+0x21800] ;  /* 0x021800003c0c783b */ /* 0x000e2e0000000200 */
[----:B------:R-:W-:Y:S11]  /*a490*/  HMMA.16816.F32.BF16 R8, R56, R4, R8 ;  /* 0x000000043808723c */ /* 0x000ff60000041808 */
[----:B------:R-:W-:Y:S05]  /*a4a0*/  @!UPT UIADD3 URZ, URZ, URZ, URZ ;  /* 0x0000003f3f3ff290 */ /* 0x000fea000fffe03f */
[C---:B------:R-:W-:Y:S01]  /*a4b0*/  HMMA.16816.F32.BF16 R16, R52.reuse, R22, R16 ;  /* 0x000000163410723c */ /* 0x040fe20000041810 */
[----:B------:R-:W1:Y:S07]  /*a4c0*/  LDSM.16.M88.4 R20, [R60+0x21c00] ;  /* 0x021c00003c14783b */ /* 0x000e6e0000000200 */
[----:B------:R-:W-:Y:S11]  /*a4d0*/  HMMA.16816.F32.BF16 R4, R52, R6, R8 ;  /* 0x000000063404723c */ /* 0x000ff60000041808 */
[----:B------:R-:W-:Y:S04]  /*a4e0*/  @!UPT UIADD3 URZ, URZ, URZ, URZ ;  /* 0x0000003f3f3ff290 */ /* 0x000fe8000fffe03f */
[----:B------:R-:W-:Y:S04]  /*a4f0*/  STL.64 [R1+0x1a0], R16 ;  /* 0x0001a01001007387 */ /* 0x000fe80000100a00 */
[----:B------:R0:W-:Y:S04]  /*a500*/  STL.64 [R1+0x1a8], R18 ;  /* 0x0001a81201007387 */ /* 0x0001e80000100a00 */
[----:B------:R-:W2:Y:S04]  /*a510*/  LDL.LU R2, [R1+0x428] ;  /* 0x0004280001027983 */ /* 0x000ea80000300800 */
[----:B------:R-:W2:Y:S04]  /*a520*/  LDL.LU R0, [R1+0x42c] ;  /* 0x00042c0001007983 */ /* 0x000ea80000300800 */
[----:B------:R-:W-:Y:S04]  /*a530*/  STL.64 [R1+0x1b0], R4 ;  /* 0x0001b00401007387 */ /* 0x000fe80000100a00 */
[----:B------:R-:W-:Y:S04]  /*a540*/  STL.64 [R1+0x1b8], R6 ;  /* 0x0001b80601007387 */ /* 0x000fe80000100a00 */
[----:B------:R-:W2:Y:S04]  /*a550*/  LDL.LU R37, [R1+0x420] ;  /* 0x0004200001257983 */ /* 0x000ea80000300800 */
[----:B------:R-:W2:Y:S04]  /*a560*/  LDL.LU R36, [R1+0x424] ;  /* 0x0004240001247983 */ /* 0x000ea80000300800 */
[----:B------:R-:W0:Y:S01]  /*a570*/  LDSM.16.M88.4 R4, [R60+0x22000] ;  /* 0x022000003c04783b */ /* 0x000e220000000200 */
[----:B---3--:R-:W-:-:S03]  /*a580*/  FMUL R24, R34, R33 ;  /* 0x0000002122187220 */ /* 0x008fc60000400000 */
[----:B------:R-:W3:Y:S01]  /*a590*/  LDL.LU R33, [R1+0x220] ;  /* 0x0002200001217983 */ /* 0x000ee20000300800 */
[----:B----4-:R-:W-:-:S03]  /*a5a0*/  FMUL R25, R34, R32 ;  /* 0x0000002022197220 */ /* 0x010fc60000400000 */
[----:B------:R-:W4:Y:S01]  /*a5b0*/  LDL.LU R32, [R1+0x224] ;  /* 0x0002240001207983 */ /* 0x000f220000300800 */
[----:B--2---:R-:W-:-:S03]  /*a5c0*/  FMUL R26, R61, R31 ;  /* 0x0000001f3d1a7220 */ /* 0x004fc60000400000 */
[----:B------:R-:W2:Y:S01]  /*a5d0*/  LDL.LU R31, [R1+0x228] ;  /* 0x00022800011f7983 */ /* 0x000ea20000300800 */
[----:B------:R-:W-:-:S03]  /*a5e0*/  FMUL R27, R61, R3 ;  /* 0x000000033d1b7220 */ /* 0x000fc60000400000 */
[----:B------:R-:W2:Y:S01]  /*a5f0*/  LDL.LU R3, [R1+0x22c] ;  /* 0x00022c0001037983 */ /* 0x000ea20000300800 */
[----:B0-----:R-:W-:-:S03]  /*a600*/  FMUL R18, R61, R29 ;  /* 0x0000001d3d127220 */ /* 0x001fc60000400000 */
[----:B------:R-:W2:Y:S01]  /*a610*/  LDL.LU R29, [R1+0x1e8] ;  /* 0x0001e800011d7983 */ /* 0x000ea20000300800 */
[----:B------:R-:W-:-:S03]  /*a620*/  FMUL R19, R61, R28 ;  /* 0x0000001c3d137220 */ /* 0x000fc60000400000 */
[----:B------:R-:W2:Y:S01]  /*a630*/  LDL.LU R28, [R1+0x1ec] ;  /* 0x0001ec00011c7983 */ /* 0x000ea20000300800 */
[----:B------:R-:W-:-:S03]  /*a640*/  FMUL R10, R61, R35 ;  /* 0x000000233d0a7220 */ /* 0x000fc60000400000 */
[----:B------:R-:W2:Y:S01]  /*a650*/  LDL.LU R35, [R1+0x1e0] ;  /* 0x0001e00001237983 */ /* 0x000ea20000300800 */
[C---:B------:R-:W-:Y:S02]  /*a660*/  FMUL R16, R34.reuse, R41 ;  /* 0x0000002922107220 */ /* 0x040fe40000400000 */
[C---:B------:R-:W-:Y:S02]  /*a670*/  FMUL R17, R34.reuse, R40 ;  /* 0x0000002822117220 */ /* 0x040fe40000400000 */
[C---:B------:R-:W-:Y:S02]  /*a680*/  FMUL R8, R34.reuse, R39 ;  /* 0x0000002722087220 */ /* 0x040fe40000400000 */
[----:B------:R-:W-:Y:S02]  /*a690*/  FMUL R9, R34, R38 ;  /* 0x0000002622097220 */ /* 0x000fe40000400000 */
[C---:B------:R-:W-:Y:S02]  /*a6a0*/  FMUL R11, R61.reuse, R30 ;  /* 0x0000001e3d0b7220 */ /* 0x040fe40000400000 */
[----:B------:R-:W2:Y:S01]  /*a6b0*/  LDL.LU R30, [R1+0x1e4] ;  /* 0x0001e400011e7983 */ /* 0x000ea20000300800 */
[C---:B------:R-:W-:Y:S08]  /*a6c0*/  HMMA.16816.F32.BF16 R24, R56.reuse, R12, R24 ;  /* 0x0000000c3818723c */ /* 0x040ff00000041818 */
[C---:B-1----:R-:W-:Y:S08]  /*a6d0*/  HMMA.16816.F32.BF16 R16, R56.reuse, R20, R16 ;  /* 0x000000143810723c */ /* 0x042ff00000041810 */
[----:B------:R-:W-:Y:S08]  /*a6e0*/  HMMA.16816.F32.BF16 R8, R56, R4, R8 ;  /* 0x000000043808723c */ /* 0x000ff00000041808 */
[C---:B------:R-:W-:Y:S01]  /*a6f0*/  HMMA.16816.F32.BF16 R24, R52.reuse, R14, R24 ;  /* 0x0000000e3418723c */ /* 0x040fe20000041818 */
[----:B------:R-:W0:Y:S07]  /*a700*/  LDSM.16.M88.4 R12, [R60+0x22400] ;  /* 0x022400003c0c783b */ /* 0x000e2e0000000200 */
[C---:B------:R-:W-:Y:S01]  /*a710*/  HMMA.16816.F32.BF16 R20, R52.reuse, R22, R16 ;  /* 0x000000163414723c */ /* 0x040fe20000041810 */
[----:B------:R-:W1:Y:S07]  /*a720*/  LDSM.16.M88.4 R16, [R60+0x22800] ;  /* 0x022800003c10783b */ /* 0x000e6e0000000200 */
[----:B------:R-:W-:Y:S01]  /*a730*/  HMMA.16816.F32.BF16 R4, R52, R6, R8 ;  /* 0x000000063404723c */ /* 0x000fe20000041808 */
[----:B------:R-:W0:Y:S06]  /*a740*/  LDSM.16.M88.4 R8, [R60+0x22c00] ;  /* 0x022c00003c08783b */ /* 0x000e2c0000000200 */
[----:B------:R-:W-:Y:S04]  /*a750*/  STL.64 [R1+0x1c0], R24 ;  /* 0x0001c01801007387 */ /* 0x000fe80000100a00 */
[----:B------:R1:W-:Y:S04]  /*a760*/  STL.64 [R1+0x1c8], R26 ;  /* 0x0001c81a01007387 */ /* 0x0003e80000100a00 */
[----:B------:R3:W-:Y:S04]  /*a770*/  STL.64 [R1+0x1d0], R20 ;  /* 0x0001d01401007387 */ /* 0x0007e80000100a00 */
[----:B------:R2:W-:Y:S04]  /*a780*/  STL.64 [R1+0x1d8], R22 ;  /* 0x0001d81601007387 */ /* 0x0005e80000100a00 */
[----:B------:R-:W-:Y:S01]  /*a790*/  STL.64 [R1+0x260], R4 ;  /* 0x0002600401007387 */ /* 0x000fe20000100a00 */
[----:B-1----:R-:W-:-:S02]  /*a7a0*/  FMUL R27, R61, R0 ;  /* 0x000000003d1b7220 */ /* 0x002fc40000400000 */
[----:B------:R-:W-:Y:S01]  /*a7b0*/  FMUL R26, R61, R2 ;  /* 0x000000023d1a7220 */ /* 0x000fe20000400000 */
[----:B------:R1:W-:Y:S01]  /*a7c0*/  STL.64 [R1+0x268], R6 ;  /* 0x0002680601007387 */ /* 0x0003e20000100a00 */
[----:B------:R-:W-:-:S03]  /*a7d0*/  FMUL R25, R34, R36 ;  /* 0x0000002422197220 */ /* 0x000fc60000400000 */
[----:B------:R-:W2:Y:S04]  /*a7e0*/  LDL.LU R0, [R1+0x1fc] ;  /* 0x0001fc0001007983 */ /* 0x000ea80000300800 */
[----:B------:R-:W2:Y:S04]  /*a7f0*/  LDL.LU R2, [R1+0x8c] ;  /* 0x00008c0001027983 */ /* 0x000ea80000300800 */
[----:B------:R-:W2:Y:S04]  /*a800*/  LDL.LU R39, [R1+0x1f0] ;  /* 0x0001f00001277983 */ /* 0x000ea80000300800 */
[----:B------:R-:W2:Y:S01]  /*a810*/  LDL.LU R36, [R1+0x1f4] ;  /* 0x0001f40001247983 */ /* 0x000ea20000300800 */
[----:B------:R-:W-:-:S02]  /*a820*/  FMUL R24, R34, R37 ;  /* 0x0000002522187220 */ /* 0x000fc40000400000 */
[C---:B---3--:R-:W-:Y:S02]  /*a830*/  FMUL R20, R34.reuse, R33 ;  /* 0x0000002122147220 */ /* 0x048fe40000400000 */
[----:B----4-:R-:W-:Y:S02]  /*a840*/  FMUL R21, R34, R32 ;  /* 0x0000002022157220 */ /* 0x010fe40000400000 */
[C---:B--2---:R-:W-:Y:S02]  /*a850*/  FMUL R22, R61.reuse, R31 ;  /* 0x0000001f3d167220 */ /* 0x044fe40000400000 */
[----:B------:R-:W2:Y:S01]  /*a860*/  LDL.LU R31, [R1+0x1f8] ;  /* 0x0001f800011f7983 */ /* 0x000ea20000300800 */
[----:B------:R-:W-:-:S03]  /*a870*/  FMUL R23, R61, R3 ;  /* 0x000000033d177220 */ /* 0x000fc60000400000 */
[----:B------:R-:W3:Y:S04]  /*a880*/  LDL.LU R3, [R1+0x88] ;  /* 0x0000880001037983 */ /* 0x000ee80000300800 */
[----:B------:R-:W4:Y:S04]  /*a890*/  LDL.LU R33, [R1+0x78] ;  /* 0x0000780001217983 */ /* 0x000f280000300800 */
[----:B------:R-:W4:Y:S01]  /*a8a0*/  LDL.LU R32, [R1+0x7c] ;  /* 0x00007c0001207983 */ /* 0x000f220000300800 */
[----:B-1----:R-:W-:-:S03]  /*a8b0*/  FMUL R6, R61, R29 ;  /* 0x0000001d3d067220 */ /* 0x002fc60000400000 */
[----:B------:R-:W4:Y:S04]  /*a8c0*/  LDL.LU R38, [R1+0x80] ;  /* 0x0000800001267983 */ /* 0x000f280000300800 */
[----:B------:R-:W4:Y:S04]  /*a8d0*/  LDL.LU R29, [R1+0x84] ;  /* 0x00008400011d7983 */ /* 0x000f280000300800 */
[----:B------:R-:W4:Y:S01]  /*a8e0*/  LDL.LU R37, [R1+0x70] ;  /* 0x0000700001257983 */ /* 0x000f220000300800 */
[----:B------:R-:W-:-:S03]  /*a8f0*/  FMUL R4, R34, R35 ;  /* 0x0000002322047220 */ /* 0x000fc60000400000 */
[----:B------:R-:W4:Y:S01]  /*a900*/  LDL.LU R35, [R1+0x74] ;  /* 0x0000740001237983 */ /* 0x000f220000300800 */
[----:B------:R-:W-:Y:S01]  /*a910*/  FMUL R7, R61, R28 ;  /* 0x0000001c3d077220 */ /* 0x000fe20000400000 */
[----:B0-----:R-:W-:Y:S01]  /*a920*/  HMMA.16816.F32.BF16 R24, R56, R12, R24 ;  /* 0x0000000c3818723c */ /* 0x001fe20000041818 */
[----:B------:R-:W-:-:S07]  /*a930*/  FMUL R5, R34, R30 ;  /* 0x0000001e22057220 */ /* 0x000fce0000400000 */
[C---:B------:R-:W-:Y:S08]  /*a940*/  HMMA.16816.F32.BF16 R20, R56.reuse, R16, R20 ;  /* 0x000000103814723c */ /* 0x040ff00000041814 */
[----:B------:R-:W-:Y:S08]  /*a950*/  HMMA.16816.F32.BF16 R4, R56, R8, R4 ;  /* 0x000000083804723c */ /* 0x000ff00000041804 */
[C---:B------:R-:W-:Y:S01]  /*a960*/  HMMA.16816.F32.BF16 R24, R52.reuse, R14, R24 ;  /* 0x0000000e3418723c */ /* 0x040fe20000041818 */
[----:B------:R-:W0:Y:S07]  /*a970*/  LDSM.16.M88.4 R12, [R60+0x23000] ;  /* 0x023000003c0c783b */ /* 0x000e2e0000000200 */
[C---:B------:R-:W-:Y:S01]  /*a980*/  HMMA.16816.F32.BF16 R20, R52.reuse, R18, R20 ;  /* 0x000000123414723c */ /* 0x040fe20000041814 */
[----:B------:R-:W1:Y:S07]  /*a990*/  LDSM.16.M88.4 R16, [R60+0x23400] ;  /* 0x023400003c10783b */ /* 0x000e6e0000000200 */
[----:B------:R-:W-:Y:S07]  /*a9a0*/  HMMA.16816.F32.BF16 R4, R52, R10, R4 ;  /* 0x0000000a3404723c */ /* 0x000fee0000041804 */
[----:B------:R-:W-:Y:S04]  /*a9b0*/  STL.64 [R1+0x1e0], R24 ;  /* 0x0001e01801007387 */ /* 0x000fe80000100a00 */
[----:B------:R-:W-:Y:S04]  /*a9c0*/  STL.64 [R1+0x1e8], R26 ;  /* 0x0001e81a01007387 */ /* 0x000fe80000100a00 */
[----:B------:R-:W-:Y:S04]  /*a9d0*/  STL.64 [R1+0x280], R20 ;  /* 0x0002801401007387 */ /* 0x000fe80000100a00 */
[----:B------:R0:W-:Y:S04]  /*a9e0*/  STL.64 [R1+0x288], R22 ;  /* 0x0002881601007387 */ /* 0x0001e80000100a00 */
[----:B------:R-:W4:Y:S04]  /*a9f0*/  LDL.LU R30, [R1+0x218] ;  /* 0x00021800011e7983 */ /* 0x000f280000300800 */
[----:B------:R-:W4:Y:S04]  /*aa00*/  LDL.LU R28, [R1+0x21c] ;  /* 0x00021c00011c7983 */ /* 0x000f280000300800 */
[----:B------:R-:W-:Y:S04]  /*aa10*/  STL.64 [R1+0x270], R4 ;  /* 0x0002700401007387 */ /* 0x000fe80000100a00 */
[----:B------:R-:W-:Y:S04]  /*aa20*/  STL.64 [R1+0x278], R6 ;  /* 0x0002780601007387 */ /* 0x000fe80000100a00 */
[----:B------:R-:W1:Y:S01]  /*aa30*/  LDSM.16.M88.4 R4, [R60+0x23800] ;  /* 0x023800003c04783b */ /* 0x000e620000000200 */
[----:B0-----:R-:W-:-:S02]  /*aa40*/  FMUL R23, R61, R0 ;  /* 0x000000003d177220 */ /* 0x001fc40000400000 */
[C---:B------:R-:W-:Y:S02]  /*aa50*/  FMUL R27, R61.reuse, R2 ;  /* 0x000000023d1b7220 */ /* 0x040fe40000400000 */
[C---:B------:R-:W-:Y:S02]  /*aa60*/  FMUL R20, R34.reuse, R39 ;  /* 0x0000002722147220 */ /* 0x040fe40000400000 */
[----:B------:R-:W-:Y:S02]  /*aa70*/  FMUL R21, R34, R36 ;  /* 0x0000002422157220 */ /* 0x000fe40000400000 */
[----:B------:R-:W4:Y:S01]  /*aa80*/  LDL.LU R36, [R1+0x210] ;  /* 0x0002100001247983 */ /* 0x000f220000300800 */
[----:B--2---:R-:W-:-:S03]  /*aa90*/  FMUL R22, R61, R31 ;  /* 0x0000001f3d167220 */ /* 0x004fc60000400000 */
[----:B------:R-:W2:Y:S01]  /*aaa0*/  LDL.LU R31, [R1+0x214] ;  /* 0x00021400011f7983 */ /* 0x000ea20000300800 */
[----:B---3--:R-:W-:-:S03]  /*aab0*/  FMUL R26, R61, R3 ;  /* 0x000000033d1a7220 */ /* 0x008fc60000400000 */
[----:B------:R-:W3:Y:S01]  /*aac0*/  LDL.LU R0, [R1+0x20c] ;  /* 0x00020c0001007983 */ /* 0x000ee20000300800 */
[C---:B------:R-:W-:Y:S01]  /*aad0*/  HMMA.16816.F32.BF16 R20, R56.reuse, R12, R20 ;  /* 0x0000000c3814723c */ /* 0x040fe20000041814 */
[C---:B----4-:R-:W-:Y:S02]  /*aae0*/  FMUL R24, R34.reuse, R38 ;  /* 0x0000002622187220 */ /* 0x050fe40000400000 */
[C---:B------:R-:W-:Y:S02]  /*aaf0*/  FMUL R25, R34.reuse, R29 ;  /* 0x0000001d22197220 */ /* 0x040fe40000400000 */
[C---:B------:R-:W-:Y:S01]  /*ab00*/  FMUL R10, R61.reuse, R33 ;  /* 0x000000213d0a7220 */ /* 0x040fe20000400000 */
[----:B------:R-:W4:Y:S04]  /*ab10*/  LDL.LU R29, [R1+0x200] ;  /* 0x00020000011d7983 */ /* 0x000f280000300800 */
[----:B-1----:R-:W-:Y:S01]  /*ab20*/  HMMA.16816.F32.BF16 R24, R56, R16, R24 ;  /* 0x000000103818723c */ /* 0x002fe20000041818 */
[----:B------:R-:W-:Y:S01]  /*ab30*/  FMUL R8, R34, R37 ;  /* 0x0000002522087220 */ /* 0x000fe20000400000 */
[----:B------:R-:W2:Y:S01]  /*ab40*/  LDL.LU R3, [R1+0x204] ;  /* 0x0002040001037983 */ /* 0x000ea20000300800 */
[----:B------:R-:W-:-:S02]  /*ab50*/  FMUL R11, R61, R32 ;  /* 0x000000203d0b7220 */ /* 0x000fc40000400000 */
[----:B------:R-:W-:Y:S01]  /*ab60*/  FMUL R9, R34, R35 ;  /* 0x0000002322097220 */ /* 0x000fe20000400000 */
[----:B------:R-:W2:Y:S04]  /*ab70*/  LDL.LU R2, [R1+0x208] ;  /* 0x0002080001027983 */ /* 0x000ea80000300800 */
[----:B------:R-:W0:Y:S04]  /*ab80*/  LDSM.16.M88.4 R32, [R60+0x23c00] ;  /* 0x023c00003c20783b */ /* 0x000e280000000200 */
[----:B------:R-:W-:Y:S01]  /*ab90*/  HMMA.16816.F32.BF16 R20, R52, R14, R20 ;  /* 0x0000000e3414723c */ /* 0x000fe20000041814 */
[----:B------:R-:W1:Y:S07]  /*aba0*/  LDSM.16.M88.4 R12, [R60+0x24000] ;  /* 0x024000003c0c783b */ /* 0x000e6e0000000200 */
[----:B------:R-:W-:Y:S08]  /*abb0*/  HMMA.16816.F32.BF16 R8, R56, R4, R8 ;  /* 0x000000043808723c */ /* 0x000ff00000041808 */
[C---:B------:R-:W-:Y:S01]  /*abc0*/  HMMA.16816.F32.BF16 R16, R52.reuse, R18, R24 ;  /* 0x000000123410723c */ /* 0x040fe20000041818 */
[----:B------:R-:W1:Y:S06]  /*abd0*/  LDSM.16.M88.4 R24, [R60+0x24400] ;  /* 0x024400003c18783b */ /* 0x000e6c0000000200 */
[----:B------:R-:W-:Y:S04]  /*abe0*/  STL.64 [R1+0x250], R20 ;  /* 0x0002501401007387 */ /* 0x000fe80000100a00 */
[----:B------:R-:W-:Y:S05]  /*abf0*/  STL.64 [R1+0x258], R22 ;  /* 0x0002581601007387 */ /* 0x000fea0000100a00 */
[----:B------:R-:W-:Y:S01]  /*ac00*/  HMMA.16816.F32.BF16 R4, R52, R6, R8 ;  /* 0x000000063404723c */ /* 0x000fe20000041808 */
[----:B0-----:R-:W-:Y:S06]  /*ac10*/  STL.64 [R1+0x158], R34 ;  /* 0x0001582201007387 */ /* 0x001fec0000100a00 */
[----:B------:R-:W-:Y:S04]  /*ac20*/  STL.64 [R1+0x240], R16 ;  /* 0x0002401001007387 */ /* 0x000fe80000100a00 */
[----:B------:R-:W-:Y:S04]  /*ac30*/  STL.64 [R1+0x248], R18 ;  /* 0x0002481201007387 */ /* 0x000fe80000100a00 */
[----:B------:R0:W-:Y:S04]  /*ac40*/  STL.64 [R1+0x9d0], R54 ;  /* 0x0009d03601007387 */ /* 0x0001e80000100a00 */
[----:B------:R-:W-:Y:S04]  /*ac50*/  LDSM.16.M88.4 R16, [R60+0x24c00] ;  /* 0x024c00003c10783b */ /* 0x000fe80000000200 */
[----:B0-----:R-:W2:Y:S04]  /*ac60*/  LDL R55, [R1+0x2a0] ;  /* 0x0002a00001377983 */ /* 0x001ea80000100800 */
[----:B------:R-:W-:Y:S04]  /*ac70*/  STL.64 [R1+0x230], R4 ;  /* 0x0002300401007387 */ /* 0x000fe80000100a00 */
[----:B------:R0:W-:Y:S02]  /*ac80*/  STL.64 [R1+0x238], R6 ;  /* 0x0002380601007387 */ /* 0x0001e40000100a00 */
[----:B0-----:R-:W-:-:S02]  /*ac90*/  FMUL R6, R61, R30 ;  /* 0x0000001e3d067220 */ /* 0x001fc40000400000 */
[----:B------:R-:W-:Y:S01]  /*aca0*/  FMUL R7, R61, R28 ;  /* 0x0000001c3d077220 */ /* 0x000fe20000400000 */
[----:B-1----:R-:W-:Y:S04]  /*acb0*/  STL.64 [R1+0x148], R14 ;  /* 0x0001480e01007387 */ /* 0x002fe80000100a00 */
[----:B------:R-:W-:Y:S04]  /*acc0*/  STL.64 [R1+0x9c8], R52 ;  /* 0x0009c83401007387 */ /* 0x000fe80000100a00 */
[----:B------:R-:W3:Y:S04]  /*acd0*/  LDL.LU R28, [R1+0x2d0] ;  /* 0x0002d000011c7983 */ /* 0x000ee80000300800 */
[----:B------:R-:W3:Y:S01]  /*ace0*/  LDL.LU R23, [R1+0x2d4] ;  /* 0x0002d40001177983 */ /* 0x000ee20000300800 */
[----:B--2---:R-:W-:-:S02]  /*acf0*/  FMUL R4, R55, R36 ;  /* 0x0000002437047220 */ /* 0x004fc40000400000 */
[----:B------:R-:W-:-:S07]  /*ad00*/  FMUL R5, R55, R31 ;  /* 0x0000001f37057220 */ /* 0x000fce0000400000 */
[----:B------:R-:W-:Y:S01]  /*ad10*/  HMMA.16816.F32.BF16 R4, R56, R32, R4 ;  /* 0x000000203804723c */ /* 0x000fe20000041804 */
[----:B------:R-:W-:Y:S11]  /*ad20*/  LDSM.16.M88.4 R32, [R60+0x25400] ;  /* 0x025400003c20783b */ /* 0x000ff60000000200 */
[----:B------:R-:W-:Y:S11]  /*ad30*/  @!UPT UIADD3 URZ, URZ, URZ, URZ ;  /* 0x0000003f3f3ff290 */ /* 0x000ff6000fffe03f */
[----:B------:R4:W-:Y:S04]  /*ad40*/  STL.64 [R1+0x80], R4 ;  /* 0x0000800401007387 */ /* 0x0009e80000100a00 */
[----:B------:R0:W-:Y:S04]  /*ad50*/  STL.64 [R1+0x88], R6 ;  /* 0x0000880601007387 */ /* 0x0001e80000100a00 */
[----:B------:R-:W2:Y:S01]  /*ad60*/  LDL.LU R22, [R1+0x2d8] ;  /* 0x0002d80001167983 */ /* 0x000ea20000300800 */
[----:B----4-:R-:W-:-:S03]  /*ad70*/  FMUL R4, R55, R29 ;  /* 0x0000001d37047220 */ /* 0x010fc60000400000 */
[----:B------:R-:W4:Y:S01]  /*ad80*/  LDL.LU R21, [R1+0x2dc] ;  /* 0x0002dc0001157983 */ /* 0x000f220000300800 */
[----:B------:R-:W-:Y:S02]  /*ad90*/  FMUL R5, R55, R3 ;  /* 0x0000000337057220 */ /* 0x000fe40000400000 */
[C---:B0-----:R-:W-:Y:S02]  /*ada0*/  FMUL R6, R61.reuse, R2 ;  /* 0x000000023d067220 */ /* 0x041fe40000400000 */
[----:B---3--:R-:W-:Y:S01]  /*adb0*/  FMUL R7, R61, R0 ;  /* 0x000000003d077220 */ /* 0x008fe20000400000 */
[----:B------:R-:W-:Y:S04]  /*adc0*/  STL.64 [R1+0x138], R26 ;  /* 0x0001381a01007387 */ /* 0x000fe80000100a00 */
[----:B------:R-:W3:Y:S02]  /*add0*/  LDL.LU R14, [R1+0x2c0] ;  /* 0x0002c000010e7983 */ /* 0x000ee40000300800 */
[----:B------:R-:W-:Y:S02]  /*ade0*/  HMMA.16816.F32.BF16 R8, R56, R12, R4 ;  /* 0x0000000c3808723c */ /* 0x000fe40000041804 */
[----:B------:R-:W3:Y:S04]  /*adf0*/  LDL.LU R13, [R1+0x2c4] ;  /* 0x0002c400010d7983 */ /* 0x000ee80000300800 */
[----:B------:R-:W3:Y:S04]  /*ae00*/  LDL.LU R12, [R1+0x2c8] ;  /* 0x0002c800010c7983 */ /* 0x000ee80000300800 */
[----:B------:R-:W3:Y:S01]  /*ae10*/  LDL.LU R2, [R1+0x2cc] ;  /* 0x0002cc0001027983 */ /* 0x000ee20000300800 */
[----:B------:R-:W-:-:S03]  /*ae20*/  FMUL R4, R55, R28 ;  /* 0x0000001c37047220 */ /* 0x000fc60000400000 */
[----:B------:R-:W3:Y:S01]  /*ae30*/  LDL.LU R20, [R1+0x2b0] ;  /* 0x0002b00001147983 */ /* 0x000ee20000300800 */
[----:B------:R-:W-:-:S03]  /*ae40*/  FMUL R5, R55, R23 ;  /* 0x0000001737057220 */ /* 0x000fc60000400000 */
[----:B------:R-:W3:Y:S04]  /*ae50*/  LDL.LU R15, [R1+0x2b4] ;  /* 0x0002b400010f7983 */ /* 0x000ee80000300800 */
[----:B------:R-:W3:Y:S02]  /*ae60*/  LDL.LU R3, [R1+0x2b8] ;  /* 0x0002b80001037983 */ /* 0x000ee40000300800 */
[----:B------:R-:W-:Y:S01]  /*ae70*/  IMAD.MOV.U32 R47, RZ, RZ, R8 ;  /* 0x000000ffff2f7224 */ /* 0x000fe200078e0008 */
[----:B------:R-:W-:Y:S01]  /*ae80*/  MOV R45, R10 ;  /* 0x0000000a002d7202 */ /* 0x000fe20000000f00 */
[----:B------:R-:W-:Y:S01]  /*ae90*/  IMAD.MOV.U32 R46, RZ, RZ, R9 ;  /* 0x000000ffff2e7224 */ /* 0x000fe200078e0009 */
[----:B------:R-:W3:Y:S01]  /*aea0*/  LDL.LU R0, [R1+0x2bc] ;  /* 0x0002bc0001007983 */ /* 0x000ee20000300800 */
[----:B------:R-:W-:-:S03]  /*aeb0*/  IMAD.MOV.U32 R44, RZ, RZ, R11 ;  /* 0x000000ffff2c7224 */ /* 0x000fc600078e000b */
[----:B------:R-:W0:Y:S04]  /*aec0*/  LDSM.16.M88.4 R8, [R60+0x24800] ;  /* 0x024800003c08783b */ /* 0x000e280000000200 */
[----:B------:R-:W-:Y:S04]  /*aed0*/  STL [R1+0x9ec], R44 ;  /* 0x0009ec2c01007387 */ /* 0x000fe80000100800 */
[----:B------:R-:W-:Y:S04]  /*aee0*/  STL [R1+0x9e8], R45 ;  /* 0x0009e82d01007387 */ /* 0x000fe80000100800 */
[----:B------:R-:W-:Y:S04]  /*aef0*/  STL [R1+0x9e4], R46 ;  /* 0x0009e42e01007387 */ /* 0x000fe80000100800 */
[----:B------:R-:W-:Y:S04]  /*af00*/  STL [R1+0x9e0], R47 ;  /* 0x0009e02f01007387 */ /* 0x000fe80000100800 */
[----:B0-----:R0:W-:Y:S04]  /*af10*/  STL.64 [R1+0x128], R10 ;  /* 0x0001280a01007387 */ /* 0x0011e80000100a00 */
[----:B------:R-:W-:Y:S01]  /*af20*/  STL.64 [R1+0x118], R18 ;  /* 0x0001181201007387 */ /* 0x000fe20000100a00 */
[----:B--2---:R-:W-:-:S02]  /*af30*/  FMUL R6, R61, R22 ;  /* 0x000000163d067220 */ /* 0x004fc40000400000 */
[----:B----4-:R-:W-:-:S07]  /*af40*/  FMUL R7, R61, R21 ;  /* 0x000000153d077220 */ /* 0x010fce0000400000 */
[----:B------:R-:W-:Y:S07]  /*af50*/  HMMA.16816.F32.BF16 R24, R56, R24, R4 ;  /* 0x000000183818723c */ /* 0x000fee0000041804 */
[C---:B---3--:R-:W-:Y:S02]  /*af60*/  FMUL R4, R55.reuse, R14 ;  /* 0x0000000e37047220 */ /* 0x048fe40000400000 */
[----:B------:R-:W-:Y:S02]  /*af70*/  FMUL R5, R55, R13 ;  /* 0x0000000d37057220 */ /* 0x000fe40000400000 */
[----:B------:R-:W-:-:S02]  /*af80*/  FMUL R6, R61, R12 ;  /* 0x0000000c3d067220 */ /* 0x000fc40000400000 */
[----:B------:R-:W-:-:S07]  /*af90*/  FMUL R7, R61, R2 ;  /* 0x000000023d077220 */ /* 0x000fce0000400000 */
[----:B0-----:R-:W-:Y:S04]  /*afa0*/  HMMA.16816.F32.BF16 R8, R56, R8, R4 ;  /* 0x000000083808723c */ /* 0x001fe80000041804 */
[----:B------:R-:W-:Y:S01]  /*afb0*/  IMAD.MOV.U32 R47, RZ, RZ, R27 ;  /* 0x000000ffff2f7224 */ /* 0x000fe200078e001b */
[----:B------:R-:W-:Y:S01]  /*afc0*/  MOV R46, R26 ;  /* 0x0000001a002e7202 */ /* 0x000fe20000000f00 */
[----:B------:R-:W-:Y:S02]  /*afd0*/  IMAD.MOV.U32 R45, RZ, RZ, R25 ;  /* 0x000000ffff2d7224 */ /* 0x000fe400078e0019 */
[----:B------:R-:W-:Y:S01]  /*afe0*/  IMAD.MOV.U32 R44, RZ, RZ, R24 ;  /* 0x000000ffff2c7224 */ /* 0x000fe200078e0018 */
[----:B------:R0:W-:Y:S04]  /*aff0*/  STL [R1+0x9fc], R47 ;  /* 0x0009fc2f01007387 */ /* 0x0001e80000100800 */
[----:B------:R-:W-:Y:S04]  /*b000*/  STL [R1+0x9f8], R46 ;  /* 0x0009f82e01007387 */ /* 0x000fe80000100800 */
[----:B------:R1:W-:Y:S04]  /*b010*/  STL [R1+0x9f4], R45 ;  /* 0x0009f42d01007387 */ /* 0x0003e80000100800 */
[----:B------:R2:W-:Y:S01]  /*b020*/  STL [R1+0x9f0], R44 ;  /* 0x0009f02c01007387 */ /* 0x0005e20000100800 */
[----:B------:R-:W-:-:S02]  /*b030*/  FMUL R4, R55, R20 ;  /* 0x0000001437047220 */ /* 0x000fc40000400000 */
[----:B------:R-:W-:Y:S01]  /*b040*/  FMUL R5, R55, R15 ;  /* 0x0000000f37057220 */ /* 0x000fe20000400000 */
[----:B------:R-:W3:Y:S01]  /*b050*/  LDSM.16.M88.4 R24, [R60+0x25800] ;  /* 0x025800003c18783b */ /* 0x000ee20000000200 */
[----:B0-----:R-:W-:Y:S01]  /*b060*/  IMAD.MOV.U32 R47, RZ, RZ, R8 ;  /* 0x000000ffff2f7224 */ /* 0x001fe200078e0008 */
[----:B-1----:R-:W-:Y:S01]  /*b070*/  MOV R45, R10 ;  /* 0x0000000a002d7202 */ /* 0x002fe20000000f00 */
[----:B------:R-:W-:Y:S01]  /*b080*/  IMAD.MOV.U32 R46, RZ, RZ, R9 ;  /* 0x000000ffff2e7224 */ /* 0x000fe200078e0009 */
[----:B------:R-:W4:Y:S01]  /*b090*/  LDL.LU R8, [R1+0x300] ;  /* 0x0003000001087983 */ /* 0x000f220000300800 */
[----:B--2---:R-:W-:-:S03]  /*b0a0*/  IMAD.MOV.U32 R44, RZ, RZ, R11 ;  /* 0x000000ffff2c7224 */ /* 0x004fc600078e000b */
        /* <DEDUP_REMOVED lines=8> */
[----:B------:R-:W-:Y:S01]  /*b130*/  FMUL R7, R61, R0 ;  /* 0x000000003d077220 */ /* 0x000fe20000400000 */
[----:B------:R-:W2:Y:S04]  /*b140*/  LDL.LU R28, [R1+0x2e0] ;  /* 0x0002e000011c7983 */ /* 0x000ea80000300800 */
[----:B------:R-:W2:Y:S02]  /*b150*/  LDL.LU R23, [R1+0x2e4] ;  /* 0x0002e40001177983 */ /* 0x000ea40000300800 */
[----:B------:R-:W-:Y:S02]  /*b160*/  HMMA.16816.F32.BF16 R4, R56, R16, R4 ;  /* 0x000000103804723c */ /* 0x000fe40000041804 */
[----:B------:R-:W0:Y:S04]  /*b170*/  LDSM.16.M88.4 R16, [R60+0x25000] ;  /* 0x025000003c10783b */ /* 0x000e280000000200 */
[----:B------:R-:W2:Y:S04]  /*b180*/  LDL.LU R3, [R1+0x2e8] ;  /* 0x0002e80001037983 */ /* 0x000ea80000300800 */
[----:B------:R-:W2:Y:S11]  /*b190*/  LDL.LU R0, [R1+0x2ec] ;  /* 0x0002ec0001007983 */ /* 0x000eb60000300800 */
[----:B------:R-:W-:Y:S02]  /*b1a0*/  @!UPT UIADD3 URZ, URZ, URZ, URZ ;  /* 0x0000003f3f3ff290 */ /* 0x000fe4000fffe03f */
[----:B------:R-:W-:Y:S04]  /*b1b0*/  STL.64 [R1+0x960], R6 ;  /* 0x0009600601007387 */ /* 0x000fe80000100a00 */
[----:B------:R-:W-:Y:S01]  /*b1c0*/  STL.64 [R1+0x958], R4 ;  /* 0x0009580401007387 */ /* 0x000fe20000100a00 */
[----:B---3--:R-:W-:Y:S01]  /*b1d0*/  IMAD.MOV.U32 R53, RZ, RZ, R26 ;  /* 0x000000ffff357224 */ /* 0x008fe200078e001a */
[----:B------:R-:W-:Y:S02]  /*b1e0*/  MOV R52, R27 ;  /* 0x0000001b00347202 */ /* 0x000fe40000000f00 */
[----:B------:R-:W-:Y:S04]  /*b1f0*/  LDSM.16.M88.4 R4, [R60+0x26400] ;  /* 0x026400003c04783b */ /* 0x000fe80000000200 */
[----:B0-----:R0:W-:Y:S04]  /*b200*/  STL.64 [R1+0x108], R18 ;  /* 0x0001081201007387 */ /* 0x0011e80000100a00 */
[----:B------:R-:W-:Y:S01]  /*b210*/  STL [R1+0xf8], R34 ;  /* 0x0000f82201007387 */ /* 0x000fe20000100800 */
[----:B----4-:R-:W-:-:S02]  /*b220*/  FMUL R8, R55, R8 ;  /* 0x0000000837087220 */ /* 0x010fc40000400000 */
[----:B--2---:R-:W-:Y:S02]  /*b230*/  FMUL R9, R55, R9 ;  /* 0x0000000937097220 */ /* 0x004fe40000400000 */
[C---:B------:R-:W-:Y:S02]  /*b240*/  FMUL R10, R61.reuse, R10 ;  /* 0x0000000a3d0a7220 */ /* 0x040fe40000400000 */
[----:B------:R-:W-:-:S07]  /*b250*/  FMUL R11, R61, R11 ;  /* 0x0000000b3d0b7220 */ /* 0x000fce0000400000 */
[----:B------:R-:W-:Y:S01]  /*b260*/  HMMA.16816.F32.BF16 R8, R56, R16, R8 ;  /* 0x000000103808723c */ /* 0x000fe20000041808 */
[----:B------:R-:W2:Y:S04]  /*b270*/  LDL.LU R16, [R1+0x360] ;  /* 0x0003600001107983 */ /* 0x000ea80000300800 */
[----:B------:R-:W3:Y:S04]  /*b280*/  LDL.LU R17, [R1+0x364] ;  /* 0x0003640001117983 */ /* 0x000ee80000300800 */
[----:B0-----:R-:W4:Y:S04]  /*b290*/  LDL.LU R18, [R1+0x368] ;  /* 0x0003680001127983 */ /* 0x001f280000300800 */
[----:B------:R-:W4:Y:S01]  /*b2a0*/  LDL.LU R19, [R1+0x36c] ;  /* 0x00036c0001137983 */ /* 0x000f220000300800 */
[----:B------:R-:W-:-:S09]  /*b2b0*/  FMUL R15, R61, R2 ;  /* 0x000000023d0f7220 */ /* 0x000fd20000400000 */
[----:B------:R0:W-:Y:S04]  /*b2c0*/  STL.64 [R1+0x950], R10 ;  /* 0x0009500a01007387 */ /* 0x0001e80000100a00 */
[----:B------:R1:W-:Y:S04]  /*b2d0*/  STL.64 [R1+0x948], R8 ;  /* 0x0009480801007387 */ /* 0x0003e80000100a00 */
[----:B------:R-:W4:Y:S04]  /*b2e0*/  LDL.LU R20, [R1+0x350] ;  /* 0x0003500001147983 */ /* 0x000f280000300800 */
[----:B------:R-:W4:Y:S04]  /*b2f0*/  LDL.LU R21, [R1+0x354] ;  /* 0x0003540001157983 */ /* 0x000f280000300800 */
[----:B------:R-:W4:Y:S04]  /*b300*/  LDL.LU R22, [R1+0x358] ;  /* 0x0003580001167983 */ /* 0x000f280000300800 */
[----:B------:R-:W4:Y:S01]  /*b310*/  LDL.LU R2, [R1+0x35c] ;  /* 0x00035c0001027983 */ /* 0x000f220000300800 */
[----:B------:R-:W-:-:S02]  /*b320*/  FMUL R12, R55, R12 ;  /* 0x0000000c370c7220 */ /* 0x000fc40000400000 */
[----:B------:R-:W-:Y:S02]  /*b330*/  FMUL R13, R55, R13 ;  /* 0x0000000d370d7220 */ /* 0x000fe40000400000 */
[----:B------:R-:W-:-:S07]  /*b340*/  FMUL R14, R61, R14 ;  /* 0x0000000e3d0e7220 */ /* 0x000fce0000400000 */
[----:B------:R-:W-:Y:S11]  /*b350*/  HMMA.16816.F32.BF16 R12, R56, R32, R12 ;  /* 0x00000020380c723c */ /* 0x000ff6000004180c */
[----:B------:R-:W-:Y:S11]  /*b360*/  @!UPT UIADD3 URZ, URZ, URZ, URZ ;  /* 0x0000003f3f3ff290 */ /* 0x000ff6000fffe03f */
[----:B------:R-:W-:Y:S01]  /*b370*/  @!UPT UIADD3 URZ, URZ, URZ, URZ ;  /* 0x0000003f3f3ff290 */ /* 0x000fe2000fffe03f */
[----:B------:R-:W-:Y:S04]  /*b380*/  STL.64 [R1+0x970], R14 ;  /* 0x0009700e01007387 */ /* 0x000fe80000100a00 */
[----:B------:R-:W-:Y:S04]  /*b390*/  STL.64 [R1+0x968], R12 ;  /* 0x0009680c01007387 */ /* 0x000fe80000100a00 */
[----:B0-----:R-:W4:Y:S04]  /*b3a0*/  LDL.LU R11, [R1+0x340] ;  /* 0x00034000010b7983 */ /* 0x001f280000300800 */
[----:B------:R-:W4:Y:S04]  /*b3b0*/  LDL.LU R10, [R1+0x344] ;  /* 0x00034400010a7983 */ /* 0x000f280000300800 */
[----:B-1----:R-:W4:Y:S04]  /*b3c0*/  LDL.LU R9, [R1+0x348] ;  /* 0x0003480001097983 */ /* 0x002f280000300800 */
[----:B------:R-:W4:Y:S01]  /*b3d0*/  LDL.LU R8, [R1+0x34c] ;  /* 0x00034c0001087983 */ /* 0x000f220000300800 */
[----:B------:R-:W-:-:S02]  /*b3e0*/  FMUL R48, R55, R28 ;  /* 0x0000001c37307220 */ /* 0x000fc40000400000 */
[----:B------:R-:W-:Y:S01]  /*b3f0*/  FMUL R49, R55, R23 ;  /* 0x0000001737317220 */ /* 0x000fe20000400000 */
[----:B------:R-:W0:Y:S01]  /*b400*/  LDSM.16.M88.4 R12, [R60+0x26000] ;  /* 0x026000003c0c783b */ /* 0x000e220000000200 */
[C---:B------:R-:W-:Y:S02]  /*b410*/  FMUL R50, R61.reuse, R3 ;  /* 0x000000033d327220 */ /* 0x040fe40000400000 */
[----:B------:R-:W-:-:S07]  /*b420*/  FMUL R51, R61, R0 ;  /* 0x000000003d337220 */ /* 0x000fce0000400000 */
[----:B------:R-:W-:Y:S01]  /*b430*/  HMMA.16816.F32.BF16 R48, R56, R24, R48 ;  /* 0x000000183830723c */ /* 0x000fe20000041830 */
[----:B------:R-:W1:Y:S11]  /*b440*/  LDSM.16.M88.4 R24, [R60+0x25c00] ;  /* 0x025c00003c18783b */ /* 0x000e760000000200 */
[----:B------:R-:W-:Y:S11]  /*b450*/  @!UPT UIADD3 URZ, URZ, URZ, URZ ;  /* 0x0000003f3f3ff290 */ /* 0x000ff6000fffe03f */
[----:B------:R-:W-:Y:S04]  /*b460*/  STL.64 [R1+0x940], R50 ;  /* 0x0009403201007387 */ /* 0x000fe80000100a00 */
[----:B------:R1:W-:Y:S04]  /*b470*/  STL.64 [R1+0x938], R48 ;  /* 0x0009383001007387 */ /* 0x0003e80000100a00 */
[----:B0-----:R-:W-:Y:S01]  /*b480*/  STL.64 [R1+0xc8], R14 ;  /* 0x0000c80e01007387 */ /* 0x001fe20000100a00 */
[----:B-1----:R-:W-:Y:S02]  /*b490*/  IMAD.MOV.U32 R49, RZ, RZ, R26 ;  /* 0x000000ffff317224 */ /* 0x002fe400078e001a */
[----:B------:R-:W-:-:S02]  /*b4a0*/  IMAD.MOV.U32 R48, RZ, RZ, R27 ;  /* 0x000000ffff307224 */ /* 0x000fc400078e001b */
[C---:B--2---:R-:W-:Y:S02]  /*b4b0*/  FMUL R16, R55.reuse, R16 ;  /* 0x0000001037107220 */ /* 0x044fe40000400000 */
[----:B---3--:R-:W-:Y:S02]  /*b4c0*/  FMUL R17, R55, R17 ;  /* 0x0000001137117220 */ /* 0x008fe40000400000 */
[C---:B----4-:R-:W-:Y:S02]  /*b4d0*/  FMUL R18, R61.reuse, R18 ;  /* 0x000000123d127220 */ /* 0x050fe40000400000 */
[----:B------:R-:W-:-:S07]  /*b4e0*/  FMUL R19, R61, R19 ;  /* 0x000000133d137220 */ /* 0x000fce0000400000 */
[----:B------:R-:W-:Y:S11]  /*b4f0*/  HMMA.16816.F32.BF16 R16, R56, R24, R16 ;  /* 0x000000183810723c */ /* 0x000ff60000041810 */
[----:B------:R-:W-:Y:S11]  /*b500*/  @!UPT UIADD3 URZ, URZ, URZ, URZ ;  /* 0x0000003f3f3ff290 */ /* 0x000ff6000fffe03f */
[----:B------:R-:W-:Y:S01]  /*b510*/  @!UPT UIADD3 URZ, URZ, URZ, URZ ;  /* 0x0000003f3f3ff290 */ /* 0x000fe2000fffe03f */
[----:B------:R0:W-:Y:S04]  /*b520*/  STL.64 [R1+0x930], R18 ;  /* 0x0009301201007387 */ /* 0x0001e80000100a00 */
[----:B------:R1:W-:Y:S04]  /*b530*/  STL.64 [R1+0x928], R16 ;  /* 0x0009281001007387 */ /* 0x0003e80000100a00 */
[----:B------:R-:W2:Y:S04]  /*b540*/  LDL.LU R28, [R1+0x380] ;  /* 0x00038000011c7983 */ /* 0x000ea80000300800 */
[----:B------:R-:W3:Y:S04]  /*b550*/  LDL.LU R29, [R1+0x384] ;  /* 0x00038400011d7983 */ /* 0x000ee80000300800 */
[----:B------:R-:W4:Y:S01]  /*b560*/  LDL.LU R30, [R1+0x388] ;  /* 0x00038800011e7983 */ /* 0x000f220000300800 */
[----:B------:R-:W-:-:S03]  /*b570*/  FMUL R23, R61, R2 ;  /* 0x000000023d177220 */ /* 0x000fc60000400000 */
[----:B0-----:R-:W3:Y:S04]  /*b580*/  LDL.LU R19, [R1+0x38c] ;  /* 0x00038c0001137983 */ /* 0x001ee80000300800 */
[----:B------:R-:W3:Y:S04]  /*b590*/  LDL.LU R18, [R1+0x370] ;  /* 0x0003700001127983 */ /* 0x000ee80000300800 */
[----:B-1----:R-:W4:Y:S04]  /*b5a0*/  LDL.LU R17, [R1+0x374] ;  /* 0x0003740001117983 */ /* 0x002f280000300800 */
        /* <DEDUP_REMOVED lines=10> */
[----:B------:R-:W4:Y:S04]  /*b650*/  LDL.LU R15, [R1+0x390] ;  /* 0x00039000010f7983 */ /* 0x000f280000300800 */
[----:B------:R-:W4:Y:S04]  /*b660*/  LDL.LU R14, [R1+0x394] ;  /* 0x00039400010e7983 */ /* 0x000f280000300800 */
[----:B------:R-:W4:Y:S04]  /*b670*/  LDL.LU R13, [R1+0x398] ;  /* 0x00039800010d7983 */ /* 0x000f280000300800 */
[----:B------:R-:W4:Y:S01]  /*b680*/  LDL.LU R12, [R1+0x39c] ;  /* 0x00039c00010c7983 */ /* 0x000f220000300800 */
[----:B------:R-:W-:-:S02]  /*b690*/  FMUL R24, R55, R11 ;  /* 0x0000000b37187220 */ /* 0x000fc40000400000 */
[----:B------:R-:W-:Y:S01]  /*b6a0*/  FMUL R25, R55, R10 ;  /* 0x0000000a37197220 */ /* 0x000fe20000400000 */
[----:B------:R-:W4:Y:S01]  /*b6b0*/  LDL.LU R11, [R1+0x330] ;  /* 0x00033000010b7983 */ /* 0x000f220000300800 */
[C---:B------:R-:W-:Y:S02]  /*b6c0*/  FMUL R26, R61.reuse, R9 ;  /* 0x000000093d1a7220 */ /* 0x040fe40000400000 */
[----:B------:R-:W-:Y:S01]  /*b6d0*/  FMUL R27, R61, R8 ;  /* 0x000000083d1b7220 */ /* 0x000fe20000400000 */
[----:B------:R-:W4:Y:S04]  /*b6e0*/  LDL.LU R10, [R1+0x334] ;  /* 0x00033400010a7983 */ /* 0x000f280000300800 */
[----:B------:R-:W4:Y:S04]  /*b6f0*/  LDL.LU R9, [R1+0x338] ;  /* 0x0003380001097983 */ /* 0x000f280000300800 */
[----:B------:R-:W4:Y:S01]  /*b700*/  LDL.LU R8, [R1+0x33c] ;  /* 0x00033c0001087983 */ /* 0x000f220000300800 */
[----:B------:R-:W-:Y:S01]  /*b710*/  IMAD.MOV.U32 R3, RZ, RZ, R6 ;  /* 0x000000ffff037224 */ /* 0x000fe200078e0006 */
[----:B------:R-:W-:Y:S01]  /*b720*/  MOV R0, R7 ;  /* 0x0000000700007202 */ /* 0x000fe20000000f00 */
[----:B------:R-:W-:Y:S01]  /*b730*/  HMMA.16816.F32.BF16 R24, R56, R4, R24 ;  /* 0x000000043818723c */ /* 0x000fe20000041818 */
[----:B------:R-:W0:Y:S04]  /*b740*/  LDSM.16.M88.4 R4, [R60+0x26c00] ;  /* 0x026c00003c04783b */ /* 0x000e280000000200 */
[----:B------:R-:W1:Y:S01]  /*b750*/  LDSM.16.M88.4 R20, [R60+0x26800] ;  /* 0x026800003c14783b */ /* 0x000e620000000200 */
[----:B------:R-:W-:Y:S11]  /*b760*/  IMAD.MOV.U32 R54, RZ, RZ, R35 ;  /* 0x000000ffff367224 */ /* 0x000ff600078e0023 */
[----:B------:R-:W-:Y:S06]  /*b770*/  @!UPT UIADD3 URZ, URZ, URZ, URZ ;  /* 0x0000003f3f3ff290 */ /* 0x000fec000fffe03f */
[----:B------:R0:W-:Y:S02]  /*b780*/  STL [R1+0x914], R27 ;  /* 0x0009141b01007387 */ /* 0x0001e40000100800 */
[----:B0-----:R-:W-:-:S05]  /*b790*/  IMAD.MOV.U32 R27, RZ, RZ, R6 ;  /* 0x000000ffff1b7224 */ /* 0x001fca00078e0006 */
[----:B------:R-:W-:Y:S04]  /*b7a0*/  STL.64 [R1+0x980], R26 ;  /* 0x0009801a01007387 */ /* 0x000fe80000100a00 */
[----:B-1----:R-:W-:Y:S04]  /*b7b0*/  STL.64 [R1+0xa8], R22 ;  /* 0x0000a81601007387 */ /* 0x002fe80000100a00 */
[----:B------:R-:W-:Y:S04]  /*b7c0*/  STL.64 [R1+0x978], R24 ;  /* 0x0009781801007387 */ /* 0x000fe80000100a00 */
[----:B------:R-:W-:Y:S01]  /*b7d0*/  STL [R1+0x9c], R7 ;  /* 0x00009c0701007387 */ /* 0x000fe20000100800 */
[----:B--2---:R-:W-:-:S02]  /*b7e0*/  FMUL R28, R55, R28 ;  /* 0x0000001c371c7220 */ /* 0x004fc40000400000 */
[C---:B---3--:R-:W-:Y:S02]  /*b7f0*/  FMUL R32, R55.reuse, R18 ;  /* 0x0000001237207220 */ /* 0x048fe40000400000 */
[----:B----4-:R-:W-:Y:S02]  /*b800*/  FMUL R33, R55, R17 ;  /* 0x0000001137217220 */ /* 0x010fe40000400000 */
[C---:B------:R-:W-:Y:S02]  /*b810*/  FMUL R34, R61.reuse, R16 ;  /* 0x000000103d227220 */ /* 0x040fe40000400000 */
[----:B------:R-:W-:-:S07]  /*b820*/  FMUL R35, R61, R2 ;  /* 0x000000023d237220 */ /* 0x000fce0000400000 */
[----:B------:R-:W-:Y:S01]  /*b830*/  HMMA.16816.F32.BF16 R32, R56, R4, R32 ;  /* 0x000000043820723c */ /* 0x000fe20000041820 */
[----:B------:R-:W0:Y:S01]  /*b840*/  LDSM.16.M88.4 R4, [R60+0x27000] ;  /* 0x027000003c04783b */ /* 0x000e220000000200 */
[----:B------:R-:W-:Y:S02]  /*b850*/  FMUL R29, R55, R29 ;  /* 0x0000001d371d7220 */ /* 0x000fe40000400000 */
[C---:B------:R-:W-:Y:S02]  /*b860*/  FMUL R30, R61.reuse, R30 ;  /* 0x0000001e3d1e7220 */ /* 0x040fe40000400000 */
[----:B------:R-:W-:-:S07]  /*b870*/  FMUL R31, R61, R19 ;  /* 0x000000133d1f7220 */ /* 0x000fce0000400000 */
[----:B------:R-:W-:Y:S01]  /*b880*/  HMMA.16816.F32.BF16 R28, R56, R20, R28 ;  /* 0x00000014381c723c */ /* 0x000fe2000004181c */
[C---:B------:R-:W-:Y:S11]  /*b890*/  FMUL R36, R55.reuse, R15 ;  /* 0x0000000f37247220 */ /* 0x040ff60000400000 */
[----:B------:R-:W-:Y:S11]  /*b8a0*/  @!UPT UIADD3 URZ, URZ, URZ, URZ ;  /* 0x0000003f3f3ff290 */ /* 0x000ff6000fffe03f */
[----:B------:R-:W-:Y:S01]  /*b8b0*/  STL.64 [R1+0x908], R30 ;  /* 0x0009081e01007387 */ /* 0x000fe20000100a00 */
[----:B------:R-:W-:Y:S02]  /*b8c0*/  FMUL R37, R55, R14 ;  /* 0x0000000e37257220 */ /* 0x000fe40000400000 */
[C---:B------:R-:W-:Y:S02]  /*b8d0*/  FMUL R38, R61.reuse, R13 ;  /* 0x0000000d3d267220 */ /* 0x040fe40000400000 */
[----:B------:R-:W-:Y:S01]  /*b8e0*/  FMUL R39, R61, R12 ;  /* 0x0000000c3d277220 */ /* 0x000fe20000400000 */
[----:B------:R-:W-:Y:S01]  /*b8f0*/  STL.64 [R1+0x900], R28 ;  /* 0x0009001c01007387 */ /* 0x000fe20000100a00 */
[----:B0-----:R-:W-:-:S03]  /*b900*/  IMAD.MOV.U32 R2, RZ, RZ, R7 ;  /* 0x000000ffff027224 */ /* 0x001fc600078e0007 */
[----:B------:R-:W-:Y:S02]  /*b910*/  STL.64 [R1+0x990], R34 ;  /* 0x0009902201007387 */ /* 0x000fe40000100a00 */
[----:B------:R-:W-:Y:S02]  /*b920*/  HMMA.16816.F32.BF16 R36, R56, R4, R36 ;  /* 0x000000043824723c */ /* 0x000fe40000041824 */
[----:B------:R-:W-:Y:S04]  /*b930*/  STL.64 [R1+0x988], R32 ;  /* 0x0009882001007387 */ /* 0x000fe80000100a00 */
[----:B------:R-:W-:Y:S04]  /*b940*/  STL [R1+0x78], R6 ;  /* 0x0000780601007387 */ /* 0x000fe80000100800 */
[----:B------:R-:W0:Y:S01]  /*b950*/  LDSM.16.M88.4 R4, [R60+0x27400] ;  /* 0x027400003c04783b */ /* 0x000e220000000200 */
[----:B------:R-:W-:-:S02]  /*b960*/  FMUL R40, R55, R11 ;  /* 0x0000000b37287220 */ /* 0x000fc40000400000 */
[----:B------:R-:W-:Y:S02]  /*b970*/  FMUL R41, R55, R10 ;  /* 0x0000000a37297220 */ /* 0x000fe40000400000 */
[C---:B------:R-:W-:Y:S02]  /*b980*/  FMUL R42, R61.reuse, R9 ;  /* 0x000000093d2a7220 */ /* 0x040fe40000400000 */
[----:B------:R-:W-:-:S06]  /*b990*/  FMUL R43, R61, R8 ;  /* 0x000000083d2b7220 */ /* 0x000fcc0000400000 */
[----:B------:R-:W-:Y:S01]  /*b9a0*/  STL [R1+0x8fc], R39 ;  /* 0x0008fc2701007387 */ /* 0x000fe20000100800 */
[----:B0-----:R-:W-:Y:S11]  /*b9b0*/  HMMA.16816.F32.BF16 R40, R56, R4, R40 ;  /* 0x000000043828723c */ /* 0x001ff60000041828 */
[----:B------:R-:W-:Y:S11]  /*b9c0*/  @!UPT UIADD3 URZ, URZ, URZ, URZ ;  /* 0x0000003f3f3ff290 */ /* 0x000ff6000fffe03f */
[----:B------:R-:W-:Y:S01]  /*b9d0*/  @!UPT UIADD3 URZ, URZ, URZ, URZ ;  /* 0x0000003f3f3ff290 */ /* 0x000fe2000fffe03f */
[----:B------:R0:W-:Y:S04]  /*b9e0*/  STL.64 [R1+0x9a0], R42 ;  /* 0x0009a02a01007387 */ /* 0x0001e80000100a00 */
[----:B------:R-:W-:Y:S04]  /*b9f0*/  STL.64 [R1+0x998], R40 ;  /* 0x0009982801007387 */ /* 0x000fe80000100a00 */
[----:B------:R-:W2:Y:S04]  /*ba00*/  LDL.LU R10, [R1+0x118] ;  /* 0x00011800010a7983 */ /* 0x000ea80000300800 */
[----:B------:R-:W2:Y:S01]  /*ba10*/  LDL.LU R11, [R1+0x11c] ;  /* 0x00011c00010b7983 */ /* 0x000ea20000300800 */
[----:B------:R-:W-:Y:S01]  /*ba20*/  IMAD.MOV.U32 R21, RZ, RZ, R6 ;  /* 0x000000ffff157224 */ /* 0x000fe200078e0006 */
[----:B------:R-:W-:-:S02]  /*ba30*/  MOV R20, R7 ;  /* 0x0000000700147202 */ /* 0x000fc40000000f00 */
[----:B--2---:R-:W-:Y:S04]  /*ba40*/  STL.64 [R1+0x9a8], R10 ;  /* 0x0009a80a01007387 */ /* 0x004fe80000100a00 */
[----:B------:R-:W2:Y:S04]  /*ba50*/  LDL.LU R6, [R1+0x128] ;  /* 0x0001280001067983 */ /* 0x000ea80000300800 */
[----:B------:R-:W2:Y:S04]  /*ba60*/  LDL.LU R7, [R1+0x12c] ;  /* 0x00012c0001077983 */ /* 0x000ea80000300800 */
[----:B------:R-:W3:Y:S01]  /*ba70*/  LDL.LU R23, [R1+0x320] ;  /* 0x0003200001177983 */ /* 0x000ee20000300800 */
[----:B------:R-:W-:-:S03]  /*ba80*/  IMAD.MOV.U32 R12, RZ, RZ, R47 ;  /* 0x000000ffff0c7224 */ /* 0x000fc600078e002f */
[----:B------:R-:W4:Y:S01]  /*ba90*/  LDL.LU R22, [R1+0x324] ;  /* 0x0003240001167983 */ /* 0x000f220000300800 */
[----:B------:R-:W-:Y:S01]  /*baa0*/  IMAD.MOV.U32 R14, RZ, RZ, R45 ;  /* 0x000000ffff0e7224 */ /* 0x000fe200078e002d */
[----:B------:R-:W-:Y:S02]  /*bab0*/  MOV R15, R44 ;  /* 0x0000002c000f7202 */ /* 0x000fe40000000f00 */
[----:B------:R-:W3:Y:S01]  /*bac0*/  LDL.LU R19, [R1+0x328] ;  /* 0x0003280001137983 */ /* 0x000ee20000300800 */
[----:B------:R-:W-:-:S03]  /*bad0*/  IMAD.MOV.U32 R13, RZ, RZ, R46 ;  /* 0x000000ffff0d7224 */ /* 0x000fc600078e002e */
[----:B------:R-:W3:Y:S04]  /*bae0*/  LDL.LU R18, [R1+0x32c] ;  /* 0x00032c0001127983 */ /* 0x000ee80000300800 */
[----:B--2---:R1:W-:Y:S04]  /*baf0*/  STL.64 [R1+0x9b0], R6 ;  /* 0x0009b00601007387 */ /* 0x0043e80000100a00 */
[----:B------:R-:W2:Y:S04]  /*bb00*/  LDL.LU R47, [R1+0x9fc] ;  /* 0x0009fc00012f7983 */ /* 0x000ea80000300800 */
[----:B------:R-:W3:Y:S04]  /*bb10*/  LDL.LU R46, [R1+0x9f8] ;  /* 0x0009f800012e7983 */ /* 0x000ee80000300800 */
[----:B------:R-:W4:Y:S04]  /*bb20*/  LDL.LU R45, [R1+0x9f4] ;  /* 0x0009f400012d7983 */ /* 0x000f280000300800 */
[----:B------:R-:W4:Y:S04]  /*bb30*/  LDL.LU R44, [R1+0x9f0] ;  /* 0x0009f000012c7983 */ /* 0x000f280000300800 */
[----:B------:R-:W-:Y:S04]  /*bb40*/  STL.64 [R1+0x9c0], R14 ;  /* 0x0009c00e01007387 */ /* 0x000fe80000100a00 */
[----:B------:R0:W-:Y:S04]  /*bb50*/  STL.64 [R1+0x9b8], R12 ;  /* 0x0009b80c01007387 */ /* 0x0001e80000100a00 */
[----:B------:R-:W4:Y:S04]  /*bb60*/  LDL.LU R26, [R1+0x138] ;  /* 0x00013800011a7983 */ /* 0x000f280000300800 */
[----:B------:R-:W4:Y:S04]  /*bb70*/  LDL.LU R27, [R1+0x13c] ;  /* 0x00013c00011b7983 */ /* 0x000f280000300800 */
[----:B------:R-:W4:Y:S04]  /*bb80*/  LDL.LU R17, [R1+0x310] ;  /* 0x0003100001117983 */ /* 0x000f280000300800 */
[----:B------:R-:W4:Y:S04]  /*bb90*/  LDL.LU R5, [R1+0x318] ;  /* 0x0003180001057983 */ /* 0x000f280000300800 */
[----:B------:R-:W4:Y:S01]  /*bba0*/  LDL.LU R4, [R1+0x31c] ;  /* 0x00031c0001047983 */ /* 0x000f220000300800 */
[----:B--2---:R-:W-:Y:S01]  /*bbb0*/  MOV R35, R47 ;  /* 0x0000002f00237202 */ /* 0x004fe20000000f00 */
[----:B---3--:R-:W-:-:S02]  /*bbc0*/  IMAD.MOV.U32 R34, RZ, RZ, R46 ;  /* 0x000000ffff227224 */ /* 0x008fc400078e002e */
[----:B----4-:R-:W-:Y:S02]  /*bbd0*/  IMAD.MOV.U32 R33, RZ, RZ, R45 ;  /* 0x000000ffff217224 */ /* 0x010fe400078e002d */
[----:B------:R-:W-:Y:S01]  /*bbe0*/  IMAD.MOV.U32 R32, RZ, RZ, R44 ;  /* 0x000000ffff207224 */ /* 0x000fe200078e002c */
[----:B------:R-:W-:Y:S04]  /*bbf0*/  STL.64 [R1+0x9d8], R26 ;  /* 0x0009d81a01007387 */ /* 0x000fe80000100a00 */
[----:B------:R-:W2:Y:S04]  /*bc00*/  LDL.LU R44, [R1+0x9ec] ;  /* 0x0009ec00012c7983 */ /* 0x000ea80000300800 */
[----:B------:R-:W3:Y:S04]  /*bc10*/  LDL.LU R45, [R1+0x9e8] ;  /* 0x0009e800012d7983 */ /* 0x000ee80000300800 */
[----:B------:R-:W4:Y:S04]  /*bc20*/  LDL.LU R46, [R1+0x9e4] ;  /* 0x0009e400012e7983 */ /* 0x000f280000300800 */
[----:B------:R-:W4:Y:S04]  /*bc30*/  LDL.LU R47, [R1+0x9e0] ;  /* 0x0009e000012f7983 */ /* 0x000f280000300800 */
[----:B0-----:R-:W4:Y:S04]  /*bc40*/  LDL.LU R42, [R1+0x148] ;  /* 0x00014800012a7983 */ /* 0x001f280000300800 */
[----:B------:R-:W4:Y:S04]  /*bc50*/  LDL.LU R43, [R1+0x14c] ;  /* 0x00014c00012b7983 */ /* 0x000f280000300800 */
[----:B-1----:R-:W4:Y:S04]  /*bc60*/  LDL.LU R6, [R1+0x158] ;  /* 0x0001580001067983 */ /* 0x002f280000300800 */
[----:B------:R-:W4:Y:S04]  /*bc70*/  LDL.LU R7, [R1+0x15c] ;  /* 0x00015c0001077983 */ /* 0x000f280000300800 */
[----:B------:R-:W4:Y:S04]  /*bc80*/  LDL.LU R12, [R1+0x80] ;  /* 0x00008000010c7983 */ /* 0x000f280000300800 */
[----:B------:R-:W4:Y:S04]  /*bc90*/  LDL.LU R13, [R1+0x84] ;  /* 0x00008400010d7983 */ /* 0x000f280000300800 */
[----:B------:R-:W4:Y:S04]  /*bca0*/  LDL.LU R14, [R1+0x88] ;  /* 0x00008800010e7983 */ /* 0x000f280000300800 */
[----:B------:R-:W4:Y:S04]  /*bcb0*/  LDL.LU R15, [R1+0x8c] ;  /* 0x00008c00010f7983 */ /* 0x000f280000300800 */
[----:B------:R-:W4:Y:S04]  /*bcc0*/  LDL.LU R16, [R1+0x314] ;  /* 0x0003140001107983 */ /* 0x000f280000300800 */
[----:B------:R-:W0:Y:S01]  /*bcd0*/  LDSM.16.M88.4 R24, [R60+0x27800] ;  /* 0x027800003c18783b */ /* 0x000e220000000200 */
[----:B------:R-:W-:Y:S01]  /*bce0*/  IMAD.MOV.U32 R51, RZ, RZ, R54 ;  /* 0x000000ffff337224 */ /* 0x000fe200078e0036 */
[----:B------:R-:W-:-:S02]  /*bcf0*/  MOV R30, R3 ;  /* 0x00000003001e7202 */ /* 0x000fc40000000f00 */
[----:B------:R-:W4:Y:S01]  /*bd00*/  LDL.LU R50, [R1+0xf8] ;  /* 0x0000f80001327983 */ /* 0x000f220000300800 */
[----:B------:R-:W-:-:S03]  /*bd10*/  IMAD.MOV.U32 R31, RZ, RZ, R0 ;  /* 0x000000ffff1f7224 */ /* 0x000fc600078e0000 */
[----:B------:R-:W4:Y:S04]  /*bd20*/  LDL.LU R3, [R1+0x438] ;  /* 0x0004380001037983 */ /* 0x000f280000300800 */
[----:B------:R-:W-:Y:S04]  /*bd30*/  STL [R1+0x6dc], R61 ;  /* 0x0006dc3d01007387 */ /* 0x000fe80000100800 */
[----:B------:R-:W-:Y:S01]  /*bd40*/  STL [R1+0x6e0], R60 ;  /* 0x0006e03c01007387 */ /* 0x000fe20000100800 */
[----:B0-----:R-:W-:Y:S01]  /*bd50*/  MOV R29, R26 ;  /* 0x0000001a001d7202 */ /* 0x001fe20000000f00 */
[----:B------:R-:W-:-:S02]  /*bd60*/  IMAD.MOV.U32 R28, RZ, RZ, R27 ;  /* 0x000000ffff1c7224 */ /* 0x000fc400078e001b */
[C---:B------:R-:W-:Y:S02]  /*bd70*/  FMUL R26, R61.reuse, R5 ;  /* 0x000000053d1a7220 */ /* 0x040fe40000400000 */
[----:B------:R-:W-:Y:S01]  /*bd80*/  FMUL R27, R61, R4 ;  /* 0x000000043d1b7220 */ /* 0x000fe20000400000 */
[----:B--2---:R-:W-:Y:S01]  /*bd90*/  MOV R11, R44 ;  /* 0x0000002c000b7202 */ /* 0x004fe20000000f00 */
[C---:B------:R-:W-:Y:S02]  /*bda0*/  FMUL R44, R55.reuse, R23 ;  /* 0x00000017372c7220 */ /* 0x040fe40000400000 */
[----:B---3--:R-:W-:Y:S02]  /*bdb0*/  IMAD.MOV.U32 R10, RZ, RZ, R45 ;  /* 0x000000ffff0a7224 */ /* 0x008fe400078e002d */
[----:B------:R-:W-:Y:S02]  /*bdc0*/  FMUL R45, R55, R22 ;  /* 0x00000016372d7220 */ /* 0x000fe40000400000 */
[----:B----4-:R-:W-:-:S02]  /*bdd0*/  IMAD.MOV.U32 R9, RZ, RZ, R46 ;  /* 0x000000ffff097224 */ /* 0x010fc400078e002e */
[C---:B------:R-:W-:Y:S02]  /*bde0*/  FMUL R46, R61.reuse, R19 ;  /* 0x000000133d2e7220 */ /* 0x040fe40000400000 */
[----:B------:R-:W-:Y:S02]  /*bdf0*/  IMAD.MOV.U32 R8, RZ, RZ, R47 ;  /* 0x000000ffff087224 */ /* 0x000fe400078e002f */
[----:B------:R-:W-:Y:S02]  /*be00*/  FMUL R47, R61, R18 ;  /* 0x000000123d2f7220 */ /* 0x000fe40000400000 */
[----:B------:R-:W-:Y:S02]  /*be10*/  IMAD.MOV.U32 R18, RZ, RZ, R53 ;  /* 0x000000ffff127224 */ /* 0x000fe400078e0035 */
[----:B------:R-:W-:-:S03]  /*be20*/  IMAD.MOV.U32 R19, RZ, RZ, R52 ;  /* 0x000000ffff137224 */ /* 0x000fc600078e0034 */
[C---:B------:R-:W-:Y:S07]  /*be30*/  HMMA.16816.F32.BF16 R44, R56.reuse, R24, R44 ;  /* 0x00000018382c723c */ /* 0x040fee000004182c */
[C---:B------:R-:W-:Y:S02]  /*be40*/  FMUL R24, R55.reuse, R17 ;  /* 0x0000001137187220 */ /* 0x040fe40000400000 */
[----:B------:R-:W-:Y:S02]  /*be50*/  FMUL R25, R55, R16 ;  /* 0x0000001037197220 */ /* 0x000fe40000400000 */
[----:B------:R0:W1:Y:S04]  /*be60*/  LDSM.16.M88.4 R52, [R60+0x27c00] ;  /* 0x027c00003c34783b */ /* 0x0000680000000200 */
[----:B0-----:R-:W2:Y:S01]  /*be70*/  LDL.LU R60, [R1+0x444] ;  /* 0x00044400013c7983 */ /* 0x001ea20000300800 */
[----:B-1----:R-:W-:Y:S01]  /*be80*/  HMMA.16816.F32.BF16 R56, R56, R52, R24 ;  /* 0x000000343838723c */ /* 0x002fe20000041818 */
[----:B------:R-:W-:-:S02]  /*be90*/  IMAD.MOV.U32 R39, RZ, RZ, R54 ;  /* 0x000000ffff277224 */ /* 0x000fc400078e0036 */
[----:B------:R-:W3:Y:S01]  /*bea0*/  LDL.LU.64 R26, [R1+0x9d8] ;  /* 0x0009d800011a7983 */ /* 0x000ee20000300a00 */
[----:B------:R-:W-:-:S03]  /*beb0*/  IMAD.MOV.U32 R0, RZ, RZ, R55 ;  /* 0x000000ffff007224 */ /* 0x000fc600078e0037 */
[----:B------:R-:W4:Y:S04]  /*bec0*/  LDL.LU.64 R54, [R1+0x9d0] ;  /* 0x0009d00001367983 */ /* 0x000f280000300a00 */
[----:B------:R-:W4:Y:S02]  /*bed0*/  LDL.LU.64 R52, [R1+0x9c8] ;  /* 0x0009c80001347983 */ /* 0x000f240000300a00 */
[C---:B----4-:R-:W-:Y:S02]  /*bee0*/  HMMA.16816.F32.BF16 R4, R52.reuse, R6, R12 ;  /* 0x000000063404723c */ /* 0x050fe4000004180c */
[----:B------:R-:W4:Y:S04]  /*bef0*/  LDL.LU.64 R14, [R1+0x9c0] ;  /* 0x0009c000010e7983 */ /* 0x000f280000300a00 */
[----:B------:R-:W4:Y:S11]  /*bf00*/  LDL.LU.64 R12, [R1+0x9b8] ;  /* 0x0009b800010c7983 */ /* 0x000f360000300a00 */
[----:B------:R-:W-:Y:S06]  /*bf10*/  @!UPT UIADD3 URZ, URZ, URZ, URZ ;  /* 0x0000003f3f3ff290 */ /* 0x000fec000fffe03f */
[----:B------:R-:W-:Y:S04]  /*bf20*/  STL.64 [R1+0x150], R4 ;  /* 0x0001500401007387 */ /* 0x000fe80000100a00 */
[----:B------:R0:W-:Y:S04]  /*bf30*/  STL.64 [R1+0x158], R6 ;  /* 0x0001580601007387 */ /* 0x0001e80000100a00 */
[----:B0-----:R-:W4:Y:S01]  /*bf40*/  LDL.LU.64 R6, [R1+0x9b0] ;  /* 0x0009b00001067983 */ /* 0x001f220000300a00 */
[C---:B------:R-:W-:Y:S03]  /*bf50*/  HMMA.16816.F32.BF16 R40, R52.reuse, R42, R8 ;  /* 0x0000002a3428723c */ /* 0x040fe60000041808 */
[----:B------:R-:W2:Y:S04]  /*bf60*/  LDL.LU R61, [R1+0x440] ;  /* 0x00044000013d7983 */ /* 0x000ea80000300800 */
[----:B------:R-:W2:Y:S01]  /*bf70*/  LDL.LU.64 R10, [R1+0x9a8] ;  /* 0x0009a800010a7983 */ /* 0x000ea20000300a00 */
[C---:B---3--:R-:W-:Y:S11]  /*bf80*/  HMMA.16816.F32.BF16 R24, R52.reuse, R26, R32 ;  /* 0x0000001a3418723c */ /* 0x048ff60000041820 */
[----:B------:R-:W-:Y:S04]  /*bf90*/  @!UPT UIADD3 URZ, URZ, URZ, URZ ;  /* 0x0000003f3f3ff290 */ /* 0x000fe8000fffe03f */
[----:B------:R-:W-:Y:S04]  /*bfa0*/  STL.64 [R1+0x140], R40 ;  /* 0x0001402801007387 */ /* 0x000fe80000100a00 */
[----:B------:R0:W-:Y:S04]  /*bfb0*/  STL.64 [R1+0x148], R42 ;  /* 0x0001482a01007387 */ /* 0x0001e80000100a00 */
[----:B0-----:R-:W3:Y:S04]  /*bfc0*/  LDL.LU.64 R42, [R1+0x9a0] ;  /* 0x0009a000012a7983 */ /* 0x001ee80000300a00 */
[----:B------:R-:W3:Y:S04]  /*bfd0*/  LDL.LU.64 R40, [R1+0x998] ;  /* 0x0009980001287983 */ /* 0x000ee80000300a00 */
[----:B------:R-:W2:Y:S04]  /*bfe0*/  LDL.LU.64 R34, [R1+0x990] ;  /* 0x0009900001227983 */ /* 0x000ea80000300a00 */
[----:B------:R-:W2:Y:S04]  /*bff0*/  LDL.LU.64 R32, [R1+0x988] ;  /* 0x0009880001207983 */ /* 0x000ea80000300a00 */
[----:B------:R-:W-:Y:S04]  /*c000*/  STL.64 [R1+0x220], R24 ;  /* 0x0002201801007387 */ /* 0x000fe80000100a00 */
[----:B------:R0:W-:Y:S04]  /*c010*/  STL.64 [R1+0x228], R26 ;  /* 0x0002281a01007387 */ /* 0x0001e80000100a00 */
[----:B0-----:R-:W2:Y:S04]  /*c020*/  LDL.LU.64 R26, [R1+0x980] ;  /* 0x00098000011a7983 */ /* 0x001ea80000300a00 */
[----:B------:R-:W2:Y:S01]  /*c030*/  LDL.LU.64 R24, [R1+0x978] ;  /* 0x0009780001187983 */ /* 0x000ea20000300a00 */
[C---:B----4-:R-:W-:Y:S03]  /*c040*/  HMMA.16816.F32.BF16 R4, R52.reuse, R6, R12 ;  /* 0x000000063404723c */ /* 0x050fe6000004180c */
[----:B------:R-:W4:Y:S04]  /*c050*/  LDL.LU.64 R14, [R1+0x970] ;  /* 0x00097000010e7983 */ /* 0x000f280000300a00 */
[----:B------:R-:W4:Y:S11]  /*c060*/  LDL.LU.64 R12, [R1+0x968] ;  /* 0x00096800010c7983 */ /* 0x000f360000300a00 */
[----:B------:R-:W-:Y:S05]  /*c070*/  @!UPT UIADD3 URZ, URZ, URZ, URZ ;  /* 0x0000003f3f3ff290 */ /* 0x000fea000fffe03f */
[----:B------:R-:W-:Y:S04]  /*c080*/  STL.64 [R1+0x210], R4 ;  /* 0x0002100401007387 */ /* 0x000fe80000100a00 */
[----:B------:R0:W-:Y:S04]  /*c090*/  STL.64 [R1+0x218], R6 ;  /* 0x0002180601007387 */ /* 0x0001e80000100a00 */
[----:B0-----:R-:W2:Y:S04]  /*c0a0*/  LDL.LU.64 R6, [R1+0x960] ;  /* 0x0009600001067983 */ /* 0x001ea80000300a00 */
[----:B------:R-:W2:Y:S02]  /*c0b0*/  LDL.LU.64 R4, [R1+0x958] ;  /* 0x0009580001047983 */ /* 0x000ea40000300a00 */
[C---:B--2---:R-:W-:Y:S02]  /*c0c0*/  HMMA.16816.F32.BF16 R4, R52.reuse, R10, R4 ;  /* 0x0000000a3404723c */ /* 0x044fe40000041804 */
[----:B------:R-:W2:Y:S04]  /*c0d0*/  LDL.LU.64 R10, [R1+0x950] ;  /* 0x00095000010a7983 */ /* 0x000ea80000300a00 */
[----:B------:R-:W2:Y:S11]  /*c0e0*/  LDL.LU.64 R8, [R1+0x948] ;  /* 0x0009480001087983 */ /* 0x000eb60000300a00 */
[----:B------:R-:W-:Y:S06]  /*c0f0*/  @!UPT UIADD3 URZ, URZ, URZ, URZ ;  /* 0x0000003f3f3ff290 */ /* 0x000fec000fffe03f */
[----:B------:R-:W-:Y:S04]  /*c100*/  STL.64 [R1+0x130], R4 ;  /* 0x0001300401007387 */ /* 0x000fe80000100a00 */
[----:B------:R0:W-:Y:S04]  /*c110*/  STL.64 [R1+0x138], R6 ;  /* 0x0001380601007387 */ /* 0x0001e80000100a00 */
[----:B0-----:R-:W2:Y:S04]  /*c120*/  LDL.LU R6, [R1+0x108] ;  /* 0x0001080001067983 */ /* 0x001ea80000300800 */
[----:B------:R-:W2:Y:S01]  /*c130*/  LDL.LU R7, [R1+0x10c] ;  /* 0x00010c0001077983 */ /* 0x000ea20000300800 */
[----:B----4-:R-:W-:Y:S01]  /*c140*/  HMMA.16816.F32.BF16 R12, R52, R50, R12 ;  /* 0x00000032340c723c */ /* 0x010fe2000004180c */
[----:B------:R-:W-:-:S02]  /*c150*/  IMAD.MOV.U32 R22, RZ, RZ, R49 ;  /* 0x000000ffff167224 */ /* 0x000fc400078e0031 */
[----:B------:R-:W-:-:S05]  /*c160*/  IMAD.MOV.U32 R23, RZ, RZ, R48 ;  /* 0x000000ffff177224 */ /* 0x000fca00078e0030 */
[C---:B--2---:R-:W-:Y:S01]  /*c170*/  HMMA.16816.F32.BF16 R4, R52.reuse, R6, R8 ;  /* 0x000000063404723c */ /* 0x044fe20000041808 */
[----:B------:R-:W2:Y:S11]  /*c180*/  LDL.LU R9, [R1+0x448] ;  /* 0x0004480001097983 */ /* 0x000eb60000300800 */
[----:B------:R-:W-:Y:S11]  /*c190*/  @!UPT UIADD3 URZ, URZ, URZ, URZ ;  /* 0x0000003f3f3ff290 */ /* 0x000ff6000fffe03f */
[----:B------:R0:W-:Y:S04]  /*c1a0*/  STL.64 [R1+0x120], R4 ;  /* 0x0001200401007387 */ /* 0x0001e80000100a00 */
[----:B------:R-:W-:Y:S04]  /*c1b0*/  STL.64 [R1+0x128], R6 ;  /* 0x0001280601007387 */ /* 0x000fe80000100a00 */
[----:B0-----:R-:W4:Y:S04]  /*c1c0*/  LDL.LU R5, [R1+0x430] ;  /* 0x0004300001057983 */ /* 0x001f280000300800 */
[----:B------:R-:W2:Y:S04]  /*c1d0*/  LDL.LU.64 R50, [R1+0x940] ;  /* 0x0009400001327983 */ /* 0x000ea80000300a00 */
[----:B------:R-:W2:Y:S04]  /*c1e0*/  LDL.LU.64 R48, [R1+0x938] ;  /* 0x0009380001307983 */ /* 0x000ea80000300a00 */
[----:B------:R-:W-:Y:S04]  /*c1f0*/  STL.64 [R1+0x200], R12 ;  /* 0x0002000c01007387 */ /* 0x000fe80000100a00 */
[----:B------:R0:W-:Y:S04]  /*c200*/  STL.64 [R1+0x208], R14 ;  /* 0x0002080e01007387 */ /* 0x0001e80000100a00 */
[----:B0-----:R-:W3:Y:S04]  /*c210*/  LDL.LU R14, [R1+0xc8] ;  /* 0x0000c800010e7983 */ /* 0x001ee80000300800 */
[----:B------:R-:W3:Y:S01]  /*c220*/  LDL.LU R15, [R1+0xcc] ;  /* 0x0000cc00010f7983 */ /* 0x000ee20000300800 */
[C---:B--2---:R-:W-:Y:S03]  /*c230*/  HMMA.16816.F32.BF16 R48, R52.reuse, R18, R48 ;  /* 0x000000123430723c */ /* 0x044fe60000041830 */
[----:B------:R-:W2:Y:S04]  /*c240*/  LDL.LU.64 R18, [R1+0x930] ;  /* 0x0009300001127983 */ /* 0x000ea80000300a00 */
[----:B------:R-:W2:Y:S11]  /*c250*/  LDL.LU.64 R16, [R1+0x928] ;  /* 0x0009280001107983 */ /* 0x000eb60000300a00 */
[----:B------:R-:W-:Y:S05]  /*c260*/  @!UPT UIADD3 URZ, URZ, URZ, URZ ;  /* 0x0000003f3f3ff290 */ /* 0x000fea000fffe03f */
[----:B------:R-:W-:Y:S04]  /*c270*/  STL.64 [R1+0x110], R48 ;  /* 0x0001103001007387 */ /* 0x000fe80000100a00 */
[----:B------:R0:W-:Y:S04]  /*c280*/  STL.64 [R1+0x118], R50 ;  /* 0x0001183201007387 */ /* 0x0001e80000100a00 */
[----:B------:R-:W3:Y:S01]  /*c290*/  LDL.LU R6, [R1+0x44c] ;  /* 0x00044c0001067983 */ /* 0x000ee20000300800 */
[----:B0-----:R-:W-:Y:S01]  /*c2a0*/  MOV R50, R21 ;  /* 0x0000001500327202 */ /* 0x001fe20000000f00 */
[----:B------:R-:W-:Y:S01]  /*c2b0*/  IMAD.MOV.U32 R51, RZ, RZ, R20 ;  /* 0x000000ffff337224 */ /* 0x000fe200078e0014 */
[C---:B--2---:R-:W-:Y:S01]  /*c2c0*/  HMMA.16816.F32.BF16 R16, R52.reuse, R22, R16 ;  /* 0x000000163410723c */ /* 0x044fe20000041810 */
[----:B------:R-:W3:Y:S04]  /*c2d0*/  LDL.LU.64 R22, [R1+0x920] ;  /* 0x0009200001167983 */ /* 0x000ee80000300a00 */
[----:B------:R-:W3:Y:S11]  /*c2e0*/  LDL.LU.64 R20, [R1+0x918] ;  /* 0x0009180001147983 */ /* 0x000ef60000300a00 */
[----:B------:R-:W-:Y:S07]  /*c2f0*/  @!UPT UIADD3 URZ, URZ, URZ, URZ ;  /* 0x0000003f3f3ff290 */ /* 0x000fee000fffe03f */
[----:B------:R-:W-:Y:S04]  /*c300*/  STL.64 [R1+0x100], R16 ;  /* 0x0001001001007387 */ /* 0x000fe80000100a00 */
[----:B------:R0:W-:Y:S02]  /*c310*/  STL.64 [R1+0x108], R18 ;  /* 0x0001081201007387 */ /* 0x0001e40000100a00 */
[----:B0-----:R-:W-:Y:S02]  /*c320*/  IMAD.MOV.U32 R18, RZ, RZ, R27 ;  /* 0x000000ffff127224 */ /* 0x001fe400078e001b */
[----:B------:R-:W2:Y:S04]  /*c330*/  LDL.LU R27, [R1+0x914] ;  /* 0x00091400011b7983 */ /* 0x000ea80000300800 */
[----:B------:R-:W4:Y:S01]  /*c340*/  LDL.LU R19, [R1+0x9c] ;  /* 0x00009c0001137983 */ /* 0x000f220000300800 */
[C---:B---3--:R-:W-:Y:S03]  /*c350*/  HMMA.16816.F32.BF16 R12, R52.reuse, R14, R20 ;  /* 0x0000000e340c723c */ /* 0x048fe60000041814 */
[----:B------:R-:W3:Y:S04]  /*c360*/  LDL.LU R22, [R1+0x78] ;  /* 0x0000780001167983 */ /* 0x000ee80000300800 */
[----:B------:R-:W-:Y:S01]  /*c370*/  IMAD.MOV.U32 R23, RZ, RZ, R2 ;  /* 0x000000ffff177224 */ /* 0x000fe200078e0002 */
[----:B--2---:R-:W-:Y:S11]  /*c380*/  HMMA.16816.F32.BF16 R24, R52, R30, R24 ;  /* 0x0000001e3418723c */ /* 0x004ff60000041818 */
[----:B------:R-:W-:Y:S04]  /*c390*/  @!UPT UIADD3 URZ, URZ, URZ, URZ ;  /* 0x0000003f3f3ff290 */ /* 0x000fe8000fffe03f */
[----:B------:R-:W-:Y:S04]  /*c3a0*/  STL.64 [R1+0xf0], R12 ;  /* 0x0000f00c01007387 */ /* 0x000fe80000100a00 */
[----:B------:R0:W-:Y:S04]  /*c3b0*/  STL.64 [R1+0xf8], R14 ;  /* 0x0000f80e01007387 */ /* 0x0001e80000100a00 */
[----:B------:R-:W2:Y:S04]  /*c3c0*/  LDL.LU R2, [R1+0x910] ;  /* 0x0009100001027983 */ /* 0x000ea80000300800 */
[----:B------:R-:W2:Y:S01]  /*c3d0*/  LDL.LU.64 R30, [R1+0x908] ;  /* 0x00090800011e7983 */ /* 0x000ea20000300a00 */
[----:B0-----:R-:W-:Y:S01]  /*c3e0*/  MOV R14, R29 ;  /* 0x0000001d000e7202 */ /* 0x001fe20000000f00 */
[----:B------:R-:W-:-:S02]  /*c3f0*/  IMAD.MOV.U32 R15, RZ, RZ, R28 ;  /* 0x000000ffff0f7224 */ /* 0x000fc400078e001c */
[----:B------:R-:W2:Y:S04]  /*c400*/  LDL.LU.64 R28, [R1+0x900] ;  /* 0x00090000011c7983 */ /* 0x000ea80000300a00 */
[----:B------:R-:W-:Y:S04]  /*c410*/  STL.64 [R1+0xe0], R24 ;  /* 0x0000e01801007387 */ /* 0x000fe80000100a00 */
[----:B------:R0:W-:Y:S04]  /*c420*/  STL.64 [R1+0xe8], R26 ;  /* 0x0000e81a01007387 */ /* 0x0001e80000100a00 */
[----:B0-----:R-:W2:Y:S04]  /*c430*/  LDL.LU R26, [R1+0xa8] ;  /* 0x0000a800011a7983 */ /* 0x001ea80000300800 */
[----:B------:R-:W2:Y:S01]  /*c440*/  LDL.LU R27, [R1+0xac] ;  /* 0x0000ac00011b7983 */ /* 0x000ea20000300800 */
[----:B------:R-:W-:-:S02]  /*c450*/  IMAD.MOV.U32 R10, RZ, RZ, R39 ;  /* 0x000000ffff0a7224 */ /* 0x000fc400078e0027 */
[----:B------:R-:W-:Y:S01]  /*c460*/  IMAD.MOV.U32 R11, RZ, RZ, R0 ;  /* 0x000000ffff0b7224 */ /* 0x000fe200078e0000 */
[----:B--2---:R-:W-:Y:S11]  /*c470*/  HMMA.16816.F32.BF16 R24, R52, R26, R28 ;  /* 0x0000001a3418723c */ /* 0x004ff6000004181c */
[----:B------:R-:W-:Y:S11]  /*c480*/  @!UPT UIADD3 URZ, URZ, URZ, URZ ;  /* 0x0000003f3f3ff290 */ /* 0x000ff6000fffe03f */
[----:B------:R-:W-:Y:S01]  /*c490*/  @!UPT UIADD3 URZ, URZ, URZ, URZ ;  /* 0x0000003f3f3ff290 */ /* 0x000fe2000fffe03f */
[----:B------:R-:W-:Y:S04]  /*c4a0*/  STL.64 [R1+0xd0], R24 ;  /* 0x0000d01801007387 */ /* 0x000fe80000100a00 */
[----:B------:R0:W-:Y:S04]  /*c4b0*/  STL.64 [R1+0xd8], R26 ;  /* 0x0000d81a01007387 */ /* 0x0001e80000100a00 */
[----:B------:R-:W2:Y:S04]  /*c4c0*/  LDL.LU R7, [R1+0x434] ;  /* 0x0004340001077983 */ /* 0x000ea80000300800 */
[----:B------:R-:W3:Y:S04]  /*c4d0*/  LDL.LU R39, [R1+0x8fc] ;  /* 0x0008fc0001277983 */ /* 0x000ee80000300800 */
[----:B------:R-:W2:Y:S01]  /*c4e0*/  LDL.LU R0, [R1+0x8f8] ;  /* 0x0008f80001007983 */ /* 0x000ea20000300800 */
[----:B------:R-:W-:-:S02]  /*c4f0*/  FADD R3, R3, -R2 ;  /* 0x8000000203037221 */ /* 0x000fc40000000000 */
[----:B------:R-:W-:Y:S02]  /*c500*/  FADD R4, R60, -R2 ;  /* 0x800000023c047221 */ /* 0x000fe40000000000 */
[----:B------:R-:W-:Y:S01]  /*c510*/  FMUL R3, R3, 1.4426950216293334961 ;  /* 0x3fb8aa3b03037820 */ /* 0x000fe20000400000 */
[----:B----4-:R-:W-:Y:S03]  /*c520*/  HMMA.16816.F32.BF16 R16, R52, R18, R32 ;  /* 0x000000123410723c */ /* 0x010fe60000041820 */
[----:B0-----:R0:W1:Y:S02]  /*c530*/  MUFU.EX2 R27, R3 ;  /* 0x00000003001b7308 */ /* 0x0010640000000800 */
[----:B0-----:R-:W-:-:S06]  /*c540*/  FMUL R3, R4, 1.4426950216293334961 ;  /* 0x3fb8aa3b04037820 */ /* 0x001fcc0000400000 */
[----:B------:R0:W4:Y:S01]  /*c550*/  MUFU.EX2 R60, R3 ;  /* 0x00000003003c7308 */ /* 0x0001220000000800 */
[--C-:B------:R-:W-:Y:S02]  /*c560*/  FADD R4, R61, -R2.reuse ;  /* 0x800000023d047221 */ /* 0x100fe40000000000 */
[----:B------:R-:W2:Y:S04]  /*c570*/  LDL.LU R61, [R1+0x43c] ;  /* 0x00043c00013d7983 */ /* 0x000ea80000300800 */
[----:B-1----:R-:W-:Y:S01]  /*c580*/  STL [R1+0x2e4], R27 ;  /* 0x0002e41b01007387 */ /* 0x002fe20000100800 */
[----:B0-----:R-:W-:Y:S02]  /*c590*/  FMUL R3, R4, 1.4426950216293334961 ;  /* 0x3fb8aa3b04037820 */ /* 0x001fe40000400000 */
[----:B------:R-:W-:Y:S01]  /*c5a0*/  FADD R4, R9, -R2 ;  /* 0x8000000209047221 */ /* 0x000fe20000000000 */
[----:B----4-:R-:W-:Y:S04]  /*c5b0*/  STL [R1+0x2ec], R60 ;  /* 0x0002ec3c01007387 */ /* 0x010fe80000100800 */
[----:B------:R0:W-:Y:S04]  /*c5c0*/  STL.64 [R1+0xc0], R16 ;  /* 0x0000c01001007387 */ /* 0x0001e80000100a00 */
[----:B------:R1:W-:Y:S01]  /*c5d0*/  STL.64 [R1+0xc8], R18 ;  /* 0x0000c81201007387 */ /* 0x0003e20000100a00 */
[C---:B------:R-:W-:Y:S01]  /*c5e0*/  HMMA.16816.F32.BF16 R12, R52.reuse, R14, R44 ;  /* 0x0000000e340c723c */ /* 0x040fe2000004182c */
[----:B0-----:R0:W4:Y:S07]  /*c5f0*/  MUFU.EX2 R16, R3 ;  /* 0x0000000300107308 */ /* 0x00112e0000000800 */
[----:B------:R-:W-:Y:S01]  /*c600*/  HMMA.16816.F32.BF16 R8, R52, R10, R56 ;  /* 0x0000000a3408723c */ /* 0x000fe20000041838 */
[----:B0-----:R-:W-:-:S04]  /*c610*/  FMUL R3, R4, 1.4426950216293334961 ;  /* 0x3fb8aa3b04037820 */ /* 0x001fc80000400000 */
[----:B-1----:R0:W1:Y:S03]  /*c620*/  MUFU.EX2 R19, R3 ;  /* 0x0000000300137308 */ /* 0x0020660000000800 */
[----:B---3--:R-:W-:Y:S01]  /*c630*/  HMMA.16816.F32.BF16 R20, R52, R22, R36 ;  /* 0x000000163414723c */ /* 0x008fe20000041824 */
[----:B--2---:R-:W-:-:S04]  /*c640*/  FADD R4, R5, -R0 ;  /* 0x8000000005047221 */ /* 0x004fc80000000000 */
[----:B0-----:R-:W-:Y:S02]  /*c650*/  FMUL R3, R4, 1.4426950216293334961 ;  /* 0x3fb8aa3b04037820 */ /* 0x001fe40000400000 */
[----:B------:R-:W-:Y:S11]  /*c660*/  FADD R4, R6, -R0 ;  /* 0x8000000006047221 */ /* 0x000ff60000000000 */
[----:B------:R-:W-:Y:S05]  /*c670*/  @!UPT UIADD3 URZ, URZ, URZ, URZ ;  /* 0x0000003f3f3ff290 */ /* 0x000fea000fffe03f */
[----:B------:R-:W-:Y:S04]  /*c680*/  STL.64 [R1+0xb0], R20 ;  /* 0x0000b01401007387 */ /* 0x000fe80000100a00 */
[----:B------:R0:W-:Y:S01]  /*c690*/  STL.64 [R1+0xb8], R22 ;  /* 0x0000b81601007387 */ /* 0x0001e20000100a00 */
[----:B------:R2:W3:Y:S01]  /*c6a0*/  MUFU.EX2 R24, R3 ;  /* 0x0000000300187308 */ /* 0x0004e20000000800 */
[----:B0-----:R-:W-:Y:S01]  /*c6b0*/  HMMA.16816.F32.BF16 R20, R52, R50, R40 ;  /* 0x000000323414723c */ /* 0x001fe20000041828 */
[----:B--2---:R-:W-:-:S06]  /*c6c0*/  FMUL R3, R4, 1.4426950216293334961 ;  /* 0x3fb8aa3b04037820 */ /* 0x004fcc0000400000 */
[----:B------:R-:W0:Y:S01]  /*c6d0*/  MUFU.EX2 R25, R3 ;  /* 0x0000000300197308 */ /* 0x000e220000000800 */
[----:B----4-:R-:W-:Y:S11]  /*c6e0*/  STL [R1+0x2e8], R16 ;  /* 0x0002e81001007387 */ /* 0x010ff60000100800 */
[----:B------:R-:W-:Y:S04]  /*c6f0*/  @!UPT UIADD3 URZ, URZ, URZ, URZ ;  /* 0x0000003f3f3ff290 */ /* 0x000fe8000fffe03f */
[----:B------:R-:W-:Y:S04]  /*c700*/  STL.64 [R1+0xa0], R20 ;  /* 0x0000a01401007387 */ /* 0x000fe80000100a00 */
[----:B------:R-:W-:Y:S04]  /*c710*/  STL.64 [R1+0xa8], R22 ;  /* 0x0000a81601007387 */ /* 0x000fe80000100a00 */
[----:B-1----:R-:W-:Y:S04]  /*c720*/  STL [R1+0x2e0], R19 ;  /* 0x0002e01301007387 */ /* 0x002fe80000100800 */
[----:B------:R-:W-:Y:S04]  /*c730*/  STL.64 [R1+0x90], R12 ;  /* 0x0000900c01007387 */ /* 0x000fe80000100a00 */
[----:B------:R-:W-:Y:S04]  /*c740*/  STL.64 [R1+0x98], R14 ;  /* 0x0000980e01007387 */ /* 0x000fe80000100a00 */
[----:B---3--:R-:W-:Y:S04]  /*c750*/  STL [R1+0x2d8], R24 ;  /* 0x0002d81801007387 */ /* 0x008fe80000100800 */
[----:B------:R1:W-:Y:S04]  /*c760*/  STL.64 [R1+0x1f0], R8 ;  /* 0x0001f00801007387 */ /* 0x0003e80000100a00 */
[----:B------:R2:W-:Y:S04]  /*c770*/  STL.64 [R1+0x1f8], R10 ;  /* 0x0001f80a01007387 */ /* 0x0005e80000100a00 */
[----:B0-----:R-:W-:Y:S04]  /*c780*/  STL [R1+0x2dc], R25 ;  /* 0x0002dc1901007387 */ /* 0x001fe80000100800 */
[----:B-1----:R-:W3:Y:S04]  /*c790*/  LDL.LU R8, [R1+0x1d0] ;  /* 0x0001d00001087983 */ /* 0x002ee80000300800 */
[----:B------:R-:W3:Y:S04]  /*c7a0*/  LDL.LU R9, [R1+0x1d4] ;  /* 0x0001d40001097983 */ /* 0x000ee80000300800 */
[----:B--2---:R-:W2:Y:S04]  /*c7b0*/  LDL.LU R10, [R1+0x1d8] ;  /* 0x0001d800010a7983 */ /* 0x004ea80000300800 */
[----:B------:R-:W2:Y:S04]  /*c7c0*/  LDL.LU R11, [R1+0x1dc] ;  /* 0x0001dc00010b7983 */ /* 0x000ea80000300800 */
[----:B--2---:R-:W-:Y:S04]  /*c7d0*/  STL.64 [R1+0x8c0], R10 ;  /* 0x0008c00a01007387 */ /* 0x004fe80000100a00 */
[----:B---3--:R0:W-:Y:S04]  /*c7e0*/  STL.64 [R1+0x8b8], R8 ;  /* 0x0008b80801007387 */ /* 0x0081e80000100a00 */
[----:B0-----:R-:W2:Y:S04]  /*c7f0*/  LDL.LU R8, [R1+0x190] ;  /* 0x0001900001087983 */ /* 0x001ea80000300800 */
[----:B------:R-:W2:Y:S04]  /*c800*/  LDL.LU R9, [R1+0x194] ;  /* 0x0001940001097983 */ /* 0x000ea80000300800 */
[----:B------:R-:W3:Y:S04]  /*c810*/  LDL.LU R10, [R1+0x198] ;  /* 0x00019800010a7983 */ /* 0x000ee80000300800 */
[----:B------:R-:W3:Y:S04]  /*c820*/  LDL.LU R11, [R1+0x19c] ;  /* 0x00019c00010b7983 */ /* 0x000ee80000300800 */
[----:B---3--:R-:W-:Y:S04]  /*c830*/  STL.64 [R1+0x8d0], R10 ;  /* 0x0008d00a01007387 */ /* 0x008fe80000100a00 */
[----:B--2---:R0:W-:Y:S04]  /*c840*/  STL.64 [R1+0x8c8], R8 ;  /* 0x0008c80801007387 */ /* 0x0041e80000100a00 */
        /* <DEDUP_REMOVED lines=10> */
[----:B------:R-:W0:Y:S02]  /*c8f0*/  S2R R5, SR_TID.X ;  /* 0x0000000000057919 */ /* 0x000e240000002100 */
[----:B0-----:R-:W-:-:S02]  /*c900*/  LOP3.LUT R18, R5, 0x7, RZ, 0xc0, !PT ;  /* 0x0000000705127812 */ /* 0x001fc400078ec0ff */
[----:B------:R-:W-:-:S03]  /*c910*/  SHF.L.U32 R6, R5, 0x1, RZ ;  /* 0x0000000105067819 */ /* 0x000fc600000006ff */
[----:B------:R-:W-:-:S05]  /*c920*/  IMAD R18, R18, 0x90, RZ ;  /* 0x0000009012127824 */ /* 0x000fca00078e02ff */
[----:B------:R-:W-:-:S04]  /*c930*/  LOP3.LUT R18, R18, 0x30, R6, 0x78, !PT ;  /* 0x0000003012127812 */ /* 0x000fc800078e7806 */
[----:B------:R-:W-:-:S05]  /*c940*/  LOP3.LUT R18, R18, 0x40, RZ, 0x3c, !PT ;  /* 0x0000004012127812 */ /* 0x000fca00078e3cff */
[----:B------:R-:W-:Y:S04]  /*c950*/  LDSM.16.M88.4 R28, [R18+0x21800] ;  /* 0x02180000121c783b */ /* 0x000fe80000000200 */
[----:B------:R-:W-:Y:S04]  /*c960*/  LDSM.16.M88.4 R52, [R18+0x21000] ;  /* 0x021000001234783b */ /* 0x000fe80000000200 */
[----:B------:R-:W-:Y:S04]  /*c970*/  LDSM.16.M88.4 R56, [R18+0x21400] ;  /* 0x021400001238783b */ /* 0x000fe80000000200 */
[----:B------:R-:W0:Y:S04]  /*c980*/  LDSM.16.M88.4 R36, [R18+0x20000] ;  /* 0x020000001224783b */ /* 0x000e280000000200 */
[----:B---3--:R-:W-:Y:S04]  /*c990*/  STL.64 [R1+0x8f0], R10 ;  /* 0x0008f00a01007387 */ /* 0x008fe80000100a00 */
[----:B--2---:R1:W-:Y:S01]  /*c9a0*/  STL.64 [R1+0x8e8], R8 ;  /* 0x0008e80801007387 */ /* 0x0043e20000100a00 */
[----:B------:R-:W-:-:S02]  /*c9b0*/  FADD R5, R7, -R0 ;  /* 0x8000000007057221 */ /* 0x000fc40000000000 */
[----:B------:R-:W-:Y:S01]  /*c9c0*/  FADD R4, R61, -R0 ;  /* 0x800000003d047221 */ /* 0x000fe20000000000 */
[----:B------:R-:W-:Y:S01]  /*c9d0*/  F2FP.BF16.PACK_AB R32, R60, R27 ;  /* 0x0000001b3c20723e */ /* 0x000fe200000010ff */
[----:B------:R-:W2:Y:S01]  /*c9e0*/  LDSM.16.M88.4 R40, [R18+0x20400] ;  /* 0x020400001228783b */ /* 0x000ea20000000200 */
[----:B------:R-:W-:Y:S02]  /*c9f0*/  F2FP.BF16.PACK_AB R33, R25, R24 ;  /* 0x000000181921723e */ /* 0x000fe400000010ff */
[----:B------:R-:W-:Y:S01]  /*ca00*/  F2FP.BF16.PACK_AB R34, R19, R16 ;  /* 0x000000101322723e */ /* 0x000fe200000010ff */
[----:B------:R-:W3:Y:S04]  /*ca10*/  LDSM.16.M88.4 R44, [R18+0x20800] ;  /* 0x02080000122c783b */ /* 0x000ee80000000200 */
[----:B-1----:R-:W4:Y:S04]  /*ca20*/  LDL.LU R8, [R1+0x160] ;  /* 0x0001600001087983 */ /* 0x002f280000300800 */
[----:B------:R-:W4:Y:S04]  /*ca30*/  LDL.LU R9, [R1+0x164] ;  /* 0x0001640001097983 */ /* 0x000f280000300800 */
[----:B------:R-:W4:Y:S04]  /*ca40*/  LDL.LU R10, [R1+0x168] ;  /* 0x00016800010a7983 */ /* 0x000f280000300800 */
[----:B------:R-:W4:Y:S01]  /*ca50*/  LDL.LU R11, [R1+0x16c] ;  /* 0x00016c00010b7983 */ /* 0x000f220000300800 */
[----:B------:R-:W-:-:S02]  /*ca60*/  FMUL R3, R5, 1.4426950216293334961 ;  /* 0x3fb8aa3b05037820 */ /* 0x000fc40000400000 */
[----:B------:R-:W-:Y:S01]  /*ca70*/  FMUL R4, R4, 1.4426950216293334961 ;  /* 0x3fb8aa3b04047820 */ /* 0x000fe20000400000 */
[----:B------:R-:W2:Y:S01]  /*ca80*/  LDL.LU R12, [R1+0x46c] ;  /* 0x00046c00010c7983 */ /* 0x000ea20000300800 */
[----:B------:R-:W1:Y:S03]  /*ca90*/  MUFU.EX2 R6, R3 ;  /* 0x0000000300067308 */ /* 0x000e660000000800 */
[----:B------:R-:W3:Y:S04]  /*caa0*/  LDL.LU R61, [R1+0x464] ;  /* 0x00046400013d7983 */ /* 0x000ee80000300800 */
[----:B------:R-:W3:Y:S01]  /*cab0*/  LDL.LU R26, [R1+0x468] ;  /* 0x00046800011a7983 */ /* 0x000ee20000300800 */
[----:B------:R-:W1:Y:S01]  /*cac0*/  MUFU.EX2 R7, R4 ;  /* 0x0000000400077308 */ /* 0x000e620000000800 */
[----:B0-----:R-:W-:-:S02]  /*cad0*/  IMAD.MOV.U32 R23, RZ, RZ, R38 ;  /* 0x000000ffff177224 */ /* 0x001fc400078e0026 */
[----:B------:R-:W-:Y:S01]  /*cae0*/  IMAD.MOV.U32 R22, RZ, RZ, R39 ;  /* 0x000000ffff167224 */ /* 0x000fe200078e0027 */
[----:B------:R-:W0:Y:S04]  /*caf0*/  LDSM.16.M88.4 R48, [R18+0x20c00] ;  /* 0x020c00001230783b */ /* 0x000e280000000200 */
[----:B-1----:R-:W-:Y:S04]  /*cb00*/  STL [R1+0x2d0], R6 ;  /* 0x0002d00601007387 */ /* 0x002fe80000100800 */
[----:B------:R-:W-:Y:S01]  /*cb10*/  STL.64 [R1+0x8], R30 ;  /* 0x0000081e01007387 */ /* 0x000fe20000100a00 */
[----:B------:R-:W-:-:S03]  /*cb20*/  F2FP.BF16.PACK_AB R35, R7, R6 ;  /* 0x000000060723723e */ /* 0x000fc600000010ff */
[----:B------:R-:W-:Y:S04]  /*cb30*/  STL.64 [R1+0x28], R54 ;  /* 0x0000283601007387 */ /* 0x000fe80000100a00 */
[----:B------:R-:W-:Y:S04]  /*cb40*/  STL.64 [R1+0x18], R58 ;  /* 0x0000183a01007387 */ /* 0x000fe80000100a00 */
[----:B------:R-:W-:Y:S04]  /*cb50*/  STL [R1+0x2d4], R7 ;  /* 0x0002d40701007387 */ /* 0x000fe80000100800 */
[----:B------:R-:W3:Y:S01]  /*cb60*/  LDL.LU R27, [R1+0x460] ;  /* 0x00046000011b7983 */ /* 0x000ee20000300800 */
[----:B----4-:R-:W-:Y:S03]  /*cb70*/  HMMA.16816.F32.BF16 R36, R32, R36, R8 ;  /* 0x000000242024723c */ /* 0x010fe60000041808 */
[----:B------:R-:W4:Y:S04]  /*cb80*/  LDL.LU.64 R10, [R1+0x8f0] ;  /* 0x0008f000010a7983 */ /* 0x000f280000300a00 */
[----:B------:R-:W4:Y:S01]  /*cb90*/  LDL.LU.64 R8, [R1+0x8e8] ;  /* 0x0008e80001087983 */ /* 0x000f220000300a00 */
[----:B--2---:R-:W-:Y:S01]  /*cba0*/  IMAD.MOV.U32 R21, RZ, RZ, R42 ;  /* 0x000000ffff157224 */ /* 0x004fe200078e002a */
[----:B------:R-:W-:-:S02]  /*cbb0*/  MOV R20, R43 ;  /* 0x0000002b00147202 */ /* 0x000fc40000000f00 */
[C---:B----4-:R-:W-:Y:S01]  /*cbc0*/  HMMA.16816.F32.BF16 R40, R32.reuse, R40, R8 ;  /* 0x000000282028723c */ /* 0x050fe20000041808 */
[----:B------:R-:W2:Y:S04]  /*cbd0*/  LDL.LU.64 R10, [R1+0x8e0] ;  /* 0x0008e000010a7983 */ /* 0x000ea80000300a00 */
[----:B------:R-:W2:Y:S01]  /*cbe0*/  LDL.LU.64 R8, [R1+0x8d8] ;  /* 0x0008d80001087983 */ /* 0x000ea20000300a00 */
[----:B---3--:R-:W-:Y:S02]  /*cbf0*/  IMAD.MOV.U32 R17, RZ, RZ, R46 ;  /* 0x000000ffff117224 */ /* 0x008fe400078e002e */
[----:B------:R-:W-:Y:S11]  /*cc00*/  IMAD.MOV.U32 R15, RZ, RZ, R47 ;  /* 0x000000ffff0f7224 */ /* 0x000ff600078e002f */
[----:B------:R-:W-:Y:S04]  /*cc10*/  @!UPT UIADD3 URZ, URZ, URZ, URZ ;  /* 0x0000003f3f3ff290 */ /* 0x000fe8000fffe03f */
[----:B------:R-:W-:Y:S04]  /*cc20*/  STL.64 [R1+0x8b0], R42 ;  /* 0x0008b02a01007387 */ /* 0x000fe80000100a00 */
[----:B------:R1:W-:Y:S04]  /*cc30*/  STL.64 [R1+0x8a8], R40 ;  /* 0x0008a82801007387 */ /* 0x0003e80000100a00 */
[----:B-1----:R-:W3:Y:S04]  /*cc40*/  LDL.LU R40, [R1+0x1c0] ;  /* 0x0001c00001287983 */ /* 0x002ee80000300800 */
[----:B------:R-:W3:Y:S04]  /*cc50*/  LDL.LU R41, [R1+0x1c4] ;  /* 0x0001c40001297983 */ /* 0x000ee80000300800 */
[----:B------:R-:W3:Y:S04]  /*cc60*/  LDL.LU R42, [R1+0x1c8] ;  /* 0x0001c800012a7983 */ /* 0x000ee80000300800 */
[----:B------:R-:W3:Y:S01]  /*cc70*/  LDL.LU R43, [R1+0x1cc] ;  /* 0x0001cc00012b7983 */ /* 0x000ee20000300800 */
[----:B--2---:R-:W-:Y:S03]  /*cc80*/  HMMA.16816.F32.BF16 R44, R32, R44, R8 ;  /* 0x0000002c202c723c */ /* 0x004fe60000041808 */
[----:B------:R-:W2:Y:S04]  /*cc90*/  LDL.LU.64 R10, [R1+0x8d0] ;  /* 0x0008d000010a7983 */ /* 0x000ea80000300a00 */
[----:B------:R-:W2:Y:S01]  /*cca0*/  LDL.LU.64 R8, [R1+0x8c8] ;  /* 0x0008c80001087983 */ /* 0x000ea20000300a00 */
[----:B0-----:R-:W-:Y:S01]  /*ccb0*/  IMAD.MOV.U32 R14, RZ, RZ, R50 ;  /* 0x000000ffff0e7224 */ /* 0x001fe200078e0032 */
[----:B------:R-:W-:-:S02]  /*ccc0*/  MOV R13, R51 ;  /* 0x00000033000d7202 */ /* 0x000fc40000000f00 */
[----:B------:R-:W4:Y:S11]  /*ccd0*/  LDL.LU R60, [R1+0x454] ;  /* 0x00045400013c7983 */ /* 0x000f360000300800 */
[----:B------:R-:W-:Y:S01]  /*cce0*/  @!UPT UIADD3 URZ, URZ, URZ, URZ ;  /* 0x0000003f3f3ff290 */ /* 0x000fe2000fffe03f */
[----:B------:R-:W-:Y:S04]  /*ccf0*/  STL.64 [R1+0x8a0], R46 ;  /* 0x0008a02e01007387 */ /* 0x000fe80000100a00 */
[----:B------:R0:W-:Y:S04]  /*cd00*/  STL.64 [R1+0x898], R44 ;  /* 0x0008982c01007387 */ /* 0x0001e80000100a00 */
[----:B0-----:R-:W3:Y:S04]  /*cd10*/  LDL.LU R44, [R1+0x1b0] ;  /* 0x0001b000012c7983 */ /* 0x001ee80000300800 */
[----:B------:R-:W3:Y:S04]  /*cd20*/  LDL.LU R45, [R1+0x1b4] ;  /* 0x0001b400012d7983 */ /* 0x000ee80000300800 */
[----:B------:R-:W3:Y:S04]  /*cd30*/  LDL.LU R46, [R1+0x1b8] ;  /* 0x0001b800012e7983 */ /* 0x000ee80000300800 */
[----:B------:R-:W3:Y:S01]  /*cd40*/  LDL.LU R47, [R1+0x1bc] ;  /* 0x0001bc00012f7983 */ /* 0x000ee20000300800 */
[----:B--2---:R-:W-:Y:S03]  /*cd50*/  HMMA.16816.F32.BF16 R48, R32, R48, R8 ;  /* 0x000000302030723c */ /* 0x004fe60000041808 */
[----:B------:R-:W2:Y:S04]  /*cd60*/  LDL.LU.64 R10, [R1+0x8c0] ;  /* 0x0008c000010a7983 */ /* 0x000ea80000300a00 */
[----:B------:R-:W2:Y:S04]  /*cd70*/  LDL.LU.64 R8, [R1+0x8b8] ;  /* 0x0008b80001087983 */ /* 0x000ea80000300a00 */
[----:B------:R-:W2:Y:S11]  /*cd80*/  LDL.LU R16, [R1+0x450] ;  /* 0x0004500001107983 */ /* 0x000eb60000300800 */
[----:B------:R-:W-:Y:S01]  /*cd90*/  @!UPT UIADD3 URZ, URZ, URZ, URZ ;  /* 0x0000003f3f3ff290 */ /* 0x000fe2000fffe03f */
[----:B------:R-:W-:Y:S04]  /*cda0*/  STL.64 [R1+0x890], R50 ;  /* 0x0008903201007387 */ /* 0x000fe80000100a00 */
[----:B------:R0:W-:Y:S04]  /*cdb0*/  STL.64 [R1+0x888], R48 ;  /* 0x0008883001007387 */ /* 0x0001e80000100a00 */
[----:B0-----:R-:W2:Y:S04]  /*cdc0*/  LDL.LU R48, [R1+0x1a0] ;  /* 0x0001a00001307983 */ /* 0x001ea80000300800 */
[----:B------:R-:W2:Y:S04]  /*cdd0*/  LDL.LU R49, [R1+0x1a4] ;  /* 0x0001a40001317983 */ /* 0x000ea80000300800 */
[----:B------:R-:W2:Y:S04]  /*cde0*/  LDL.LU R50, [R1+0x1a8] ;  /* 0x0001a80001327983 */ /* 0x000ea80000300800 */
[----:B------:R-:W2:Y:S01]  /*cdf0*/  LDL.LU R51, [R1+0x1ac] ;  /* 0x0001ac0001337983 */ /* 0x000ea20000300800 */
[----:B------:R-:W-:-:S02]  /*ce00*/  IMAD.MOV.U32 R5, RZ, RZ, R28 ;  /* 0x000000ffff057224 */ /* 0x000fc400078e001c */
[----:B------:R-:W-:Y:S02]  /*ce10*/  IMAD.MOV.U32 R3, RZ, RZ, R29 ;  /* 0x000000ffff037224 */ /* 0x000fe400078e001d */
[----:B------:R-:W-:Y:S01]  /*ce20*/  IMAD.MOV.U32 R4, RZ, RZ, R5 ;  /* 0x000000ffff047224 */ /* 0x000fe200078e0005 */
[----:B------:R-:W0:Y:S02]  /*ce30*/  LDSM.16.M88.4 R28, [R18+0x21c00] ;  /* 0x021c0000121c783b */ /* 0x000e240000000200 */
[----:B------:R-:W-:Y:S01]  /*ce40*/  MOV R5, R3 ;  /* 0x0000000300057202 */ /* 0x000fe20000000f00 */
[--C-:B------:R-:W-:Y:S02]  /*ce50*/  FADD R3, R12, -R2.reuse ;  /* 0x800000020c037221 */ /* 0x100fe40000000000 */
[----:B------:R-:W-:Y:S01]  /*ce60*/  FADD R12, R61, -R2 ;  /* 0x800000023d0c7221 */ /* 0x000fe20000000000 */
[----:B--2---:R-:W-:Y:S11]  /*ce70*/  HMMA.16816.F32.BF16 R52, R32, R52, R48 ;  /* 0x000000342034723c */ /* 0x004ff60000041830 */
[----:B------:R-:W-:Y:S11]  /*ce80*/  @!UPT UIADD3 URZ, URZ, URZ, URZ ;  /* 0x0000003f3f3ff290 */ /* 0x000ff6000fffe03f */
[----:B------:R-:W-:Y:S01]  /*ce90*/  @!UPT UIADD3 URZ, URZ, URZ, URZ ;  /* 0x0000003f3f3ff290 */ /* 0x000fe2000fffe03f */
[----:B------:R-:W-:Y:S04]  /*cea0*/  STL.64 [R1+0x880], R54 ;  /* 0x0008803601007387 */ /* 0x000fe80000100a00 */
[----:B------:R-:W-:Y:S04]  /*ceb0*/  STL.64 [R1+0x878], R52 ;  /* 0x0008783401007387 */ /* 0x000fe80000100a00 */
[----:B------:R-:W2:Y:S04]  /*cec0*/  LDL.LU R19, [R1+0x45c] ;  /* 0x00045c0001137983 */ /* 0x000ea80000300800 */
[----:B------:R-:W2:Y:S01]  /*ced0*/  LDL.LU R61, [R1+0x458] ;  /* 0x00045800013d7983 */ /* 0x000ea20000300800 */
[----:B------:R-:W-:-:S04]  /*cee0*/  FMUL R3, R3, 1.4426950216293334961 ;  /* 0x3fb8aa3b03037820 */ /* 0x000fc80000400000 */
[----:B------:R1:W3:Y:S01]  /*cef0*/  MUFU.EX2 R24, R3 ;  /* 0x0000000300187308 */ /* 0x0002e20000000800 */
[----:B0-----:R-:W-:Y:S01]  /*cf00*/  HMMA.16816.F32.BF16 R8, R32, R28, R8 ;  /* 0x0000001c2008723c */ /* 0x001fe20000041808 */
[----:B-1----:R-:W-:Y:S02]  /*cf10*/  FMUL R3, R12, 1.4426950216293334961 ;  /* 0x3fb8aa3b0c037820 */ /* 0x002fe40000400000 */
[----:B------:R-:W-:-:S04]  /*cf20*/  FADD R12, R26, -R2 ;  /* 0x800000021a0c7221 */ /* 0x000fc80000000000 */
[----:B------:R0:W1:Y:S02]  /*cf30*/  MUFU.EX2 R28, R3 ;  /* 0x00000003001c7308 */ /* 0x0000640000000800 */
[----:B0-----:R-:W-:Y:S02]  /*cf40*/  FMUL R3, R12, 1.4426950216293334961 ;  /* 0x3fb8aa3b0c037820 */ /* 0x001fe40000400000 */
[----:B------:R-:W-:-:S04]  /*cf50*/  FADD R12, R27, -R2 ;  /* 0x800000021b0c7221 */ /* 0x000fc80000000000 */
[----:B------:R0:W1:Y:S01]  /*cf60*/  MUFU.EX2 R26, R3 ;  /* 0x00000003001a7308 */ /* 0x0000620000000800 */
[--C-:B------:R-:W-:Y:S02]  /*cf70*/  FADD R16, R16, -R0.reuse ;  /* 0x8000000010107221 */ /* 0x100fe40000000000 */
[----:B0-----:R-:W-:Y:S02]  /*cf80*/  FMUL R3, R12, 1.4426950216293334961 ;  /* 0x3fb8aa3b0c037820 */ /* 0x001fe40000400000 */
[----:B----4-:R-:W-:-:S03]  /*cf90*/  FADD R12, R60, -R0 ;  /* 0x800000003c0c7221 */ /* 0x010fc60000000000 */
[----:B------:R0:W-:Y:S01]  /*cfa0*/  MUFU.EX2 R60, R3 ;  /* 0x00000003003c7308 */ /* 0x0001e20000000800 */
[----:B------:R-:W-:Y:S02]  /*cfb0*/  IMAD.MOV.U32 R50, RZ, RZ, R17 ;  /* 0x000000ffff327224 */ /* 0x000fe400078e0011 */
[----:B0-----:R-:W-:-:S05]  /*cfc0*/  FMUL R3, R12, 1.4426950216293334961 ;  /* 0x3fb8aa3b0c037820 */ /* 0x001fca0000400000 */
[----:B------:R0:W4:Y:S01]  /*cfd0*/  MUFU.EX2 R25, R3 ;  /* 0x0000000300197308 */ /* 0x0001220000000800 */
[----:B---3--:R-:W-:Y:S01]  /*cfe0*/  HMMA.16816.F32.BF16 R56, R32, R56, R44 ;  /* 0x000000382038723c */ /* 0x008fe2000004182c */
[----:B------:R3:W-:Y:S01]  /*cff0*/  STL [R1+0x2c4], R24 ;  /* 0x0002c41801007387 */ /* 0x0007e20000100800 */
[----:B0-----:R-:W-:-:S05]  /*d000*/  FMUL R3, R16, 1.4426950216293334961 ;  /* 0x3fb8aa3b10037820 */ /* 0x001fca0000400000 */
[----:B------:R-:W-:Y:S01]  /*d010*/  MOV R47, R20 ;  /* 0x00000014002f7202 */ /* 0x000fe20000000f00 */
[----:B------:R-:W0:Y:S01]  /*d020*/  MUFU.EX2 R27, R3 ;  /* 0x00000003001b7308 */ /* 0x000e220000000800 */
[----:B-1----:R-:W-:Y:S04]  /*d030*/  STL [R1+0x2c0], R28 ;  /* 0x0002c01c01007387 */ /* 0x002fe80000100800 */
[----:B------:R-:W-:Y:S01]  /*d040*/  STL [R1+0x6e4], R2 ;  /* 0x0006e40201007387 */ /* 0x000fe20000100800 */
[----:B------:R-:W-:Y:S03]  /*d050*/  HMMA.16816.F32.BF16 R4, R32, R4, R40 ;  /* 0x000000042004723c */ /* 0x000fe60000041828 */
[----:B------:R1:W-:Y:S01]  /*d060*/  STL [R1+0x2cc], R26 ;  /* 0x0002cc1a01007387 */ /* 0x0003e20000100800 */
[----:B---3--:R-:W-:-:S03]  /*d070*/  F2FP.BF16.PACK_AB R24, R28, R24 ;  /* 0x000000181c18723e */ /* 0x008fc600000010ff */
[----:B----4-:R3:W-:Y:S01]  /*d080*/  STL [R1+0x2b4], R25 ;  /* 0x0002b41901007387 */ /* 0x0107e20000100800 */
[----:B------:R-:W-:-:S03]  /*d090*/  IMAD.MOV.U32 R42, RZ, RZ, R23 ;  /* 0x000000ffff2a7224 */ /* 0x000fc600078e0017 */
[----:B------:R-:W-:Y:S01]  /*d0a0*/  STL [R1+0x6f8], R0 ;  /* 0x0006f80001007387 */ /* 0x000fe20000100800 */
[----:B------:R-:W-:Y:S01]  /*d0b0*/  IMAD.MOV.U32 R43, RZ, RZ, R22 ;  /* 0x000000ffff2b7224 */ /* 0x000fe200078e0016 */
[----:B-1----:R-:W-:Y:S02]  /*d0c0*/  F2FP.BF16.PACK_AB R26, R60, R26 ;  /* 0x0000001a3c1a723e */ /* 0x002fe400000010ff */
[----:B0-----:R0:W-:Y:S01]  /*d0d0*/  STL [R1+0x2b0], R27 ;  /* 0x0002b01b01007387 */ /* 0x0011e20000100800 */
[----:B---3--:R-:W-:Y:S01]  /*d0e0*/  F2FP.BF16.PACK_AB R25, R27, R25 ;  /* 0x000000191b19723e */ /* 0x008fe200000010ff */
[----:B------:R-:W-:Y:S02]  /*d0f0*/  IMAD.MOV.U32 R46, RZ, RZ, R21 ;  /* 0x000000ffff2e7224 */ /* 0x000fe400078e0015 */
[--C-:B--2---:R-:W-:Y:S02]  /*d100*/  FADD R17, R19, -R0.reuse ;  /* 0x8000000013117221 */ /* 0x104fe40000000000 */
[----:B------:R-:W-:-:S02]  /*d110*/  FADD R16, R61, -R0 ;  /* 0x800000003d107221 */ /* 0x000fc40000000000 */
[----:B------:R-:W-:Y:S02]  /*d120*/  FMUL R3, R17, 1.4426950216293334961 ;  /* 0x3fb8aa3b11037820 */ /* 0x000fe40000400000 */
[----:B------:R-:W-:Y:S02]  /*d130*/  FMUL R20, R16, 1.4426950216293334961 ;  /* 0x3fb8aa3b10147820 */ /* 0x000fe40000400000 */
[----:B------:R-:W-:Y:S08]  /*d140*/  MUFU.EX2 R61, R3 ;  /* 0x00000003003d7308 */ /* 0x000ff00000000800 */
[----:B------:R1:W0:Y:S02]  /*d150*/  MUFU.EX2 R2, R20 ;  /* 0x0000001400027308 */ /* 0x0002240000000800 */
[----:B-1----:R-:W2:Y:S04]  /*d160*/  LDL.LU R20, [R1+0x260] ;  /* 0x0002600001147983 */ /* 0x002ea80000300800 */
[----:B------:R-:W2:Y:S01]  /*d170*/  LDL.LU R21, [R1+0x264] ;  /* 0x0002640001157983 */ /* 0x000ea20000300800 */
[----:B0-----:R-:W-:-:S03]  /*d180*/  F2FP.BF16.PACK_AB R27, R2, R61 ;  /* 0x0000003d021b723e */ /* 0x001fc600000010ff */
[----:B------:R-:W2:Y:S04]  /*d190*/  LDL.LU R22, [R1+0x268] ;  /* 0x0002680001167983 */ /* 0x000ea80000300800 */
[----:B------:R-:W2:Y:S01]  /*d1a0*/  LDL.LU R23, [R1+0x26c] ;  /* 0x00026c0001177983 */ /* 0x000ea20000300800 */
[C---:B------:R-:W-:Y:S03]  /*d1b0*/  HMMA.16816.F32.BF16 R36, R24.reuse, R42, R36 ;  /* 0x0000002a1824723c */ /* 0x040fe60000041824 */
[----:B------:R-:W-:Y:S04]  /*d1c0*/  STL [R1+0x818], R60 ;  /* 0x0008183c01007387 */ /* 0x000fe80000100800 */
[----:B------:R-:W-:Y:S04]  /*d1d0*/  STL [R1+0x820], R61 ;  /* 0x0008203d01007387 */ /* 0x000fe80000100800 */
[----:B------:R-:W-:Y:S04]  /*d1e0*/  STL [R1+0x81c], R2 ;  /* 0x00081c0201007387 */ /* 0x000fe80000100800 */
[----:B------:R-:W3:Y:S04]  /*d1f0*/  LDL.LU.64 R42, [R1+0x8b0] ;  /* 0x0008b000012a7983 */ /* 0x000ee80000300a00 */
[----:B------:R-:W3:Y:S04]  /*d200*/  LDL.LU.64 R40, [R1+0x8a8] ;  /* 0x0008a80001287983 */ /* 0x000ee80000300a00 */
[----:B------:R0:W-:Y:S04]  /*d210*/  STL.64 [R1+0x260], R36 ;  /* 0x0002602401007387 */ /* 0x0001e80000100a00 */
[----:B------:R1:W-:Y:S04]  /*d220*/  STL.64 [R1+0x268], R38 ;  /* 0x0002682601007387 */ /* 0x0003e80000100a00 */
[----:B0-----:R-:W4:Y:S04]  /*d230*/  LDL.LU R36, [R1+0x1e0] ;  /* 0x0001e00001247983 */ /* 0x001f280000300800 */
[----:B------:R-:W4:Y:S04]  /*d240*/  LDL.LU R37, [R1+0x1e4] ;  /* 0x0001e40001257983 */ /* 0x000f280000300800 */
[----:B-1----:R-:W4:Y:S04]  /*d250*/  LDL.LU R38, [R1+0x1e8] ;  /* 0x0001e80001267983 */ /* 0x002f280000300800 */
[----:B------:R-:W4:Y:S01]  /*d260*/  LDL.LU R39, [R1+0x1ec] ;  /* 0x0001ec0001277983 */ /* 0x000f220000300800 */
[C---:B---3--:R-:W-:Y:S03]  /*d270*/  HMMA.16816.F32.BF16 R40, R24.reuse, R46, R40 ;  /* 0x0000002e1828723c */ /* 0x048fe60000041828 */
[----:B------:R-:W3:Y:S04]  /*d280*/  LDL.LU.64 R46, [R1+0x8a0] ;  /* 0x0008a000012e7983 */ /* 0x000ee80000300a00 */
[----:B------:R-:W3:Y:S01]  /*d290*/  LDL.LU.64 R44, [R1+0x898] ;  /* 0x00089800012c7983 */ /* 0x000ee20000300a00 */
[----:B------:R-:W-:Y:S11]  /*d2a0*/  IMAD.MOV.U32 R51, RZ, RZ, R15 ;  /* 0x000000ffff337224 */ /* 0x000ff600078e000f */
[----:B------:R-:W-:Y:S04]  /*d2b0*/  @!UPT UIADD3 URZ, URZ, URZ, URZ ;  /* 0x0000003f3f3ff290 */ /* 0x000fe8000fffe03f */
[----:B------:R-:W-:Y:S04]  /*d2c0*/  STL.64 [R1+0x3a0], R40 ;  /* 0x0003a02801007387 */ /* 0x000fe80000100a00 */
[----:B------:R0:W-:Y:S04]  /*d2d0*/  STL.64 [R1+0x3a8], R42 ;  /* 0x0003a82a01007387 */ /* 0x0001e80000100a00 */
[----:B0-----:R-:W2:Y:S04]  /*d2e0*/  LDL.LU R42, [R1+0x8] ;  /* 0x00000800012a7983 */ /* 0x001ea80000300800 */
[----:B------:R-:W2:Y:S01]  /*d2f0*/  LDL.LU R43, [R1+0xc] ;  /* 0x00000c00012b7983 */ /* 0x000ea20000300800 */
[----:B---3--:R-:W-:Y:S03]  /*d300*/  HMMA.16816.F32.BF16 R44, R24, R50, R44 ;  /* 0x00000032182c723c */ /* 0x008fe6000004182c */
[----:B------:R-:W3:Y:S04]  /*d310*/  LDL.LU.64 R50, [R1+0x890] ;  /* 0x0008900001327983 */ /* 0x000ee80000300a00 */
[----:B------:R-:W3:Y:S01]  /*d320*/  LDL.LU.64 R48, [R1+0x888] ;  /* 0x0008880001307983 */ /* 0x000ee20000300a00 */
[----:B------:R-:W-:Y:S01]  /*d330*/  IMAD.MOV.U32 R54, RZ, RZ, R14 ;  /* 0x000000ffff367224 */ /* 0x000fe200078e000e */
[----:B------:R-:W-:-:S02]  /*d340*/  MOV R55, R13 ;  /* 0x0000000d00377202 */ /* 0x000fc40000000f00 */
[----:B------:R-:W2:Y:S04]  /*d350*/  LDSM.16.M88.4 R12, [R18+0x22000] ;  /* 0x02200000120c783b */ /* 0x000ea80000000200 */
[----:B------:R-:W0:Y:S04]  /*d360*/  S2R R28, SR_TID.X ;  /* 0x00000000001c7919 */ /* 0x000e280000002100 */
[----:B------:R-:W-:Y:S04]  /*d370*/  LDSM.16.M88.4 R16, [R18+0x22400] ;  /* 0x022400001210783b */ /* 0x000fe80000000200 */
[----:B------:R-:W-:Y:S04]  /*d380*/  STL.64 [R1+0x3b0], R44 ;  /* 0x0003b02c01007387 */ /* 0x000fe80000100a00 */
[----:B------:R1:W-:Y:S04]  /*d390*/  STL.64 [R1+0x3b8], R46 ;  /* 0x0003b82e01007387 */ /* 0x0003e80000100a00 */
[----:B-1----:R-:W2:Y:S04]  /*d3a0*/  LDL.LU R46, [R1+0x18] ;  /* 0x00001800012e7983 */ /* 0x002ea80000300800 */
[----:B------:R-:W2:Y:S01]  /*d3b0*/  LDL.LU R47, [R1+0x1c] ;  /* 0x00001c00012f7983 */ /* 0x000ea20000300800 */
[----:B---3--:R-:W-:Y:S03]  /*d3c0*/  HMMA.16816.F32.BF16 R48, R24, R54, R48 ;  /* 0x000000361830723c */ /* 0x008fe60000041830 */
[----:B------:R-:W3:Y:S04]  /*d3d0*/  LDL.LU.64 R54, [R1+0x880] ;  /* 0x0008800001367983 */ /* 0x000ee80000300a00 */
[----:B------:R-:W3:Y:S11]  /*d3e0*/  LDL.LU.64 R52, [R1+0x878] ;  /* 0x0008780001347983 */ /* 0x000ef60000300a00 */
[----:B------:R-:W-:Y:S05]  /*d3f0*/  @!UPT UIADD3 URZ, URZ, URZ, URZ ;  /* 0x0000003f3f3ff290 */ /* 0x000fea000fffe03f */
[----:B------:R-:W-:Y:S04]  /*d400*/  STL.64 [R1+0x3e0], R48 ;  /* 0x0003e03001007387 */ /* 0x000fe80000100a00 */
[----:B------:R1:W-:Y:S04]  /*d410*/  STL.64 [R1+0x3e8], R50 ;  /* 0x0003e83201007387 */ /* 0x0003e80000100a00 */
[----:B-1----:R-:W3:Y:S04]  /*d420*/  LDL.LU R50, [R1+0x28] ;  /* 0x0000280001327983 */ /* 0x002ee80000300800 */
[----:B------:R-:W3:Y:S01]  /*d430*/  LDL.LU R51, [R1+0x2c] ;  /* 0x00002c0001337983 */ /* 0x000ee20000300800 */
[C---:B0-----:R-:W-:Y:S01]  /*d440*/  LOP3.LUT R60, R28.reuse, 0x7, RZ, 0xc0, !PT ;  /* 0x000000071c3c7812 */ /* 0x041fe200078ec0ff */
[----:B------:R-:W-:-:S04]  /*d450*/  IMAD.SHL.U32 R29, R28, 0x2, RZ ;  /* 0x000000021c1d7824 */ /* 0x000fc800078e00ff */
[----:B------:R-:W-:Y:S01]  /*d460*/  IMAD R60, R60, 0x90, RZ ;  /* 0x000000903c3c7824 */ /* 0x000fe200078e02ff */
[----:B--2---:R-:W-:Y:S04]  /*d470*/  HMMA.16816.F32.BF16 R20, R32, R12, R20 ;  /* 0x0000000c2014723c */ /* 0x004fe80000041814 */
[----:B------:R-:W-:-:S04]  /*d480*/  LOP3.LUT R60, R60, 0x30, R29, 0x78, !PT ;  /* 0x000000303c3c7812 */ /* 0x000fc800078e781d */
[----:B------:R-:W-:Y:S01]  /*d490*/  LOP3.LUT R60, R60, 0x40, RZ, 0x3c, !PT ;  /* 0x000000403c3c7812 */ /* 0x000fe200078e3cff */
[C---:B------:R-:W-:Y:S04]  /*d4a0*/  HMMA.16816.F32.BF16 R28, R24.reuse, R30, R8 ;  /* 0x0000001e181c723c */ /* 0x040fe80000041808 */
[----:B------:R-:W0:Y:S04]  /*d4b0*/  LDSM.16.M88.4 R8, [R60+0x22800] ;  /* 0x022800003c08783b */ /* 0x000e280000000200 */
[C---:B------:R-:W-:Y:S08]  /*d4c0*/  HMMA.16816.F32.BF16 R44, R24.reuse, R46, R56 ;  /* 0x0000002e182c723c */ /* 0x040ff00000041838 */
[C---:B------:R-:W-:Y:S08]  /*d4d0*/  HMMA.16816.F32.BF16 R4, R24.reuse, R42, R4 ;  /* 0x0000002a1804723c */ /* 0x040ff00000041804 */
[----:B------:R-:W-:Y:S01]  /*d4e0*/  HMMA.16816.F32.BF16 R12, R24, R14, R20 ;  /* 0x0000000e180c723c */ /* 0x000fe20000041814 */
[----:B0-----:R-:W-:-:S02]  /*d4f0*/  IMAD.MOV.U32 R2, RZ, RZ, R8 ;  /* 0x000000ffff027224 */ /* 0x001fc400078e0008 */
[----:B------:R-:W-:-:S05]  /*d500*/  IMAD.MOV.U32 R0, RZ, RZ, R9 ;  /* 0x000000ffff007224 */ /* 0x000fca00078e0009 */
[----:B---3--:R-:W-:Y:S11]  /*d510*/  HMMA.16816.F32.BF16 R48, R24, R50, R52 ;  /* 0x000000321830723c */ /* 0x008ff60000041834 */
[----:B------:R-:W-:Y:S11]  /*d520*/  @!UPT UIADD3 URZ, URZ, URZ, URZ ;  /* 0x0000003f3f3ff290 */ /* 0x000ff6000fffe03f */
[----:B------:R-:W-:Y:S01]  /*d530*/  @!UPT UIADD3 URZ, URZ, URZ, URZ ;  /* 0x0000003f3f3ff290 */ /* 0x000fe2000fffe03f */
[----:B------:R-:W-:Y:S04]  /*d540*/  STL.64 [R1+0x3d0], R48 ;  /* 0x0003d03001007387 */ /* 0x000fe80000100a00 */
[----:B------:R-:W-:Y:S04]  /*d550*/  STL.64 [R1+0x3d8], R50 ;  /* 0x0003d83201007387 */ /* 0x000fe80000100a00 */
[----:B------:R-:W-:Y:S04]  /*d560*/  STL.64 [R1+0x3c0], R44 ;  /* 0x0003c02c01007387 */ /* 0x000fe80000100a00 */
[----:B------:R-:W-:Y:S04]  /*d570*/  STL.64 [R1+0x3c8], R46 ;  /* 0x0003c82e01007387 */ /* 0x000fe80000100a00 */
[----:B------:R-:W-:Y:S04]  /*d580*/  STL.64 [R1+0x410], R4 ;  /* 0x0004100401007387 */ /* 0x000fe80000100a00 */
[----:B------:R4:W-:Y:S04]  /*d590*/  STL.64 [R1+0x418], R6 ;  /* 0x0004180601007387 */ /* 0x0009e80000100a00 */
[----:B------:R-:W-:Y:S04]  /*d5a0*/  STL.64 [R1+0x400], R28 ;  /* 0x0004001c01007387 */ /* 0x000fe80000100a00 */
[----:B------:R-:W-:Y:S04]  /*d5b0*/  STL.64 [R1+0x408], R30 ;  /* 0x0004081e01007387 */ /* 0x000fe80000100a00 */
[----:B------:R-:W-:Y:S04]  /*d5c0*/  STL.64 [R1+0x3f0], R12 ;  /* 0x0003f00c01007387 */ /* 0x000fe80000100a00 */
[----:B------:R-:W-:Y:S04]  /*d5d0*/  STL.64 [R1+0x3f8], R14 ;  /* 0x0003f80e01007387 */ /* 0x000fe80000100a00 */
[----:B------:R-:W-:Y:S04]  /*d5e0*/  STL.64 [R1+0x1e8], R10 ;  /* 0x0001e80a01007387 */ /* 0x000fe80000100a00 */
[----:B------:R-:W0:Y:S01]  /*d5f0*/  LDSM.16.M88.4 R8, [R60+0x22c00] ;  /* 0x022c00003c08783b */ /* 0x000e220000000200 */
[----:B----4-:R-:W-:Y:S03]  /*d600*/  HMMA.16816.F32.BF16 R4, R32, R16, R36 ;  /* 0x000000102004723c */ /* 0x010fe60000041824 */
[----:B------:R-:W-:Y:S04]  /*d610*/  LDSM.16.M88.4 R12, [R60+0x23800] ;  /* 0x023800003c0c783b */ /* 0x000fe80000000200 */
[----:B------:R-:W-:Y:S01]  /*d620*/  LDSM.16.M88.4 R48, [R60+0x23c00] ;  /* 0x023c00003c30783b */ /* 0x000fe20000000200 */
[----:B0-----:R-:W-:Y:S01]  /*d630*/  MOV R20, R8 ;  /* 0x0000000800147202 */ /* 0x001fe20000000f00 */
[----:B------:R-:W-:-:S02]  /*d640*/  IMAD.MOV.U32 R3, RZ, RZ, R9 ;  /* 0x000000ffff037224 */ /* 0x000fc400078e0009 */
[----:B------:R-:W-:Y:S01]  /*d650*/  STL [R1+0x1d8], R10 ;  /* 0x0001d80a01007387 */ /* 0x000fe20000100800 */
[----:B------:R-:W-:-:S03]  /*d660*/  IMAD.MOV.U32 R55, RZ, RZ, R11 ;  /* 0x000000ffff377224 */ /* 0x000fc600078e000b */
[----:B------:R-:W0:Y:S04]  /*d670*/  LDSM.16.M88.4 R8, [R60+0x23000] ;  /* 0x023000003c08783b */ /* 0x000e280000000200 */
[----:B------:R-:W-:Y:S05]  /*d680*/  STL [R1+0x870], R55 ;  /* 0x0008703701007387 */ /* 0x000fea0000100800 */
[----:B------:R-:W-:Y:S01]  /*d690*/  HMMA.16816.F32.BF16 R4, R24, R18, R4 ;  /* 0x000000121804723c */ /* 0x000fe20000041804 */
[----:B0-----:R-:W-:Y:S01]  /*d6a0*/  IMAD.MOV.U32 R22, RZ, RZ, R8 ;  /* 0x000000ffff167224 */ /* 0x001fe200078e0008 */
[----:B------:R-:W-:Y:S01]  /*d6b0*/  STL.64 [R1+0x1c8], R10 ;  /* 0x0001c80a01007387 */ /* 0x000fe20000100a00 */
[----:B------:R-:W-:-:S03]  /*d6c0*/  MOV R21, R9 ;  /* 0x0000000900157202 */ /* 0x000fc60000000f00 */
[----:B------:R-:W0:Y:S04]  /*d6d0*/  LDSM.16.M88.4 R8, [R60+0x23400] ;  /* 0x023400003c08783b */ /* 0x000e280000000200 */
[----:B0-----:R-:W-:Y:S04]  /*d6e0*/  STL.64 [R1+0x1b8], R10 ;  /* 0x0001b80a01007387 */ /* 0x001fe80000100a00 */
[----:B------:R-:W-:Y:S04]  /*d6f0*/  STL.64 [R1+0x1a8], R14 ;  /* 0x0001a80e01007387 */ /* 0x000fe80000100a00 */
[----:B------:R-:W-:Y:S05]  /*d700*/  STL.64 [R1+0x838], R12 ;  /* 0x0008380c01007387 */ /* 0x000fea0000100a00 */
[----:B------:R0:W-:Y:S04]  /*d710*/  STL.64 [R1+0x420], R4 ;  /* 0x0004200401007387 */ /* 0x0001e80000100a00 */
[----:B------:R1:W-:Y:S04]  /*d720*/  STL.64 [R1+0x428], R6 ;  /* 0x0004280601007387 */ /* 0x0003e80000100a00 */
[----:B------:R-:W2:Y:S04]  /*d730*/  LDL.LU R36, [R1+0x140] ;  /* 0x0001400001247983 */ /* 0x000ea80000300800 */
[----:B------:R-:W-:Y:S04]  /*d740*/  STL.64 [R1+0x198], R50 ;  /* 0x0001983201007387 */ /* 0x000fe80000100a00 */
[----:B------:R3:W-:Y:S04]  /*d750*/  STL.64 [R1+0x840], R48 ;  /* 0x0008403001007387 */ /* 0x0007e80000100a00 */
[----:B------:R-:W2:Y:S04]  /*d760*/  LDL.LU R37, [R1+0x144] ;  /* 0x0001440001257983 */ /* 0x000ea80000300800 */
[----:B------:R-:W4:Y:S04]  /*d770*/  LDL.LU R38, [R1+0x148] ;  /* 0x0001480001267983 */ /* 0x000f280000300800 */
[----:B------:R-:W4:Y:S04]  /*d780*/  LDL.LU R39, [R1+0x14c] ;  /* 0x00014c0001277983 */ /* 0x000f280000300800 */
[----:B----4-:R-:W-:Y:S04]  /*d790*/  STL.64 [R1+0x850], R38 ;  /* 0x0008502601007387 */ /* 0x010fe80000100a00 */
[----:B--2---:R-:W-:Y:S04]  /*d7a0*/  STL.64 [R1+0x848], R36 ;  /* 0x0008482401007387 */ /* 0x004fe80000100a00 */
[----:B0-----:R-:W2:Y:S04]  /*d7b0*/  LDL.LU R4, [R1+0x230] ;  /* 0x0002300001047983 */ /* 0x001ea80000300800 */
[----:B------:R-:W2:Y:S04]  /*d7c0*/  LDL.LU R5, [R1+0x234] ;  /* 0x0002340001057983 */ /* 0x000ea80000300800 */
[----:B-1----:R-:W4:Y:S04]  /*d7d0*/  LDL.LU R6, [R1+0x238] ;  /* 0x0002380001067983 */ /* 0x002f280000300800 */
[----:B------:R-:W4:Y:S01]  /*d7e0*/  LDL.LU R7, [R1+0x23c] ;  /* 0x00023c0001077983 */ /* 0x000f220000300800 */
[----:B------:R-:W-:-:S02]  /*d7f0*/  IMAD.MOV.U32 R16, RZ, RZ, R8 ;  /* 0x000000ffff107224 */ /* 0x000fc400078e0008 */
[----:B------:R-:W-:Y:S02]  /*d800*/  IMAD.MOV.U32 R17, RZ, RZ, R9 ;  /* 0x000000ffff117224 */ /* 0x000fe400078e0009 */
[----:B------:R-:W0:Y:S01]  /*d810*/  LDSM.16.M88.4 R8, [R60+0x24000] ;  /* 0x024000003c08783b */ /* 0x000e220000000200 */
[----:B---3--:R-:W-:Y:S01]  /*d820*/  MOV R49, R21 ;  /* 0x0000001500317202 */ /* 0x008fe20000000f00 */
[----:B------:R-:W-:Y:S02]  /*d830*/  IMAD.MOV.U32 R48, RZ, RZ, R22 ;  /* 0x000000ffff307224 */ /* 0x000fe400078e0016 */
[----:B----4-:R-:W-:Y:S04]  /*d840*/  STL.64 [R1+0x860], R6 ;  /* 0x0008600601007387 */ /* 0x010fe80000100a00 */
[----:B--2---:R1:W-:Y:S04]  /*d850*/  STL.64 [R1+0x858], R4 ;  /* 0x0008580401007387 */ /* 0x0043e80000100a00 */
[----:B------:R2:W-:Y:S04]  /*d860*/  STL.64 [R1+0x868], R16 ;  /* 0x0008681001007387 */ /* 0x0005e80000100a00 */
[----:B------:R-:W3:Y:S04]  /*d870*/  LDL.LU R12, [R1+0x240] ;  /* 0x00024000010c7983 */ /* 0x000ee80000300800 */
[----:B------:R-:W3:Y:S04]  /*d880*/  LDL.LU R13, [R1+0x244] ;  /* 0x00024400010d7983 */ /* 0x000ee80000300800 */
[----:B------:R-:W3:Y:S04]  /*d890*/  LDL.LU R14, [R1+0x248] ;  /* 0x00024800010e7983 */ /* 0x000ee80000300800 */
[----:B------:R-:W3:Y:S04]  /*d8a0*/  LDL.LU R15, [R1+0x24c] ;  /* 0x00024c00010f7983 */ /* 0x000ee80000300800 */
[----:B------:R-:W4:Y:S04]  /*d8b0*/  LDL.LU R52, [R1+0x280] ;  /* 0x0002800001347983 */ /* 0x000f280000300800 */
[----:B------:R-:W4:Y:S04]  /*d8c0*/  LDL.LU R53, [R1+0x284] ;  /* 0x0002840001357983 */ /* 0x000f280000300800 */
[----:B------:R-:W4:Y:S04]  /*d8d0*/  LDL.LU R54, [R1+0x288] ;  /* 0x0002880001367983 */ /* 0x000f280000300800 */
[----:B------:R-:W4:Y:S01]  /*d8e0*/  LDL.LU R55, [R1+0x28c] ;  /* 0x00028c0001377983 */ /* 0x000f220000300800 */
[----:B-1----:R-:W-:-:S03]  /*d8f0*/  IMAD.MOV.U32 R4, RZ, RZ, R20 ;  /* 0x000000ffff047224 */ /* 0x002fc600078e0014 */
[----:B------:R-:W3:Y:S04]  /*d900*/  LDL.LU R36, [R1+0x250] ;  /* 0x0002500001247983 */ /* 0x000ee80000300800 */
        /* <DEDUP_REMOVED lines=9> */
[----:B0-----:R-:W-:Y:S04]  /*d9a0*/  STL.64 [R1+0x188], R10 ;  /* 0x0001880a01007387 */ /* 0x001fe80000100a00 */
        /* <DEDUP_REMOVED lines=14> */
[----:B------:R-:W-:Y:S04]  /*da90*/  STL.64 [R1+0x830], R26 ;  /* 0x0008301a01007387 */ /* 0x000fe80000100a00 */
[----:B------:R0:W-:Y:S01]  /*daa0*/  STL.64 [R1+0x828], R24 ;  /* 0x0008281801007387 */ /* 0x0001e20000100a00 */
[----:B--2---:R-:W-:Y:S01]  /*dab0*/  IMAD.MOV.U32 R16, RZ, RZ, R2 ;  /* 0x000000ffff107224 */ /* 0x004fe200078e0002 */
[----:B------:R-:W-:-:S02]  /*dac0*/  MOV R17, R0 ;  /* 0x0000000000117202 */ /* 0x000fc40000000f00 */
[----:B0-----:R-:W2:Y:S04]  /*dad0*/  LDL.LU R24, [R1+0x270] ;  /* 0x0002700001187983 */ /* 0x001ea80000300800 */
[----:B------:R-:W2:Y:S04]  /*dae0*/  LDL.LU R25, [R1+0x274] ;  /* 0x0002740001197983 */ /* 0x000ea80000300800 */
[----:B------:R-:W2:Y:S04]  /*daf0*/  LDL.LU R26, [R1+0x278] ;  /* 0x00027800011a7983 */ /* 0x000ea80000300800 */
[----:B------:R-:W2:Y:S01]  /*db00*/  LDL.LU R27, [R1+0x27c] ;  /* 0x00027c00011b7983 */ /* 0x000ea20000300800 */
[C---:B----4-:R-:W-:Y:S03]  /*db10*/  HMMA.16816.F32.BF16 R16, R32.reuse, R16, R52 ;  /* 0x000000102010723c */ /* 0x050fe60000041834 */
[----:B------:R-:W4:Y:S11]  /*db20*/  LDL.LU R55, [R1+0x870] ;  /* 0x0008700001377983 */ /* 0x000f360000300800 */
[----:B------:R-:W-:Y:S09]  /*db30*/  @!UPT UIADD3 URZ, URZ, URZ, URZ ;  /* 0x0000003f3f3ff290 */ /* 0x000ff2000fffe03f */
[----:B------:R0:W-:Y:S04]  /*db40*/  STL.64 [R1+0x80], R16 ;  /* 0x0000801001007387 */ /* 0x0001e80000100a00 */
[----:B0-----:R-:W4:Y:S01]  /*db50*/  LDL.LU.64 R16, [R1+0x868] ;  /* 0x0008680001107983 */ /* 0x001f220000300a00 */
[----:B------:R-:W-:Y:S01]  /*db60*/  IMAD.MOV.U32 R5, RZ, RZ, R3 ;  /* 0x000000ffff057224 */ /* 0x000fe200078e0003 */
[----:B---3--:R-:W-:Y:S01]  /*db70*/  HMMA.16816.F32.BF16 R48, R32, R48, R36 ;  /* 0x000000302030723c */ /* 0x008fe20000041824 */
[----:B------:R-:W-:Y:S02]  /*db80*/  IMAD.MOV.U32 R54, RZ, RZ, R18 ;  /* 0x000000ffff367224 */ /* 0x000fe400078e0012 */
[----:B------:R-:W-:-:S05]  /*db90*/  IMAD.MOV.U32 R53, RZ, RZ, R19 ;  /* 0x000000ffff357224 */ /* 0x000fca00078e0013 */
[C---:B--2---:R-:W-:Y:S11]  /*dba0*/  HMMA.16816.F32.BF16 R4, R32.reuse, R4, R24 ;  /* 0x000000042004723c */ /* 0x044ff60000041818 */
[----:B------:R-:W-:Y:S11]  /*dbb0*/  @!UPT UIADD3 URZ, URZ, URZ, URZ ;  /* 0x0000003f3f3ff290 */ /* 0x000ff6000fffe03f */
[----:B------:R-:W-:Y:S02]  /*dbc0*/  @!UPT UIADD3 URZ, URZ, URZ, URZ ;  /* 0x0000003f3f3ff290 */ /* 0x000fe4000fffe03f */
[----:B------:R-:W-:Y:S01]  /*dbd0*/  IMAD.MOV.U32 R25, RZ, RZ, R6 ;  /* 0x000000ffff197224 */ /* 0x000fe200078e0006 */
[----:B------:R-:W-:Y:S01]  /*dbe0*/  MOV R26, R5 ;  /* 0x00000005001a7202 */ /* 0x000fe20000000f00 */
[----:B------:R-:W-:Y:S02]  /*dbf0*/  IMAD.MOV.U32 R24, RZ, RZ, R7 ;  /* 0x000000ffff187224 */ /* 0x000fe400078e0007 */
[----:B------:R-:W-:Y:S01]  /*dc00*/  IMAD.MOV.U32 R27, RZ, RZ, R4 ;  /* 0x000000ffff1b7224 */ /* 0x000fe200078e0004 */
[----:B------:R-:W2:Y:S04]  /*dc10*/  LDL.LU.64 R6, [R1+0x860] ;  /* 0x0008600001067983 */ /* 0x000ea80000300a00 */
[----:B------:R-:W2:Y:S04]  /*dc20*/  LDL.LU.64 R4, [R1+0x858] ;  /* 0x0008580001047983 */ /* 0x000ea80000300a00 */
[----:B------:R-:W3:Y:S04]  /*dc30*/  LDL.LU.64 R38, [R1+0x850] ;  /* 0x0008500001267983 */ /* 0x000ee80000300a00 */
[----:B------:R-:W3:Y:S04]  /*dc40*/  LDL.LU.64 R36, [R1+0x848] ;  /* 0x0008480001247983 */ /* 0x000ee80000300a00 */
[----:B------:R0:W-:Y:S04]  /*dc50*/  STL.64 [R1+0x60], R48 ;  /* 0x0000603001007387 */ /* 0x0001e80000100a00 */
[----:B------:R-:W-:Y:S04]  /*dc60*/  STL.64 [R1+0x68], R50 ;  /* 0x0000683201007387 */ /* 0x000fe80000100a00 */
[----:B0-----:R-:W2:Y:S01]  /*dc70*/  LDL.LU.64 R48, [R1+0x840] ;  /* 0x0008400001307983 */ /* 0x001ea20000300a00 */
[C---:B----4-:R-:W-:Y:S03]  /*dc80*/  HMMA.16816.F32.BF16 R16, R32.reuse, R16, R12 ;  /* 0x000000102010723c */ /* 0x050fe6000004180c */
[----:B------:R-:W2:Y:S11]  /*dc90*/  LDL.LU.64 R12, [R1+0x838] ;  /* 0x00083800010c7983 */ /* 0x000eb60000300a00 */
[----:B------:R-:W-:Y:S09]  /*dca0*/  @!UPT UIADD3 URZ, URZ, URZ, URZ ;  /* 0x0000003f3f3ff290 */ /* 0x000ff2000fffe03f */
[----:B------:R-:W-:Y:S04]  /*dcb0*/  STL.64 [R1+0x50], R16 ;  /* 0x0000501001007387 */ /* 0x000fe80000100a00 */
[----:B------:R2:W-:Y:S02]  /*dcc0*/  STL.64 [R1+0x58], R18 ;  /* 0x0000581201007387 */ /* 0x0005e40000100a00 */
[C---:B--2---:R-:W-:Y:S08]  /*dcd0*/  HMMA.16816.F32.BF16 R16, R32.reuse, R12, R4 ;  /* 0x0000000c2010723c */ /* 0x044ff00000041804 */
[C---:B------:R-:W-:Y:S08]  /*dce0*/  HMMA.16816.F32.BF16 R12, R32.reuse, R48, R20 ;  /* 0x00000030200c723c */ /* 0x040ff00000041814 */
[C---:B---3--:R-:W-:Y:S01]  /*dcf0*/  HMMA.16816.F32.BF16 R4, R32.reuse, R8, R36 ;  /* 0x000000082004723c */ /* 0x048fe20000041824 */
[----:B------:R-:W-:Y:S06]  /*dd00*/  LDSM.16.M88.4 R8, [R60+0x25000] ;  /* 0x025000003c08783b */ /* 0x000fec0000000200 */
[----:B------:R-:W-:Y:S04]  /*dd10*/  STL.64 [R1+0x40], R16 ;  /* 0x0000401001007387 */ /* 0x000fe80000100a00 */
[----:B------:R-:W-:Y:S04]  /*dd20*/  STL.64 [R1+0x48], R18 ;  /* 0x0000481201007387 */ /* 0x000fe80000100a00 */
[----:B------:R-:W2:Y:S04]  /*dd30*/  LDL.LU R48, [R1+0x200] ;  /* 0x0002000001307983 */ /* 0x000ea80000300800 */
[----:B------:R-:W-:Y:S04]  /*dd40*/  STL.64 [R1+0x30], R12 ;  /* 0x0000300c01007387 */ /* 0x000fe80000100a00 */
[----:B------:R-:W-:Y:S04]  /*dd50*/  STL.64 [R1+0x38], R14 ;  /* 0x0000380e01007387 */ /* 0x000fe80000100a00 */
[----:B------:R-:W-:Y:S04]  /*dd60*/  STL.64 [R1+0x20], R4 ;  /* 0x0000200401007387 */ /* 0x000fe80000100a00 */
[----:B------:R-:W-:Y:S04]  /*dd70*/  STL.64 [R1+0x28], R6 ;  /* 0x0000280601007387 */ /* 0x000fe80000100a00 */
[----:B------:R-:W2:Y:S04]  /*dd80*/  LDL.LU R49, [R1+0x204] ;  /* 0x0002040001317983 */ /* 0x000ea80000300800 */
[----:B------:R-:W2:Y:S04]  /*dd90*/  LDL.LU R50, [R1+0x208] ;  /* 0x0002080001327983 */ /* 0x000ea80000300800 */
[----:B------:R-:W2:Y:S04]  /*dda0*/  LDL.LU R51, [R1+0x20c] ;  /* 0x00020c0001337983 */ /* 0x000ea80000300800 */
[----:B------:R-:W3:Y:S04]  /*ddb0*/  LDL.LU R36, [R1+0x110] ;  /* 0x0001100001247983 */ /* 0x000ee80000300800 */
[----:B------:R-:W3:Y:S04]  /*ddc0*/  LDL.LU R37, [R1+0x114] ;  /* 0x0001140001257983 */ /* 0x000ee80000300800 */
[----:B------:R-:W3:Y:S04]  /*ddd0*/  LDL.LU R38, [R1+0x118] ;  /* 0x0001180001267983 */ /* 0x000ee80000300800 */
[----:B------:R-:W3:Y:S04]  /*dde0*/  LDL.LU R39, [R1+0x11c] ;  /* 0x00011c0001277983 */ /* 0x000ee80000300800 */
[----:B------:R-:W0:Y:S04]  /*ddf0*/  LDSM.16.M88.4 R16, [R60+0x24400] ;  /* 0x024400003c10783b */ /* 0x000e280000000200 */
[----:B------:R-:W1:Y:S04]  /*de00*/  LDSM.16.M88.4 R12, [R60+0x24800] ;  /* 0x024800003c0c783b */ /* 0x000e680000000200 */
[----:B------:R-:W4:Y:S04]  /*de10*/  LDSM.16.M88.4 R4, [R60+0x24c00] ;  /* 0x024c00003c04783b */ /* 0x000f280000000200 */
[----:B0-----:R0:W-:Y:S02]  /*de20*/  STL.64 [R1+0x178], R18 ;  /* 0x0001781201007387 */ /* 0x0011e40000100a00 */
[C---:B0-----:R-:W-:Y:S02]  /*de30*/  HMMA.16816.F32.BF16 R16, R32.reuse, R16, R28 ;  /* 0x000000102010723c */ /* 0x041fe4000004181c */
[----:B-1----:R0:W-:Y:S06]  /*de40*/  STL.64 [R1+0x168], R14 ;  /* 0x0001680e01007387 */ /* 0x0021ec0000100a00 */
[C---:B0-----:R-:W-:Y:S11]  /*de50*/  HMMA.16816.F32.BF16 R12, R32.reuse, R12, R56 ;  /* 0x0000000c200c723c */ /* 0x041ff60000041838 */
[----:B------:R-:W-:Y:S04]  /*de60*/  @!UPT UIADD3 URZ, URZ, URZ, URZ ;  /* 0x0000003f3f3ff290 */ /* 0x000fe8000fffe03f */
[----:B------:R-:W-:Y:S04]  /*de70*/  STL.64 [R1+0x10], R16 ;  /* 0x0000101001007387 */ /* 0x000fe80000100a00 */
[----:B------:R-:W-:Y:S04]  /*de80*/  STL.64 [R1+0x18], R18 ;  /* 0x0000181201007387 */ /* 0x000fe80000100a00 */
[----:B----4-:R0:W-:Y:S02]  /*de90*/  STL.64 [R1+0x158], R6 ;  /* 0x0001580601007387 */ /* 0x0101e40000100a00 */
[C---:B0-----:R-:W-:Y:S02]  /*dea0*/  HMMA.16816.F32.BF16 R4, R32.reuse, R4, R44 ;  /* 0x000000042004723c */ /* 0x041fe4000004182c */
[----:B------:R-:W-:Y:S04]  /*deb0*/  STL.64 [R1], R12 ;  /* 0x0000000c01007387 */ /* 0x000fe80000100a00 */
[----:B------:R-:W-:Y:S04]  /*dec0*/  STL.64 [R1+0x8], R14 ;  /* 0x0000080e01007387 */ /* 0x000fe80000100a00 */
[----:B------:R0:W-:Y:S04]  /*ded0*/  STL.64 [R1+0x148], R10 ;  /* 0x0001480a01007387 */ /* 0x0001e80000100a00 */
[----:B------:R-:W1:Y:S01]  /*dee0*/  LDSM.16.M88.4 R12, [R60+0x25400] ;  /* 0x025400003c0c783b */ /* 0x000e620000000200 */
[C---:B0-----:R-:W-:Y:S08]  /*def0*/  HMMA.16816.F32.BF16 R8, R32.reuse, R8, R40 ;  /* 0x000000082008723c */ /* 0x041ff00000041828 */
[----:B------:R-:W-:Y:S04]  /*df00*/  STL.64 [R1+0x778], R6 ;  /* 0x0007780601007387 */ /* 0x000fe80000100a00 */
[----:B------:R-:W-:Y:S04]  /*df10*/  STL.64 [R1+0x770], R4 ;  /* 0x0007700401007387 */ /* 0x000fe80000100a00 */
[----:B------:R-:W4:Y:S04]  /*df20*/  LDL.LU R40, [R1+0x100] ;  /* 0x0001000001287983 */ /* 0x000f280000300800 */
[----:B------:R-:W4:Y:S04]  /*df30*/  LDL.LU R41, [R1+0x104] ;  /* 0x0001040001297983 */ /* 0x000f280000300800 */
[----:B------:R-:W4:Y:S04]  /*df40*/  LDL.LU R42, [R1+0x108] ;  /* 0x00010800012a7983 */ /* 0x000f280000300800 */
[----:B------:R-:W4:Y:S04]  /*df50*/  LDL.LU R43, [R1+0x10c] ;  /* 0x00010c00012b7983 */ /* 0x000f280000300800 */
[----:B------:R-:W0:Y:S04]  /*df60*/  LDSM.16.M88.4 R4, [R60+0x25800] ;  /* 0x025800003c04783b */ /* 0x000e280000000200 */
[----:B------:R-:W4:Y:S04]  /*df70*/  LDL.LU R3, [R1+0x490] ;  /* 0x0004900001037983 */ /* 0x000f280000300800 */
[----:B------:R-:W4:Y:S04]  /*df80*/  LDL.LU R0, [R1+0x494] ;  /* 0x0004940001007983 */ /* 0x000f280000300800 */
[----:B------:R-:W4:Y:S04]  /*df90*/  LDL.LU R28, [R1+0x470] ;  /* 0x00047000011c7983 */ /* 0x000f280000300800 */
[----:B------:R-:W4:Y:S04]  /*dfa0*/  LDL.LU R29, [R1+0x478] ;  /* 0x00047800011d7983 */ /* 0x000f280000300800 */
[----:B------:R-:W4:Y:S04]  /*dfb0*/  LDL.LU R44, [R1+0xf0] ;  /* 0x0000f000012c7983 */ /* 0x000f280000300800 */
[----:B------:R-:W4:Y:S04]  /*dfc0*/  LDL.LU R45, [R1+0xf4] ;  /* 0x0000f400012d7983 */ /* 0x000f280000300800 */
[----:B------:R-:W4:Y:S04]  /*dfd0*/  LDL.LU R46, [R1+0xf8] ;  /* 0x0000f800012e7983 */ /* 0x000f280000300800 */
[----:B------:R-:W4:Y:S04]  /*dfe0*/  LDL.LU R47, [R1+0xfc] ;  /* 0x0000fc00012f7983 */ /* 0x000f280000300800 */
[----:B------:R-:W-:Y:S04]  /*dff0*/  STL.64 [R1+0x768], R10 ;  /* 0x0007680a01007387 */ /* 0x000fe80000100a00 */
[----:B------:R-:W-:Y:S04]  /*e000*/  STL.64 [R1+0x760], R8 ;  /* 0x0007600801007387 */ /* 0x000fe80000100a00 */
[----:B-1----:R2:W-:Y:S04]  /*e010*/  STL.64 [R1+0x138], R14 ;  /* 0x0001380e01007387 */ /* 0x0025e80000100a00 */
[----:B0-----:R-:W-:Y:S01]  /*e020*/  STL [R1+0x128], R6 ;  /* 0x0001280601007387 */ /* 0x001fe20000100800 */
[C---:B--2---:R-:W-:Y:S08]  /*e030*/  HMMA.16816.F32.BF16 R12, R32.reuse, R12, R48 ;  /* 0x0000000c200c723c */ /* 0x044ff00000041830 */
[----:B---3--:R-:W-:Y:S11]  /*e040*/  HMMA.16816.F32.BF16 R16, R32, R4, R36 ;  /* 0x000000042010723c */ /* 0x008ff60000041824 */
[----:B------:R-:W-:Y:S04]  /*e050*/  @!UPT UIADD3 URZ, URZ, URZ, URZ ;  /* 0x0000003f3f3ff290 */ /* 0x000fe8000fffe03f */
[----:B------:R-:W-:Y:S04]  /*e060*/  STL.64 [R1+0x758], R14 ;  /* 0x0007580e01007387 */ /* 0x000fe80000100a00 */
[----:B------:R-:W-:Y:S04]  /*e070*/  STL.64 [R1+0x750], R12 ;  /* 0x0007500c01007387 */ /* 0x000fe80000100a00 */
[----:B------:R0:W-:Y:S04]  /*e080*/  STL.64 [R1+0x748], R18 ;  /* 0x0007481201007387 */ /* 0x0001e80000100a00 */
[----:B------:R-:W2:Y:S04]  /*e090*/  LDL.LU R38, [R1+0x498] ;  /* 0x0004980001267983 */ /* 0x000ea80000300800 */
[----:B------:R-:W3:Y:S04]  /*e0a0*/  LDL.LU R39, [R1+0x474] ;  /* 0x0004740001277983 */ /* 0x000ee80000300800 */
[----:B------:R-:W3:Y:S04]  /*e0b0*/  LDL.LU R8, [R1+0xe0] ;  /* 0x0000e00001087983 */ /* 0x000ee80000300800 */
[----:B------:R-:W3:Y:S04]  /*e0c0*/  LDL.LU R9, [R1+0xe4] ;  /* 0x0000e40001097983 */ /* 0x000ee80000300800 */
[----:B------:R-:W3:Y:S04]  /*e0d0*/  LDL.LU R10, [R1+0xe8] ;  /* 0x0000e800010a7983 */ /* 0x000ee80000300800 */
[----:B------:R-:W3:Y:S04]  /*e0e0*/  LDL.LU R11, [R1+0xec] ;  /* 0x0000ec00010b7983 */ /* 0x000ee80000300800 */
[----:B------:R-:W0:Y:S01]  /*e0f0*/  S2R R2, SR_TID.X ;  /* 0x0000000000027919 */ /* 0x000e220000002100 */
[----:B------:R-:W-:Y:S01]  /*e100*/  IMAD.MOV.U32 R61, RZ, RZ, R7 ;  /* 0x000000ffff3d7224 */ /* 0x000fe200078e0007 */
[----:B0-----:R-:W-:-:S02]  /*e110*/  LOP3.LUT R19, R2, 0x7, RZ, 0xc0, !PT ;  /* 0x0000000702137812 */ /* 0x001fc400078ec0ff */
[----:B------:R-:W-:-:S03]  /*e120*/  SHF.L.U32 R60, R2, 0x1, RZ ;  /* 0x00000001023c7819 */ /* 0x000fc600000006ff */
[----:B------:R-:W-:-:S05]  /*e130*/  IMAD R19, R19, 0x90, RZ ;  /* 0x0000009013137824 */ /* 0x000fca00078e02ff */
[----:B------:R-:W-:-:S04]  /*e140*/  LOP3.LUT R19, R19, 0x30, R60, 0x78, !PT ;  /* 0x0000003013137812 */ /* 0x000fc800078e783c */
[----:B------:R-:W-:-:S05]  /*e150*/  LOP3.LUT R19, R19, 0x40, RZ, 0x3c, !PT ;  /* 0x0000004013137812 */ /* 0x000fca00078e3cff */
[----:B------:R-:W0:Y:S04]  /*e160*/  LDSM.16.M88.4 R4, [R19+0x25c00] ;  /* 0x025c00001304783b */ /* 0x000e280000000200 */
[----:B------:R-:W-:Y:S04]  /*e170*/  STL.64 [R1+0x740], R16 ;  /* 0x0007401001007387 */ /* 0x000fe80000100a00 */
[----:B------:R-:W-:Y:S01]  /*e180*/  LDSM.16.M88.4 R12, [R19+0x26800] ;  /* 0x02680000130c783b */ /* 0x000fe20000000200 */
[----:B0-----:R-:W-:Y:S02]  /*e190*/  IMAD.MOV.U32 R2, RZ, RZ, R6 ;  /* 0x000000ffff027224 */ /* 0x001fe400078e0006 */
[----:B------:R-:W-:Y:S01]  /*e1a0*/  IMAD.MOV.U32 R60, RZ, RZ, R7 ;  /* 0x000000ffff3c7224 */ /* 0x000fe200078e0007 */
[----:B----4-:R-:W-:Y:S01]  /*e1b0*/  HMMA.16816.F32.BF16 R20, R32, R4, R40 ;  /* 0x000000042014723c */ /* 0x010fe20000041828 */
[----:B------:R-:W0:Y:S01]  /*e1c0*/  LDSM.16.M88.4 R4, [R19+0x26000] ;  /* 0x026000001304783b */ /* 0x000e220000000200 */
[----:B------:R-:W-:-:S02]  /*e1d0*/  FADD R36, R0, R3 ;  /* 0x0000000300247221 */ /* 0x000fc40000000000 */
[----:B------:R-:W-:Y:S11]  /*e1e0*/  FADD R3, R29, R28 ;  /* 0x0000001c1d037221 */ /* 0x000ff60000000000 */
[----:B------:R-:W-:Y:S08]  /*e1f0*/  @!UPT UIADD3 URZ, URZ, URZ, URZ ;  /* 0x0000003f3f3ff290 */ /* 0x000ff0000fffe03f */
[----:B------:R-:W-:Y:S04]  /*e200*/  STL.64 [R1+0x738], R22 ;  /* 0x0007381601007387 */ /* 0x000fe80000100a00 */
[----:B------:R-:W-:Y:S04]  /*e210*/  STL.64 [R1+0x730], R20 ;  /* 0x0007301401007387 */ /* 0x000fe80000100a00 */
[----:B------:R-:W4:Y:S04]  /*e220*/  LDL.LU R42, [R1+0x49c] ;  /* 0x00049c00012a7983 */ /* 0x000f280000300800 */
[----:B------:R-:W4:Y:S04]  /*e230*/  LDL.LU R43, [R1+0x47c] ;  /* 0x00047c00012b7983 */ /* 0x000f280000300800 */
[----:B0-----:R-:W-:Y:S01]  /*e240*/  STL.64 [R1+0x108], R6 ;  /* 0x0001080601007387 */ /* 0x001fe20000100a00 */
[----:B------:R-:W-:Y:S03]  /*e250*/  HMMA.16816.F32.BF16 R28, R32, R4, R44 ;  /* 0x00000004201c723c */ /* 0x000fe6000004182c */
        /* <DEDUP_REMOVED lines=10> */
[----:B------:R1:W-:Y:S01]  /*e300*/  STL.64 [R1+0x720], R28 ;  /* 0x0007201c01007387 */ /* 0x0003e20000100a00 */
[----:B0-----:R-:W-:Y:S01]  /*e310*/  IMAD.MOV.U32 R20, RZ, RZ, R6 ;  /* 0x000000ffff147224 */ /* 0x001fe200078e0006 */
[----:B------:R-:W-:-:S02]  /*e320*/  MOV R17, R7 ;  /* 0x0000000700117202 */ /* 0x000fc40000000f00 */
[----:B-1----:R-:W4:Y:S04]  /*e330*/  LDL.LU R28, [R1+0xc0] ;  /* 0x0000c000011c7983 */ /* 0x002f280000300800 */
[----:B------:R-:W4:Y:S04]  /*e340*/  LDL.LU R29, [R1+0xc4] ;  /* 0x0000c400011d7983 */ /* 0x000f280000300800 */
[----:B------:R-:W4:Y:S04]  /*e350*/  LDL.LU R30, [R1+0xc8] ;  /* 0x0000c800011e7983 */ /* 0x000f280000300800 */
[----:B------:R-:W4:Y:S04]  /*e360*/  LDL.LU R31, [R1+0xcc] ;  /* 0x0000cc00011f7983 */ /* 0x000f280000300800 */
[----:B------:R-:W4:Y:S04]  /*e370*/  LDL.LU R6, [R1+0x4a8] ;  /* 0x0004a80001067983 */ /* 0x000f280000300800 */
[----:B------:R-:W4:Y:S01]  /*e380*/  LDL.LU R7, [R1+0x488] ;  /* 0x0004880001077983 */ /* 0x000f220000300800 */
[----:B--2---:R-:W-:-:S02]  /*e390*/  FADD R40, R38, R36 ;  /* 0x0000002426287221 */ /* 0x004fc40000000000 */
[----:B---3--:R-:W-:Y:S02]  /*e3a0*/  FADD R3, R39, R3 ;  /* 0x0000000327037221 */ /* 0x008fe40000000000 */
[----:B------:R-:W-:Y:S11]  /*e3b0*/  HMMA.16816.F32.BF16 R36, R32, R4, R8 ;  /* 0x000000042024723c */ /* 0x000ff60000041808 */
[----:B------:R-:W-:Y:S11]  /*e3c0*/  @!UPT UIADD3 URZ, URZ, URZ, URZ ;  /* 0x0000003f3f3ff290 */ /* 0x000ff6000fffe03f */
        /* <DEDUP_REMOVED lines=9> */
[----:B----4-:R-:W-:Y:S02]  /*e460*/  FADD R44, R42, R40 ;  /* 0x000000282a2c7221 */ /* 0x010fe40000000000 */
[----:B------:R-:W-:Y:S02]  /*e470*/  FADD R3, R43, R3 ;  /* 0x000000032b037221 */ /* 0x000fe40000000000 */
[----:B------:R-:W-:Y:S02]  /*e480*/  FADD R48, R47, R44 ;  /* 0x0000002c2f307221 */ /* 0x000fe40000000000 */
[----:B------:R-:W-:Y:S02]  /*e490*/  FADD R3, R0, R3 ;  /* 0x0000000300037221 */ /* 0x000fe40000000000 */
[----:B------:R-:W-:-:S02]  /*e4a0*/  FADD R52, R50, R48 ;  /* 0x0000003032347221 */ /* 0x000fc40000000000 */
[----:B------:R-:W-:Y:S01]  /*e4b0*/  FADD R3, R51, R3 ;  /* 0x0000000333037221 */ /* 0x000fe20000000000 */
[C---:B--2---:R-:W-:Y:S01]  /*e4c0*/  HMMA.16816.F32.BF16 R40, R32.reuse, R12, R36 ;  /* 0x0000000c2028723c */ /* 0x044fe20000041824 */
[----:B------:R-:W0:Y:S07]  /*e4d0*/  LDSM.16.M88.4 R12, [R19+0x26c00] ;  /* 0x026c0000130c783b */ /* 0x000e2e0000000200 */
[C---:B0-----:R-:W-:Y:S01]  /*e4e0*/  HMMA.16816.F32.BF16 R44, R32.reuse, R12, R28 ;  /* 0x0000000c202c723c */ /* 0x041fe2000004181c */
[----:B------:R-:W0:Y:S11]  /*e4f0*/  LDSM.16.M88.4 R28, [R19+0x27000] ;  /* 0x02700000131c783b */ /* 0x000e360000000200 */
[----:B------:R-:W-:Y:S03]  /*e500*/  @!UPT UIADD3 URZ, URZ, URZ, URZ ;  /* 0x0000003f3f3ff290 */ /* 0x000fe6000fffe03f */
[----:B------:R-:W-:Y:S04]  /*e510*/  STL.64 [R1+0x708], R42 ;  /* 0x0007082a01007387 */ /* 0x000fe80000100a00 */
[----:B------:R-:W-:Y:S04]  /*e520*/  STL.64 [R1+0x700], R40 ;  /* 0x0007002801007387 */ /* 0x000fe80000100a00 */
[----:B------:R-:W-:Y:S04]  /*e530*/  STL [R1+0xd8], R14 ;  /* 0x0000d80e01007387 */ /* 0x000fe80000100800 */
[----:B------:R1:W-:Y:S04]  /*e540*/  STL.64 [R1+0x6f0], R46 ;  /* 0x0006f02e01007387 */ /* 0x0003e80000100a00 */
[----:B------:R-:W-:Y:S01]  /*e550*/  STL.64 [R1+0x6e8], R44 ;  /* 0x0006e82c01007387 */ /* 0x000fe20000100a00 */
[----:B0-----:R-:W-:Y:S03]  /*e560*/  HMMA.16816.F32.BF16 R48, R32, R28, R56 ;  /* 0x0000001c2030723c */ /* 0x001fe60000041838 */
[----:B------:R-:W2:Y:S04]  /*e570*/  LDL.LU R56, [R1+0xa0] ;  /* 0x0000a00001387983 */ /* 0x000ea80000300800 */
[----:B------:R-:W2:Y:S04]  /*e580*/  LDL.LU R57, [R1+0xa4] ;  /* 0x0000a40001397983 */ /* 0x000ea80000300800 */
[----:B------:R-:W2:Y:S04]  /*e590*/  LDL.LU R58, [R1+0xa8] ;  /* 0x0000a800013a7983 */ /* 0x000ea80000300800 */
[----:B------:R-:W2:Y:S01]  /*e5a0*/  LDL.LU R59, [R1+0xac] ;  /* 0x0000ac00013b7983 */ /* 0x000ea20000300800 */
[----:B-1----:R-:W-:-:S07]  /*e5b0*/  IMAD.MOV.U32 R47, RZ, RZ, R55 ;  /* 0x000000ffff2f7224 */ /* 0x002fce00078e0037 */
[----:B------:R0:W-:Y:S04]  /*e5c0*/  STL.64 [R1+0x788], R50 ;  /* 0x0007883201007387 */ /* 0x0001e80000100a00 */
[----:B------:R1:W-:Y:S04]  /*e5d0*/  STL.64 [R1+0x780], R48 ;  /* 0x0007803001007387 */ /* 0x0003e80000100a00 */
[----:B------:R-:W3:Y:S04]  /*e5e0*/  LDL.LU R46, [R1+0x1d8] ;  /* 0x0001d800012e7983 */ /* 0x000ee80000300800 */
[----:B------:R-:W4:Y:S01]  /*e5f0*/  LDL.LU R55, [R1+0x4ac] ;  /* 0x0004ac0001377983 */ /* 0x000f220000300800 */
[----:B------:R-:W-:Y:S01]  /*e600*/  MOV R13, R30 ;  /* 0x0000001e000d7202 */ /* 0x000fe20000000f00 */
[----:B------:R-:W-:-:S02]  /*e610*/  IMAD.MOV.U32 R12, RZ, RZ, R31 ;  /* 0x000000ffff0c7224 */ /* 0x000fc400078e001f */
[----:B------:R-:W1:Y:S01]  /*e620*/  LDSM.16.M88.4 R28, [R19+0x27400] ;  /* 0x02740000131c783b */ /* 0x000e620000000200 */
[----:B0-----:R-:W-:-:S03]  /*e630*/  MOV R51, R24 ;  /* 0x0000001800337202 */ /* 0x001fc60000000f00 */
[----:B------:R-:W3:Y:S01]  /*e640*/  LDL.LU R23, [R1+0x48c] ;  /* 0x00048c0001177983 */ /* 0x000ee20000300800 */
[----:B------:R-:W-:-:S03]  /*e650*/  IMAD.MOV.U32 R50, RZ, RZ, R25 ;  /* 0x000000ffff327224 */ /* 0x000fc600078e0019 */
[----:B------:R-:W3:Y:S01]  /*e660*/  LDL.LU R14, [R1+0x2e4] ;  /* 0x0002e400010e7983 */ /* 0x000ee20000300800 */
[----:B-1----:R-:W-:-:S03]  /*e670*/  IMAD.MOV.U32 R49, RZ, RZ, R26 ;  /* 0x000000ffff317224 */ /* 0x002fc600078e001a */
[----:B------:R-:W3:Y:S01]  /*e680*/  LDL.LU R8, [R1+0x2d8] ;  /* 0x0002d80001087983 */ /* 0x000ee20000300800 */
[----:B------:R-:W-:-:S03]  /*e690*/  MOV R48, R27 ;  /* 0x0000001b00307202 */ /* 0x000fc60000000f00 */
[----:B------:R-:W3:Y:S01]  /*e6a0*/  LDL.LU R24, [R1+0x1f0] ;  /* 0x0001f00001187983 */ /* 0x000ee20000300800 */
[----:B------:R-:W-:-:S03]  /*e6b0*/  IMAD.MOV.U32 R0, RZ, RZ, R15 ;  /* 0x000000ffff007224 */ /* 0x000fc600078e000f */
[----:B------:R-:W3:Y:S04]  /*e6c0*/  LDL.LU R25, [R1+0x1f4] ;  /* 0x0001f40001197983 */ /* 0x000ee80000300800 */
[----:B------:R-:W3:Y:S04]  /*e6d0*/  LDL.LU R26, [R1+0x1f8] ;  /* 0x0001f800011a7983 */ /* 0x000ee80000300800 */
[----:B------:R-:W3:Y:S04]  /*e6e0*/  LDL.LU R27, [R1+0x1fc] ;  /* 0x0001fc00011b7983 */ /* 0x000ee80000300800 */
[----:B------:R-:W3:Y:S01]  /*e6f0*/  LDL.LU R15, [R1+0x2ec] ;  /* 0x0002ec00010f7983 */ /* 0x000ee20000300800 */
[----:B------:R-:W-:-:S03]  /*e700*/  FADD R52, R6, R52 ;  /* 0x0000003406347221 */ /* 0x000fc60000000000 */
[----:B------:R-:W3:Y:S01]  /*e710*/  LDL.LU R10, [R1+0x2dc] ;  /* 0x0002dc00010a7983 */ /* 0x000ee20000300800 */
[----:B------:R-:W-:-:S03]  /*e720*/  FADD R3, R7, R3 ;  /* 0x0000000307037221 */ /* 0x000fc60000000000 */
[----:B------:R-:W3:Y:S01]  /*e730*/  LDL.LU R4, [R1+0x2e8] ;  /* 0x0002e80001047983 */ /* 0x000ee20000300800 */
[----:B------:R-:W-:Y:S02]  /*e740*/  IMAD.MOV.U32 R41, RZ, RZ, R30 ;  /* 0x000000ffff297224 */ /* 0x000fe400078e001e */
[----:B------:R-:W-:Y:S01]  /*e750*/  IMAD.MOV.U32 R40, RZ, RZ, R31 ;  /* 0x000000ffff287224 */ /* 0x000fe200078e001f */
[----:B------:R-:W3:Y:S04]  /*e760*/  LDL.LU R11, [R1+0x2d0] ;  /* 0x0002d000010b7983 */ /* 0x000ee80000300800 */
[----:B------:R-:W3:Y:S04]  /*e770*/  LDL.LU R5, [R1+0x2e0] ;  /* 0x0002e00001057983 */ /* 0x000ee80000300800 */
[----:B------:R-:W3:Y:S04]  /*e780*/  LDL.LU R6, [R1+0x2d4] ;  /* 0x0002d40001067983 */ /* 0x000ee80000300800 */
[----:B------:R-:W3:Y:S04]  /*e790*/  LDL.LU R7, [R1+0x2c4] ;  /* 0x0002c40001077983 */ /* 0x000ee80000300800 */
[----:B------:R-:W-:Y:S04]  /*e7a0*/  STL.64 [R1+0x810], R40 ;  /* 0x0008102801007387 */ /* 0x000fe80000100a00 */
[----:B------:R-:W3:Y:S04]  /*e7b0*/  LDL.LU R42, [R1+0x1e8] ;  /* 0x0001e800012a7983 */ /* 0x000ee80000300800 */
[----:B------:R-:W3:Y:S01]  /*e7c0*/  LDL.LU R43, [R1+0x1ec] ;  /* 0x0001ec00012b7983 */ /* 0x000ee20000300800 */
[----:B--2---:R-:W-:Y:S03]  /*e7d0*/  HMMA.16816.F32.BF16 R56, R32, R28, R56 ;  /* 0x0000001c2038723c */ /* 0x004fe60000041838 */
[----:B------:R-:W0:Y:S11]  /*e7e0*/  LDSM.16.M88.4 R28, [R19+0x27800] ;  /* 0x02780000131c783b */ /* 0x000e360000000200 */
[----:B------:R-:W-:Y:S09]  /*e7f0*/  @!UPT UIADD3 URZ, URZ, URZ, URZ ;  /* 0x0000003f3f3ff290 */ /* 0x000ff2000fffe03f */
[----:B------:R1:W-:Y:S01]  /*e800*/  STL.64 [R1+0x798], R58 ;  /* 0x0007983a01007387 */ /* 0x0003e20000100a00 */
[----:B----4-:R-:W-:-:S03]  /*e810*/  FADD R18, R55, R52 ;  /* 0x0000003437127221 */ /* 0x010fc60000000000 */
[----:B------:R2:W-:Y:S01]  /*e820*/  STL.64 [R1+0x790], R56 ;  /* 0x0007903801007387 */ /* 0x0005e20000100a00 */
[----:B-1----:R-:W-:Y:S01]  /*e830*/  IMAD.MOV.U32 R59, RZ, RZ, R53 ;  /* 0x000000ffff3b7224 */ /* 0x002fe200078e0035 */
[----:B------:R-:W-:Y:S02]  /*e840*/  MOV R58, R54 ;  /* 0x00000036003a7202 */ /* 0x000fe40000000f00 */
[----:B--2---:R-:W2:Y:S04]  /*e850*/  LDL.LU R56, [R1+0x80] ;  /* 0x0000800001387983 */ /* 0x004ea80000300800 */
[----:B------:R-:W2:Y:S04]  /*e860*/  LDL.LU R57, [R1+0x84] ;  /* 0x0000840001397983 */ /* 0x000ea80000300800 */
[----:B------:R-:W0:Y:S04]  /*e870*/  LDL.LU R52, [R1+0x90] ;  /* 0x0000900001347983 */ /* 0x000e280000300800 */
[----:B------:R-:W0:Y:S04]  /*e880*/  LDL.LU R53, [R1+0x94] ;  /* 0x0000940001357983 */ /* 0x000e280000300800 */
[----:B------:R-:W0:Y:S04]  /*e890*/  LDL.LU R54, [R1+0x98] ;  /* 0x0000980001367983 */ /* 0x000e280000300800 */
[----:B------:R-:W0:Y:S02]  /*e8a0*/  LDL.LU R55, [R1+0x9c] ;  /* 0x00009c0001377983 */ /* 0x000e240000300800 */
[C---:B0-----:R-:W-:Y:S11]  /*e8b0*/  HMMA.16816.F32.BF16 R52, R32.reuse, R28, R52 ;  /* 0x0000001c2034723c */ /* 0x041ff60000041834 */
[----:B------:R-:W-:Y:S11]  /*e8c0*/  @!UPT UIADD3 URZ, URZ, URZ, URZ ;  /* 0x0000003f3f3ff290 */ /* 0x000ff6000fffe03f */
[----:B------:R-:W-:Y:S01]  /*e8d0*/  @!UPT UIADD3 URZ, URZ, URZ, URZ ;  /* 0x0000003f3f3ff290 */ /* 0x000fe2000fffe03f */
[----:B------:R-:W-:Y:S04]  /*e8e0*/  STL.64 [R1+0x7a8], R54 ;  /* 0x0007a83601007387 */ /* 0x000fe80000100a00 */
[----:B------:R-:W-:Y:S04]  /*e8f0*/  STL.64 [R1+0x7a0], R52 ;  /* 0x0007a03401007387 */ /* 0x000fe80000100a00 */
[----:B------:R-:W3:Y:S02]  /*e900*/  LDSM.16.M88.4 R52, [R19+0x27c00] ;  /* 0x027c00001334783b */ /* 0x000ee40000000200 */
[----:B---3--:R-:W-:Y:S02]  /*e910*/  HMMA.16816.F32.BF16 R32, R32, R52, R24 ;  /* 0x000000342020723c */ /* 0x008fe40000041818 */
[----:B------:R-:W2:Y:S04]  /*e920*/  LDL.LU.64 R26, [R1+0x830] ;  /* 0x00083000011a7983 */ /* 0x000ea80000300a00 */
[----:B------:R-:W2:Y:S11]  /*e930*/  LDL.LU.64 R24, [R1+0x828] ;  /* 0x0008280001187983 */ /* 0x000eb60000300a00 */
[----:B------:R-:W-:Y:S06]  /*e940*/  @!UPT UIADD3 URZ, URZ, URZ, URZ ;  /* 0x0000003f3f3ff290 */ /* 0x000fec000fffe03f */
[----:B------:R-:W-:Y:S04]  /*e950*/  STL.64 [R1+0x7b8], R34 ;  /* 0x0007b82201007387 */ /* 0x000fe80000100a00 */
[----:B------:R2:W-:Y:S01]  /*e960*/  STL.64 [R1+0x7b0], R32 ;  /* 0x0007b02001007387 */ /* 0x0005e20000100a00 */
[----:B------:R-:W-:Y:S02]  /*e970*/  FADD R3, R23, R3 ;  /* 0x0000000317037221 */ /* 0x000fe40000000000 */
[----:B------:R-:W-:Y:S02]  /*e980*/  FADD R14, R14, R18 ;  /* 0x000000120e0e7221 */ /* 0x000fe40000000000 */
[----:B------:R-:W-:Y:S02]  /*e990*/  FADD R8, R8, R3 ;  /* 0x0000000308087221 */ /* 0x000fe40000000000 */
[----:B------:R-:W-:-:S02]  /*e9a0*/  FADD R3, R15, R14 ;  /* 0x0000000e0f037221 */ /* 0x000fc40000000000 */
[----:B------:R-:W-:Y:S02]  /*e9b0*/  FADD R8, R10, R8 ;  /* 0x000000080a087221 */ /* 0x000fe40000000000 */
[----:B------:R-:W-:Y:S02]  /*e9c0*/  FADD R4, R4, R3 ;  /* 0x0000000304047221 */ /* 0x000fe40000000000 */
[----:B------:R-:W-:Y:S02]  /*e9d0*/  FADD R3, R11, R8 ;  /* 0x000000080b037221 */ /* 0x000fe40000000000 */
[----:B------:R-:W-:Y:S02]  /*e9e0*/  FADD R4, R5, R4 ;  /* 0x0000000405047221 */ /* 0x000fe40000000000 */
[----:B------:R-:W-:Y:S02]  /*e9f0*/  FADD R3, R6, R3 ;  /* 0x0000000306037221 */ /* 0x000fe40000000000 */
[----:B------:R-:W-:Y:S01]  /*ea00*/  FADD R22, R7, R4 ;  /* 0x0000000407167221 */ /* 0x000fe20000000000 */
[C---:B--2---:R-:W-:Y:S11]  /*ea10*/  HMMA.16816.F32.BF16 R32, R24.reuse, R42, R56 ;  /* 0x0000002a1820723c */ /* 0x044ff60000041838 */
[----:B------:R-:W-:Y:S11]  /*ea20*/  @!UPT UIADD3 URZ, URZ, URZ, URZ ;  /* 0x0000003f3f3ff290 */ /* 0x000ff6000fffe03f */
[----:B------:R-:W-:Y:S01]  /*ea30*/  @!UPT UIADD3 URZ, URZ, URZ, URZ ;  /* 0x0000003f3f3ff290 */ /* 0x000fe2000fffe03f */
[----:B------:R-:W-:Y:S04]  /*ea40*/  STL.64 [R1+0x220], R32 ;  /* 0x0002202001007387 */ /* 0x000fe80000100a00 */
[----:B------:R0:W-:Y:S04]  /*ea50*/  STL.64 [R1+0x228], R34 ;  /* 0x0002282201007387 */ /* 0x0001e80000100a00 */
[----:B------:R-:W2:Y:S01]  /*ea60*/  LDL.LU R6, [R1+0x168] ;  /* 0x0001680001067983 */ /* 0x000ea20000300800 */
[C---:B0-----:R-:W-:Y:S11]  /*ea70*/  HMMA.16816.F32.BF16 R32, R24.reuse, R46, R48 ;  /* 0x0000002e1820723c */ /* 0x041ff60000041830 */
[----:B------:R-:W-:Y:S11]  /*ea80*/  @!UPT UIADD3 URZ, URZ, URZ, URZ ;  /* 0x0000003f3f3ff290 */ /* 0x000ff6000fffe03f */
[----:B------:R-:W-:Y:S01]  /*ea90*/  @!UPT UIADD3 URZ, URZ, URZ, URZ ;  /* 0x0000003f3f3ff290 */ /* 0x000fe2000fffe03f */
[----:B------:R-:W-:Y:S04]  /*eaa0*/  STL.64 [R1+0x1e0], R32 ;  /* 0x0001e02001007387 */ /* 0x000fe80000100a00 */
[----:B------:R0:W-:Y:S04]  /*eab0*/  STL.64 [R1+0x1e8], R34 ;  /* 0x0001e82201007387 */ /* 0x0001e80000100a00 */
[----:B------:R-:W2:Y:S04]  /*eac0*/  LDL.LU R7, [R1+0x16c] ;  /* 0x00016c0001077983 */ /* 0x000ea80000300800 */
[----:B--2---:R1:W-:Y:S04]  /*ead0*/  STL.64 [R1+0x7c0], R6 ;  /* 0x0007c00601007387 */ /* 0x0043e80000100a00 */
[----:B------:R-:W2:Y:S04]  /*eae0*/  LDL.LU R48, [R1] ;  /* 0x0000000001307983 */ /* 0x000ea80000300800 */
[----:B------:R-:W2:Y:S04]  /*eaf0*/  LDL.LU R49, [R1+0x4] ;  /* 0x0000040001317983 */ /* 0x000ea80000300800 */
[----:B------:R-:W3:Y:S04]  /*eb00*/  LDL.LU R50, [R1+0x8] ;  /* 0x0000080001327983 */ /* 0x000ee80000300800 */
[----:B------:R-:W3:Y:S04]  /*eb10*/  LDL.LU R51, [R1+0xc] ;  /* 0x00000c0001337983 */ /* 0x000ee80000300800 */
[----:B---3--:R3:W-:Y:S04]  /*eb20*/  STL.64 [R1+0x7d0], R50 ;  /* 0x0007d03201007387 */ /* 0x0087e80000100a00 */
[----:B--2---:R-:W-:Y:S04]  /*eb30*/  STL.64 [R1+0x7c8], R48 ;  /* 0x0007c83001007387 */ /* 0x004fe80000100a00 */
[----:B------:R-:W2:Y:S04]  /*eb40*/  LDL.LU R58, [R1+0x178] ;  /* 0x00017800013a7983 */ /* 0x000ea80000300800 */
[----:B------:R-:W2:Y:S04]  /*eb50*/  LDL.LU R59, [R1+0x17c] ;  /* 0x00017c00013b7983 */ /* 0x000ea80000300800 */
[----:B--2---:R2:W-:Y:S04]  /*eb60*/  STL.64 [R1+0x7d8], R58 ;  /* 0x0007d83a01007387 */ /* 0x0045e80000100a00 */
[----:B0-----:R-:W4:Y:S04]  /*eb70*/  LDL.LU R34, [R1+0x188] ;  /* 0x0001880001227983 */ /* 0x001f280000300800 */
[----:B------:R-:W4:Y:S04]  /*eb80*/  LDL.LU R35, [R1+0x18c] ;  /* 0x00018c0001237983 */ /* 0x000f280000300800 */
[----:B----4-:R0:W-:Y:S04]  /*eb90*/  STL.64 [R1+0x7e0], R34 ;  /* 0x0007e02201007387 */ /* 0x0101e80000100a00 */
[----:B------:R-:W4:Y:S04]  /*eba0*/  LDL.LU R4, [R1+0x20] ;  /* 0x0000200001047983 */ /* 0x000f280000300800 */
[----:B------:R-:W4:Y:S04]  /*ebb0*/  LDL.LU R5, [R1+0x24] ;  /* 0x0000240001057983 */ /* 0x000f280000300800 */
[----:B-1----:R-:W2:Y:S04]  /*ebc0*/  LDL.LU R6, [R1+0x28] ;  /* 0x0000280001067983 */ /* 0x002ea80000300800 */
[----:B------:R-:W2:Y:S04]  /*ebd0*/  LDL.LU R7, [R1+0x2c] ;  /* 0x00002c0001077983 */ /* 0x000ea80000300800 */
[----:B--2---:R-:W-:Y:S04]  /*ebe0*/  STL.64 [R1+0x7f0], R6 ;  /* 0x0007f00601007387 */ /* 0x004fe80000100a00 */
[----:B----4-:R-:W-:Y:S04]  /*ebf0*/  STL.64 [R1+0x7e8], R4 ;  /* 0x0007e80401007387 */ /* 0x010fe80000100a00 */
[----:B---3--:R-:W2:Y:S04]  /*ec00*/  LDL.LU R50, [R1+0x198] ;  /* 0x0001980001327983 */ /* 0x008ea80000300800 */
[----:B------:R-:W2:Y:S04]  /*ec10*/  LDL.LU R51, [R1+0x19c] ;  /* 0x00019c0001337983 */ /* 0x000ea80000300800 */
[----:B------:R-:W3:Y:S04]  /*ec20*/  LDL.LU R15, [R1+0x2b4] ;  /* 0x0002b400010f7983 */ /* 0x000ee80000300800 */
[----:B--2---:R1:W-:Y:S04]  /*ec30*/  STL.64 [R1+0x7f8], R50 ;  /* 0x0007f83201007387 */ /* 0x0043e80000100a00 */
[----:B------:R-:W2:Y:S04]  /*ec40*/  LDL.LU R56, [R1+0x30] ;  /* 0x0000300001387983 */ /* 0x000ea80000300800 */
[----:B------:R-:W2:Y:S04]  /*ec50*/  LDL.LU R57, [R1+0x34] ;  /* 0x0000340001397983 */ /* 0x000ea80000300800 */
[----:B------:R-:W4:Y:S04]  /*ec60*/  LDL.LU R58, [R1+0x38] ;  /* 0x00003800013a7983 */ /* 0x000f280000300800 */
[----:B------:R-:W4:Y:S04]  /*ec70*/  LDL.LU R59, [R1+0x3c] ;  /* 0x00003c00013b7983 */ /* 0x000f280000300800 */
[----:B------:R-:W2:Y:S04]  /*ec80*/  LDL.LU R46, [R1+0x1c8] ;  /* 0x0001c800012e7983 */ /* 0x000ea80000300800 */
[----:B------:R-:W3:Y:S04]  /*ec90*/  LDL.LU R47, [R1+0x1cc] ;  /* 0x0001cc00012f7983 */ /* 0x000ee80000300800 */
[----:B------:R-:W3:Y:S04]  /*eca0*/  LDL.LU R23, [R1+0x2c0] ;  /* 0x0002c00001177983 */ /* 0x000ee80000300800 */
[----:B------:R-:W3:Y:S04]  /*ecb0*/  LDL.LU R8, [R1+0x2b0] ;  /* 0x0002b00001087983 */ /* 0x000ee80000300800 */
[----:B------:R-:W3:Y:S04]  /*ecc0*/  LDL.LU R40, [R1+0x60] ;  /* 0x0000600001287983 */ /* 0x000ee80000300800 */
[----:B------:R-:W3:Y:S04]  /*ecd0*/  LDL.LU R41, [R1+0x64] ;  /* 0x0000640001297983 */ /* 0x000ee80000300800 */
[----:B------:R-:W3:Y:S04]  /*ece0*/  LDL.LU R42, [R1+0x68] ;  /* 0x00006800012a7983 */ /* 0x000ee80000300800 */
[----:B------:R-:W3:Y:S04]  /*ecf0*/  LDL.LU R43, [R1+0x6c] ;  /* 0x00006c00012b7983 */ /* 0x000ee80000300800 */
[----:B----4-:R-:W-:Y:S04]  /*ed00*/  STL.64 [R1+0x808], R58 ;  /* 0x0008083a01007387 */ /* 0x010fe80000100a00 */
[----:B--2---:R2:W-:Y:S04]  /*ed10*/  STL.64 [R1+0x800], R56 ;  /* 0x0008003801007387 */ /* 0x0045e80000100a00 */
[----:B0-----:R-:W4:Y:S04]  /*ed20*/  LDL.LU R34, [R1+0x1a8] ;  /* 0x0001a80001227983 */ /* 0x001f280000300800 */
[----:B------:R-:W4:Y:S04]  /*ed30*/  LDL.LU R35, [R1+0x1ac] ;  /* 0x0001ac0001237983 */ /* 0x000f280000300800 */
[----:B------:R-:W4:Y:S04]  /*ed40*/  LDL.LU R21, [R1+0x2cc] ;  /* 0x0002cc0001157983 */ /* 0x000f280000300800 */
[----:B-1----:R-:W4:Y:S04]  /*ed50*/  LDL.LU R50, [R1+0x1b8] ;  /* 0x0001b80001327983 */ /* 0x002f280000300800 */
[----:B------:R-:W4:Y:S04]  /*ed60*/  LDL.LU R51, [R1+0x1bc] ;  /* 0x0001bc0001337983 */ /* 0x000f280000300800 */
[----:B--2---:R-:W4:Y:S04]  /*ed70*/  LDL.LU R56, [R1+0x50] ;  /* 0x0000500001387983 */ /* 0x004f280000300800 */
[----:B------:R-:W4:Y:S04]  /*ed80*/  LDL.LU R57, [R1+0x54] ;  /* 0x0000540001397983 */ /* 0x000f280000300800 */
[----:B------:R-:W4:Y:S04]  /*ed90*/  LDL.LU R58, [R1+0x58] ;  /* 0x00005800013a7983 */ /* 0x000f280000300800 */
[----:B------:R-:W4:Y:S04]  /*eda0*/  LDL.LU R59, [R1+0x5c] ;  /* 0x00005c00013b7983 */ /* 0x000f280000300800 */
[----:B------:R-:W2:Y:S04]  /*edb0*/  LDL.LU R4, [R1+0x40] ;  /* 0x0000400001047983 */ /* 0x000ea80000300800 */
[----:B------:R-:W2:Y:S04]  /*edc0*/  LDL.LU R5, [R1+0x44] ;  /* 0x0000440001057983 */ /* 0x000ea80000300800 */
[----:B------:R-:W2:Y:S04]  /*edd0*/  LDL.LU R6, [R1+0x48] ;  /* 0x0000480001067983 */ /* 0x000ea80000300800 */
[----:B------:R-:W2:Y:S01]  /*ede0*/  LDL.LU R7, [R1+0x4c] ;  /* 0x00004c0001077983 */ /* 0x000ea20000300800 */
[----:B---3--:R-:W-:Y:S01]  /*edf0*/  HMMA.16816.F32.BF16 R44, R24, R46, R40 ;  /* 0x0000002e182c723c */ /* 0x008fe20000041828 */
[----:B------:R-:W-:-:S02]  /*ee00*/  IMAD.MOV.U32 R29, RZ, RZ, R54 ;  /* 0x000000ffff1d7224 */ /* 0x000fc400078e0036 */
[----:B------:R-:W3:Y:S01]  /*ee10*/  LDL.LU R52, [R1+0x10] ;  /* 0x0000100001347983 */ /* 0x000ee20000300800 */
[----:B------:R-:W-:-:S03]  /*ee20*/  IMAD.MOV.U32 R28, RZ, RZ, R55 ;  /* 0x000000ffff1c7224 */ /* 0x000fc600078e0037 */
[----:B------:R-:W3:Y:S04]  /*ee30*/  LDL.LU R53, [R1+0x14] ;  /* 0x0000140001357983 */ /* 0x000ee80000300800 */
[----:B------:R-:W3:Y:S01]  /*ee40*/  LDL.LU R54, [R1+0x18] ;  /* 0x0000180001367983 */ /* 0x000ee20000300800 */
[----:B------:R-:W-:-:S03]  /*ee50*/  FADD R3, R15, R3 ;  /* 0x000000030f037221 */ /* 0x000fc60000000000 */
[----:B------:R-:W3:Y:S04]  /*ee60*/  LDL.LU R55, [R1+0x1c] ;  /* 0x00001c0001377983 */ /* 0x000ee80000300800 */
[----:B------:R-:W3:Y:S04]  /*ee70*/  LDL.LU R10, [R1+0x158] ;  /* 0x00015800010a7983 */ /* 0x000ee80000300800 */
[----:B------:R-:W3:Y:S01]  /*ee80*/  LDL.LU R11, [R1+0x15c] ;  /* 0x00015c00010b7983 */ /* 0x000ee20000300800 */
[----:B------:R-:W-:-:S03]  /*ee90*/  FADD R32, R23, R22 ;  /* 0x0000001617207221 */ /* 0x000fc60000000000 */
[----:B------:R-:W3:Y:S01]  /*eea0*/  LDL.LU R14, [R1+0x148] ;  /* 0x00014800010e7983 */ /* 0x000ee20000300800 */
[----:B------:R-:W-:-:S03]  /*eeb0*/  IMAD.MOV.U32 R37, RZ, RZ, R30 ;  /* 0x000000ffff257224 */ /* 0x000fc600078e001e */
[----:B------:R-:W3:Y:S01]  /*eec0*/  LDL.LU R15, [R1+0x14c] ;  /* 0x00014c00010f7983 */ /* 0x000ee20000300800 */
[----:B------:R-:W-:-:S03]  /*eed0*/  MOV R23, R61 ;  /* 0x0000003d00177202 */ /* 0x000fc60000000f00 */
[----:B------:R-:W3:Y:S01]  /*eee0*/  LDL.LU R18, [R1+0x138] ;  /* 0x0001380001127983 */ /* 0x000ee20000300800 */
[----:B------:R-:W-:Y:S01]  /*eef0*/  MOV R36, R31 ;  /* 0x0000001f00247202 */ /* 0x000fe20000000f00 */
[----:B------:R-:W-:Y:S02]  /*ef00*/  IMAD.MOV.U32 R30, RZ, RZ, R2 ;  /* 0x000000ffff1e7224 */ /* 0x000fe400078e0002 */
[----:B------:R-:W3:Y:S01]  /*ef10*/  LDL.LU R19, [R1+0x13c] ;  /* 0x00013c0001137983 */ /* 0x000ee20000300800 */
[----:B------:R-:W-:-:S03]  /*ef20*/  IMAD.MOV.U32 R31, RZ, RZ, R60 ;  /* 0x000000ffff1f7224 */ /* 0x000fc600078e003c */
[----:B------:R-:W3:Y:S04]  /*ef30*/  LDL.LU R22, [R1+0x128] ;  /* 0x0001280001167983 */ /* 0x000ee80000300800 */
[----:B------:R-:W3:Y:S04]  /*ef40*/  LDL.LU R61, [R1+0x820] ;  /* 0x00082000013d7983 */ /* 0x000ee80000300800 */
[----:B------:R-:W3:Y:S04]  /*ef50*/  LDL.LU R2, [R1+0x81c] ;  /* 0x00081c0001027983 */ /* 0x000ee80000300800 */
[----:B------:R-:W3:Y:S04]  /*ef60*/  LDL.LU R60, [R1+0x818] ;  /* 0x00081800013c7983 */ /* 0x000ee80000300800 */
[----:B------:R-:W3:Y:S04]  /*ef70*/  LDL.LU.64 R40, [R1+0x810] ;  /* 0x0008100001287983 */ /* 0x000ee80000300a00 */
[----:B------:R-:W3:Y:S04]  /*ef80*/  LDL.LU R38, [R1+0x108] ;  /* 0x0001080001267983 */ /* 0x000ee80000300800 */
[----:B------:R-:W-:Y:S04]  /*ef90*/  STL.64 [R1+0x1f0], R44 ;  /* 0x0001f02c01007387 */ /* 0x000fe80000100a00 */
[----:B------:R-:W-:Y:S04]  /*efa0*/  STL.64 [R1+0x1f8], R46 ;  /* 0x0001f82e01007387 */ /* 0x000fe80000100a00 */
[----:B------:R-:W3:Y:S01]  /*efb0*/  LDL.LU R39, [R1+0x10c] ;  /* 0x00010c0001277983 */ /* 0x000ee20000300800 */
[----:B------:R-:W-:Y:S01]  /*efc0*/  FADD R8, R8, R3 ;  /* 0x0000000308087221 */ /* 0x000fe20000000000 */
[----:B----4-:R-:W-:Y:S02]  /*efd0*/  HMMA.16816.F32.BF16 R48, R24, R50, R56 ;  /* 0x000000321830723c */ /* 0x010fe40000041838 */
[----:B------:R-:W4:Y:S01]  /*efe0*/  LDL.LU.64 R58, [R1+0x808] ;  /* 0x00080800013a7983 */ /* 0x000f220000300a00 */
[----:B------:R-:W-:-:S03]  /*eff0*/  FADD R3, R21, R32 ;  /* 0x0000002015037221 */ /* 0x000fc60000000000 */
[----:B------:R-:W4:Y:S02]  /*f000*/  LDL.LU.64 R56, [R1+0x800] ;  /* 0x0008000001387983 */ /* 0x000f240000300a00 */
[C---:B--2---:R-:W-:Y:S11]  /*f010*/  HMMA.16816.F32.BF16 R32, R24.reuse, R34, R4 ;  /* 0x000000221820723c */ /* 0x044ff60000041804 */
[----:B------:R-:W-:Y:S04]  /*f020*/  @!UPT UIADD3 URZ, URZ, URZ, URZ ;  /* 0x0000003f3f3ff290 */ /* 0x000fe8000fffe03f */
[----:B------:R-:W-:Y:S04]  /*f030*/  STL.64 [R1+0x80], R48 ;  /* 0x0000803001007387 */ /* 0x000fe80000100a00 */
[----:B------:R0:W-:Y:S04]  /*f040*/  STL.64 [R1+0x88], R50 ;  /* 0x0000883201007387 */ /* 0x0001e80000100a00 */
[----:B0-----:R-:W4:Y:S04]  /*f050*/  LDL.LU.64 R50, [R1+0x7f8] ;  /* 0x0007f80001327983 */ /* 0x001f280000300a00 */
[----:B------:R-:W2:Y:S04]  /*f060*/  LDL.LU.64 R6, [R1+0x7f0] ;  /* 0x0007f00001067983 */ /* 0x000ea80000300a00 */
[----:B------:R-:W2:Y:S04]  /*f070*/  LDL.LU.64 R4, [R1+0x7e8] ;  /* 0x0007e80001047983 */ /* 0x000ea80000300a00 */
[----:B------:R-:W-:Y:S04]  /*f080*/  STL.64 [R1+0x70], R32 ;  /* 0x0000702001007387 */ /* 0x000fe80000100a00 */
[----:B------:R0:W-:Y:S04]  /*f090*/  STL.64 [R1+0x78], R34 ;  /* 0x0000782201007387 */ /* 0x0001e80000100a00 */
[----:B0-----:R-:W2:Y:S01]  /*f0a0*/  LDL.LU.64 R34, [R1+0x7e0] ;  /* 0x0007e00001227983 */ /* 0x001ea20000300a00 */
[C---:B----4-:R-:W-:Y:S03]  /*f0b0*/  HMMA.16816.F32.BF16 R48, R24.reuse, R50, R56 ;  /* 0x000000321830723c */ /* 0x050fe60000041838 */
[----:B------:R-:W3:Y:S11]  /*f0c0*/  LDL.LU.64 R58, [R1+0x7d8] ;  /* 0x0007d800013a7983 */ /* 0x000ef60000300a00 */
[----:B------:R-:W-:Y:S09]  /*f0d0*/  @!UPT UIADD3 URZ, URZ, URZ, URZ ;  /* 0x0000003f3f3ff290 */ /* 0x000ff2000fffe03f */
[----:B------:R-:W-:Y:S04]  /*f0e0*/  STL.64 [R1+0x210], R48 ;  /* 0x0002103001007387 */ /* 0x000fe80000100a00 */
[----:B------:R0:W-:Y:S01]  /*f0f0*/  STL.64 [R1+0x218], R50 ;  /* 0x0002183201007387 */ /* 0x0001e20000100a00 */
[C---:B--2---:R-:W-:Y:S03]  /*f100*/  HMMA.16816.F32.BF16 R32, R24.reuse, R34, R4 ;  /* 0x000000221820723c */ /* 0x044fe60000041804 */
[----:B0-----:R-:W2:Y:S04]  /*f110*/  LDL.LU.64 R50, [R1+0x7d0] ;  /* 0x0007d00001327983 */ /* 0x001ea80000300a00 */
[----:B------:R-:W2:Y:S04]  /*f120*/  LDL.LU.64 R48, [R1+0x7c8] ;  /* 0x0007c80001307983 */ /* 0x000ea80000300a00 */
[----:B------:R-:W2:Y:S11]  /*f130*/  LDL.LU.64 R6, [R1+0x7c0] ;  /* 0x0007c00001067983 */ /* 0x000eb60000300a00 */
[----:B------:R-:W-:Y:S01]  /*f140*/  @!UPT UIADD3 URZ, URZ, URZ, URZ ;  /* 0x0000003f3f3ff290 */ /* 0x000fe2000fffe03f */
[----:B------:R-:W-:Y:S04]  /*f150*/  STL.64 [R1+0x200], R32 ;  /* 0x0002002001007387 */ /* 0x000fe80000100a00 */
[----:B------:R0:W-:Y:S04]  /*f160*/  STL.64 [R1+0x208], R34 ;  /* 0x0002082201007387 */ /* 0x0001e80000100a00 */
[----:B0-----:R-:W4:Y:S04]  /*f170*/  LDL.LU.64 R34, [R1+0x7b8] ;  /* 0x0007b80001227983 */ /* 0x001f280000300a00 */
[----:B------:R-:W4:Y:S01]  /*f180*/  LDL.LU.64 R32, [R1+0x7b0] ;  /* 0x0007b00001207983 */ /* 0x000f220000300a00 */
[C---:B---3--:R-:W-:Y:S03]  /*f190*/  HMMA.16816.F32.BF16 R56, R24.reuse, R58, R52 ;  /* 0x0000003a1838723c */ /* 0x048fe60000041834 */
[----:B------:R-:W3:Y:S04]  /*f1a0*/  LDL.LU.64 R54, [R1+0x7a8] ;  /* 0x0007a80001367983 */ /* 0x000ee80000300a00 */
[----:B------:R-:W3:Y:S11]  /*f1b0*/  LDL.LU.64 R52, [R1+0x7a0] ;  /* 0x0007a00001347983 */ /* 0x000ef60000300a00 */
[----:B------:R-:W-:Y:S05]  /*f1c0*/  @!UPT UIADD3 URZ, URZ, URZ, URZ ;  /* 0x0000003f3f3ff290 */ /* 0x000fea000fffe03f */
[----:B------:R-:W-:Y:S04]  /*f1d0*/  STL.64 [R1+0x2d0], R56 ;  /* 0x0002d03801007387 */ /* 0x000fe80000100a00 */
[----:B------:R0:W-:Y:S04]  /*f1e0*/  STL.64 [R1+0x2d8], R58 ;  /* 0x0002d83a01007387 */ /* 0x0001e80000100a00 */
[----:B0-----:R-:W3:Y:S04]  /*f1f0*/  LDL.LU.64 R58, [R1+0x798] ;  /* 0x00079800013a7983 */ /* 0x001ee80000300a00 */
[----:B------:R-:W3:Y:S01]  /*f200*/  LDL.LU.64 R56, [R1+0x790] ;  /* 0x0007900001387983 */ /* 0x000ee20000300a00 */
[----:B--2---:R-:W-:Y:S03]  /*f210*/  HMMA.16816.F32.BF16 R4, R24, R6, R48 ;  /* 0x000000061804723c */ /* 0x004fe60000041830 */
[----:B------:R-:W2:Y:S04]  /*f220*/  LDL.LU.64 R50, [R1+0x788] ;  /* 0x0007880001327983 */ /* 0x000ea80000300a00 */
[----:B------:R-:W2:Y:S11]  /*f230*/  LDL.LU.64 R48, [R1+0x780] ;  /* 0x0007800001307983 */ /* 0x000eb60000300a00 */
[----:B------:R-:W-:Y:S05]  /*f240*/  @!UPT UIADD3 URZ, URZ, URZ, URZ ;  /* 0x0000003f3f3ff290 */ /* 0x000fea000fffe03f */
[----:B------:R-:W-:Y:S04]  /*f250*/  STL.64 [R1+0x2c0], R4 ;  /* 0x0002c00401007387 */ /* 0x000fe80000100a00 */
[----:B------:R0:W-:Y:S04]  /*f260*/  STL.64 [R1+0x2c8], R6 ;  /* 0x0002c80601007387 */ /* 0x0001e80000100a00 */
[----:B0-----:R-:W2:Y:S04]  /*f270*/  LDL.LU.64 R6, [R1+0x778] ;  /* 0x0007780001067983 */ /* 0x001ea80000300a00 */
[----:B------:R-:W2:Y:S01]  /*f280*/  LDL.LU.64 R4, [R1+0x770] ;  /* 0x0007700001047983 */ /* 0x000ea20000300a00 */
[----:B------:R-:W-:Y:S01]  /*f290*/  FADD R8, R61, R8 ;  /* 0x000000083d087221 */ /* 0x000fe20000000000 */
[----:B------:R-:W-:Y:S01]  /*f2a0*/  MOV R47, R9 ;  /* 0x00000009002f7202 */ /* 0x000fe20000000f00 */
[----:B------:R-:W-:-:S02]  /*f2b0*/  FADD R60, R60, R3 ;  /* 0x000000033c3c7221 */ /* 0x000fc40000000000 */
[----:B------:R-:W-:Y:S01]  /*f2c0*/  FADD R3, R2, R8 ;  /* 0x0000000802037221 */ /* 0x000fe20000000000 */
[C---:B--2---:R-:W-:Y:S01]  /*f2d0*/  HMMA.16816.F32.BF16 R4, R24.reuse, R10, R4 ;  /* 0x0000000a1804723c */ /* 0x044fe20000041804 */
[----:B------:R-:W2:Y:S04]  /*f2e0*/  LDL.LU.64 R10, [R1+0x768] ;  /* 0x00076800010a7983 */ /* 0x000ea80000300a00 */
[----:B------:R-:W2:Y:S11]  /*f2f0*/  LDL.LU.64 R8, [R1+0x760] ;  /* 0x0007600001087983 */ /* 0x000eb60000300a00 */
[----:B------:R-:W-:Y:S07]  /*f300*/  @!UPT UIADD3 URZ, URZ, URZ, URZ ;  /* 0x0000003f3f3ff290 */ /* 0x000fee000fffe03f */
[----:B------:R-:W-:Y:S04]  /*f310*/  STL.64 [R1+0x2b0], R4 ;  /* 0x0002b00401007387 */ /* 0x000fe80000100a00 */
[----:B------:R0:W-:Y:S02]  /*f320*/  STL.64 [R1+0x2b8], R6 ;  /* 0x0002b80601007387 */ /* 0x0001e40000100a00 */
[----:B0-----:R-:W-:Y:S02]  /*f330*/  IMAD.MOV.U32 R6, RZ, RZ, R13 ;  /* 0x000000ffff067224 */ /* 0x001fe400078e000d */
[----:B------:R-:W-:Y:S01]  /*f340*/  IMAD.MOV.U32 R7, RZ, RZ, R12 ;  /* 0x000000ffff077224 */ /* 0x000fe200078e000c */
[----:B--2---:R-:W-:Y:S01]  /*f350*/  HMMA.16816.F32.BF16 R8, R24, R14, R8 ;  /* 0x0000000e1808723c */ /* 0x004fe20000041808 */
[----:B------:R-:W2:Y:S04]  /*f360*/  LDL.LU.64 R14, [R1+0x758] ;  /* 0x00075800010e7983 */ /* 0x000ea80000300a00 */
[----:B------:R-:W2:Y:S01]  /*f370*/  LDL.LU.64 R12, [R1+0x750] ;  /* 0x00075000010c7983 */ /* 0x000ea20000300a00 */
[----:B------:R-:W-:-:S02]  /*f380*/  IMAD.MOV.U32 R43, RZ, RZ, R17 ;  /* 0x000000ffff2b7224 */ /* 0x000fc400078e0011 */
[----:B------:R-:W-:Y:S11]  /*f390*/  IMAD.MOV.U32 R46, RZ, RZ, R16 ;  /* 0x000000ffff2e7224 */ /* 0x000ff600078e0010 */
[----:B------:R-:W-:Y:S04]  /*f3a0*/  @!UPT UIADD3 URZ, URZ, URZ, URZ ;  /* 0x0000003f3f3ff290 */ /* 0x000fe8000fffe03f */
[----:B------:R-:W-:Y:S04]  /*f3b0*/  STL.64 [R1+0x300], R8 ;  /* 0x0003000801007387 */ /* 0x000fe80000100a00 */
[----:B------:R0:W-:Y:S04]  /*f3c0*/  STL.64 [R1+0x308], R10 ;  /* 0x0003080a01007387 */ /* 0x0001e80000100a00 */
[----:B0-----:R-:W3:Y:S01]  /*f3d0*/  LDL.LU R11, [R1+0x2a0] ;  /* 0x0002a000010b7983 */ /* 0x001ee20000300800 */
[C---:B--2---:R-:W-:Y:S03]  /*f3e0*/  HMMA.16816.F32.BF16 R12, R24.reuse, R18, R12 ;  /* 0x00000012180c723c */ /* 0x044fe6000004180c */
[----:B------:R-:W2:Y:S04]  /*f3f0*/  LDL.LU.64 R18, [R1+0x748] ;  /* 0x0007480001127983 */ /* 0x000ea80000300a00 */
[----:B------:R-:W2:Y:S01]  /*f400*/  LDL.LU.64 R16, [R1+0x740] ;  /* 0x0007400001107983 */ /* 0x000ea20000300a00 */
[----:B------:R-:W-:Y:S11]  /*f410*/  MOV R42, R20 ;  /* 0x00000014002a7202 */ /* 0x000ff60000000f00 */
[----:B------:R-:W-:Y:S04]  /*f420*/  @!UPT UIADD3 URZ, URZ, URZ, URZ ;  /* 0x0000003f3f3ff290 */ /* 0x000fe8000fffe03f */
        /* <DEDUP_REMOVED lines=9> */
[----:B------:R0:W-:Y:S02]  /*f4c0*/  STL.64 [R1+0x2e8], R18 ;  /* 0x0002e81201007387 */ /* 0x0001e40000100a00 */
[----:B0-----:R-:W-:Y:S01]  /*f4d0*/  MOV R18, R29 ;  /* 0x0000001d00127202 */ /* 0x001fe20000000f00 */
[----:B------:R-:W-:Y:S01]  /*f4e0*/  IMAD.MOV.U32 R19, RZ, RZ, R28 ;  /* 0x000000ffff137224 */ /* 0x000fe200078e001c */
[C---:B--2---:R-:W-:Y:S01]  /*f4f0*/  HMMA.16816.F32.BF16 R20, R24.reuse, R30, R20 ;  /* 0x0000001e1814723c */ /* 0x044fe20000041814 */
[----:B------:R-:W2:Y:S04]  /*f500*/  LDL.LU.64 R30, [R1+0x728] ;  /* 0x00072800011e7983 */ /* 0x000ea80000300a00 */
[----:B------:R-:W2:Y:S11]  /*f510*/  LDL.LU.64 R28, [R1+0x720] ;  /* 0x00072000011c7983 */ /* 0x000eb60000300a00 */
[----:B------:R-:W-:Y:S07]  /*f520*/  @!UPT UIADD3 URZ, URZ, URZ, URZ ;  /* 0x0000003f3f3ff290 */ /* 0x000fee000fffe03f */
[----:B------:R-:W-:Y:S04]  /*f530*/  STL.64 [R1+0x360], R20 ;  /* 0x0003601401007387 */ /* 0x000fe80000100a00 */
[----:B------:R0:W-:Y:S02]  /*f540*/  STL.64 [R1+0x368], R22 ;  /* 0x0003681601007387 */ /* 0x0001e40000100a00 */
[----:B0-----:R-:W-:Y:S01]  /*f550*/  IMAD.MOV.U32 R22, RZ, RZ, R37 ;  /* 0x000000ffff167224 */ /* 0x001fe200078e0025 */
[----:B------:R-:W-:Y:S01]  /*f560*/  MOV R23, R36 ;  /* 0x0000002400177202 */ /* 0x000fe20000000f00 */
        /* <DEDUP_REMOVED lines=10> */
[----:B------:R-:W2:Y:S11]  /*f610*/  LDL.LU.64 R40, [R1+0x700] ;  /* 0x0007000001287983 */ /* 0x000eb60000300a00 */
[----:B------:R-:W-:Y:S07]  /*f620*/  @!UPT UIADD3 URZ, URZ, URZ, URZ ;  /* 0x0000003f3f3ff290 */ /* 0x000fee000fffe03f */
[----:B------:R-:W-:Y:S04]  /*f630*/  STL.64 [R1+0x340], R36 ;  /* 0x0003402401007387 */ /* 0x000fe80000100a00 */
[----:B------:R0:W-:Y:S04]  /*f640*/  STL.64 [R1+0x348], R38 ;  /* 0x0003482601007387 */ /* 0x0001e80000100a00 */
[----:B0-----:R-:W3:Y:S01]  /*f650*/  LDL.LU R38, [R1+0xd8] ;  /* 0x0000d80001267983 */ /* 0x001ee20000300800 */
[----:B------:R-:W-:-:S03]  /*f660*/  MOV R39, R0 ;  /* 0x0000000000277202 */ /* 0x000fc60000000f00 */
[----:B------:R-:W3:Y:S01]  /*f670*/  LDL.LU R0, [R1+0x6f8] ;  /* 0x0006f80001007983 */ /* 0x000ee20000300800 */
[----:B--2---:R-:W-:Y:S03]  /*f680*/  HMMA.16816.F32.BF16 R40, R24, R46, R40 ;  /* 0x0000002e1828723c */ /* 0x004fe60000041828 */
[----:B------:R-:W3:Y:S04]  /*f690*/  LDL.LU.64 R46, [R1+0x6f0] ;  /* 0x0006f000012e7983 */ /* 0x000ee80000300a00 */
[----:B------:R-:W3:Y:S04]  /*f6a0*/  LDL.LU.64 R44, [R1+0x6e8] ;  /* 0x0006e800012c7983 */ /* 0x000ee80000300a00 */
[----:B------:R-:W0:Y:S04]  /*f6b0*/  SHFL.BFLY PT, R2, R60, 0x2, 0x1f ;  /* 0x0c401f003c027f89 */ /* 0x000e2800000e0000 */
[----:B------:R-:W1:Y:S08]  /*f6c0*/  SHFL.BFLY PT, R61, R3, 0x2, 0x1f ;  /* 0x0c401f00033d7f89 */ /* 0x000e7000000e0000 */
[----:B------:R-:W-:Y:S04]  /*f6d0*/  STL.64 [R1+0x380], R40 ;  /* 0x0003802801007387 */ /* 0x000fe80000100a00 */
[----:B------:R3:W-:Y:S01]  /*f6e0*/  STL.64 [R1+0x388], R42 ;  /* 0x0003882a01007387 */ /* 0x0007e20000100a00 */
[----:B0-----:R-:W-:-:S02]  /*f6f0*/  FADD R4, R60, R2 ;  /* 0x000000023c047221 */ /* 0x001fc40000000000 */
[----:B-1----:R-:W-:Y:S01]  /*f700*/  FADD R3, R3, R61 ;  /* 0x0000003d03037221 */ /* 0x002fe20000000000 */
[C---:B---3--:R-:W-:Y:S08]  /*f710*/  HMMA.16816.F32.BF16 R40, R24.reuse, R38, R44 ;  /* 0x000000261828723c */ /* 0x048ff0000004182c */
[C---:B------:R-:W-:Y:S11]  /*f720*/  HMMA.16816.F32.BF16 R36, R24.reuse, R6, R48 ;  /* 0x000000061824723c */ /* 0x040ff60000041830 */
[----:B------:R-:W-:Y:S04]  /*f730*/  @!UPT UIADD3 URZ, URZ, URZ, URZ ;  /* 0x0000003f3f3ff290 */ /* 0x000fe8000fffe03f */
[----:B------:R-:W-:Y:S04]  /*f740*/  STL.64 [R1+0x370], R40 ;  /* 0x0003702801007387 */ /* 0x000fe80000100a00 */
[----:B------:R-:W-:Y:S04]  /*f750*/  STL.64 [R1+0x378], R42 ;  /* 0x0003782a01007387 */ /* 0x000fe80000100a00 */
[----:B------:R-:W2:Y:S04]  /*f760*/  LDL.LU R2, [R1+0x6e4] ;  /* 0x0006e40001027983 */ /* 0x000ea80000300800 */
[----:B------:R-:W-:Y:S04]  /*f770*/  STL.64 [R1+0x390], R36 ;  /* 0x0003902401007387 */ /* 0x000fe80000100a00 */
[----:B------:R-:W-:Y:S04]  /*f780*/  STL.64 [R1+0x398], R38 ;  /* 0x0003982601007387 */ /* 0x000fe80000100a00 */
[----:B------:R0:W5:Y:S04]  /*f790*/  LDL.LU R60, [R1+0x6e0] ;  /* 0x0006e000013c7983 */ /* 0x0001680000300800 */
[----:B------:R-:W3:Y:S04]  /*f7a0*/  LDL.LU R10, [R1+0x4b4] ;  /* 0x0004b400010a7983 */ /* 0x000ee80000300800 */
[----:B------:R-:W2:Y:S04]  /*f7b0*/  LDL.LU R9, [R1+0x4b8] ;  /* 0x0004b80001097983 */ /* 0x000ea80000300800 */
[----:B------:R-:W2:Y:S01]  /*f7c0*/  LDL.LU R61, [R1+0x6dc] ;  /* 0x0006dc00013d7983 */ /* 0x000ea20000300800 */
[C---:B------:R-:W-:Y:S03]  /*f7d0*/  HMMA.16816.F32.BF16 R28, R24.reuse, R30, R56 ;  /* 0x0000001e181c723c */ /* 0x040fe60000041838 */
[----:B------:R-:W1:Y:S04]  /*f7e0*/  SHFL.BFLY PT, R5, R4, 0x1, 0x1f ;  /* 0x0c201f0004057f89 */ /* 0x000e6800000e0000 */
[----:B------:R-:W0:Y:S01]  /*f7f0*/  S2R R7, SR_CTAID.X ;  /* 0x0000000000077919 */ /* 0x000e220000002500 */
[C---:B------:R-:W-:Y:S03]  /*f800*/  HMMA.16816.F32.BF16 R20, R24.reuse, R22, R52 ;  /* 0x000000161814723c */ /* 0x040fe60000041834 */
[----:B------:R-:W0:Y:S05]  /*f810*/  SHFL.BFLY PT, R6, R3, 0x1, 0x1f ;  /* 0x0c201f0003067f89 */ /* 0x000e2a00000e0000 */
[----:B----4-:R-:W-:Y:S01]  /*f820*/  HMMA.16816.F32.BF16 R16, R24, R18, R32 ;  /* 0x000000121810723c */ /* 0x010fe20000041820 */
[----:B------:R-:W-:Y:S01]  /*f830*/  MOV R8, 0x40 ;  /* 0x0000004000087802 */ /* 0x000fe20000000f00 */
[----:B------:R-:W-:-:S04]  /*f840*/  UIADD3 UR4, UP0, UR4, 0x40, URZ ;  /* 0x0000004004047890 */ /* 0x000fc8000ff1e03f */
[C---:B------:R-:W-:Y:S01]  /*f850*/  IMAD R14, R8.reuse, c[0x0][0x1b4], R14 ;  /* 0x00006d00080e7a24 */ /* 0x040fe200078e020e */
[----:B------:R4:W-:Y:S01]  /*f860*/  STL.64 [R1+0x330], R28 ;  /* 0x0003301c01007387 */ /* 0x0009e20000100a00 */
[----:B------:R-:W-:Y:S02]  /*f870*/  IMAD R15, R8, c[0x0][0x1a4], R15 ;  /* 0x00006900080f7a24 */ /* 0x000fe400078e020f */
[----:B-1----:R-:W-:Y:S01]  /*f880*/  FADD R5, R4, R5 ;  /* 0x0000000504057221 */ /* 0x002fe20000000000 */
[----:B------:R4:W-:Y:S01]  /*f890*/  STL.64 [R1+0x338], R30 ;  /* 0x0003381e01007387 */ /* 0x0009e20000100a00 */
[----:B0-----:R-:W-:-:S03]  /*f8a0*/  IMAD.SHL.U32 R7, R7, 0x100, RZ ;  /* 0x0000010007077824 */ /* 0x001fc600078e00ff */
[----:B------:R4:W-:Y:S01]  /*f8b0*/  STL.64 [R1+0x320], R20 ;  /* 0x0003201401007387 */ /* 0x0009e20000100a00 */
[----:B------:R-:W-:-:S03]  /*f8c0*/  FADD R3, R3, R6 ;  /* 0x0000000603037221 */ /* 0x000fc60000000000 */
[----:B------:R4:W-:Y:S01]  /*f8d0*/  STL.64 [R1+0x328], R22 ;  /* 0x0003281601007387 */ /* 0x0009e20000100a00 */
[----:B------:R-:W-:-:S03]  /*f8e0*/  UIADD3.X UR5, URZ, UR5, URZ, UP0, !UPT ;  /* 0x000000053f057290 */ /* 0x000fc600087fe43f */
[----:B------:R4:W-:Y:S01]  /*f8f0*/  STL.64 [R1+0x310], R16 ;  /* 0x0003101001007387 */ /* 0x0009e20000100a00 */
[----:B------:R-:W-:-:S03]  /*f900*/  IADD3 R7, R7, 0x100, RZ ;  /* 0x0000010007077810 */ /* 0x000fc60007ffe0ff */
[----:B------:R4:W-:Y:S04]  /*f910*/  STL.64 [R1+0x318], R18 ;  /* 0x0003181201007387 */ /* 0x0009e80000100a00 */
[----:B------:R4:W-:Y:S01]  /*f920*/  STL [R1+0x290], R14 ;  /* 0x0002900e01007387 */ /* 0x0009e20000100800 */
[----:B------:R-:W-:Y:S01]  /*f930*/  ISETP.LE.U32.AND P0, PT, R7, UR4, PT ;  /* 0x0000000407007c0c */ /* 0x000fe2000bf03070 */
[----:B------:R-:W-:-:S05]  /*f940*/  IMAD.U32 R7, RZ, RZ, UR5 ;  /* 0x00000005ff077e24 */ /* 0x000fca000f8e00ff */
[----:B------:R-:W-:Y:S01]  /*f950*/  ISETP.GE.U32.AND.EX P0, PT, R7, RZ, PT, P0 ;  /* 0x000000ff0700720c */ /* 0x000fe20003f06100 */
[----:B---3--:R-:W-:Y:S02]  /*f960*/  FFMA R10, R11, R10, R5 ;  /* 0x0000000a0b0a7223 */ /* 0x008fe40000000005 */
[----:B--2---:R-:W-:Y:S02]  /*f970*/  FFMA R9, R61, R9, R3 ;  /* 0x000000093d097223 */ /* 0x004fe40000000003 */
[----:B------:R4:W5:Y:S04]  /*f980*/  LDL.LU R61, [R1+0x6d8] ;  /* 0x0006d800013d7983 */ /* 0x0009680000300800 */
[----:B------:R4:W-:Y:S04]  /*f990*/  STL [R1+0x294], R15 ;  /* 0x0002940f01007387 */ /* 0x0009e80000100800 */
[----:B------:R4:W-:Y:S04]  /*f9a0*/  STL [R1+0x4b4], R10 ;  /* 0x0004b40a01007387 */ /* 0x0009e80000100800 */
[----:B------:R4:W-:Y:S04]  /*f9b0*/  STL [R1+0x60], R2 ;  /* 0x0000600201007387 */ /* 0x0009e80000100800 */
[----:B------:R4:W-:Y:S04]  /*f9c0*/  STL [R1+0x4b8], R9 ;  /* 0x0004b80901007387 */ /* 0x0009e80000100800 */
[----:B------:R4:W-:Y:S01]  /*f9d0*/  STL [R1+0x64], R0 ;  /* 0x0000640001007387 */ /* 0x0009e20000100800 */
[----:B------:R-:W-:Y:S01]  /*f9e0*/  @P0 CALL.REL.NOINC `(.L_x_1) ;  /* 0x0000001000000944 */ /* 0x000fe20003c00000 */
[----:B------:R-:W-:Y:S05]  /*f9f0*/  BRA `(.L_x_2) ;  /* 0xffff5f6000007947 */ /* 0x000fea000383ffff */
.L_x_1:
[----:B------:R0:W-:Y:S04]  /*fa00*/  STL [R1+0x17c], R2 ;  /* 0x00017c0201007387 */ /* 0x0001e80000100800 */
[----:B------:R0:W-:Y:S02]  /*fa10*/  STL [R1+0x178], R0 ;  /* 0x0001780001007387 */ /* 0x0001e40000100800 */
.L_x_0:
[----:B-1----:R-:W2:Y:S04]  /*fa20*/  LDL.LU R8, [R1+0x4b8] ;  /* 0x0004b80001087983 */ /* 0x002ea80000300800 */
[----:B------:R-:W3:Y:S01]  /*fa30*/  LDL.LU R7, [R1+0x4b4] ;  /* 0x0004b40001077983 */ /* 0x000ee20000300800 */
[----:B------:R-:W-:-:S03]  /*fa40*/  IMAD.MOV.U32 R5, RZ, RZ, 0x3dc6b27f ;  /* 0x3dc6b27fff057424 */ /* 0x000fc600078e00ff */
[----:B------:R-:W-:Y:S01]  /*fa50*/  BAR.SYNC.DEFER_BLOCKING 0x0 ;  /* 0x0000000000007b1d */ /* 0x000fe20000010000 */
[C---:B0--34-:R-:W-:Y:S01]  /*fa60*/  FMUL R2, R7.reuse, 8388608 ;  /* 0x4b00000007027820 */ /* 0x059fe20000400000 */
[----:B------:R-:W-:-:S04]  /*fa70*/  FSETP.GEU.AND P0, PT, R7, 1.175494350822287508e-38, PT ;  /* 0x008000000700780b */ /* 0x000fc80003f0e000 */
[----:B------:R-:W-:Y:S01]  /*fa80*/  STL [R1+0x784], R7 ;  /* 0x0007840701007387 */ /* 0x000fe20000100800 */
[----:B------:R-:W-:Y:S02]  /*fa90*/  FSEL R2, R2, R7, !P0 ;  /* 0x0000000702027208 */ /* 0x000fe40004000000 */
[----:B------:R-:W-:Y:S02]  /*faa0*/  FSEL R3, RZ, -23, P0 ;  /* 0xc1b80000ff037808 */ /* 0x000fe40000000000 */
[C---:B------:R-:W-:Y:S02]  /*fab0*/  IADD3 R0, R2.reuse, -0x3f3504f3, RZ ;  /* 0xc0cafb0d02007810 */ /* 0x040fe40007ffe0ff */
[----:B------:R-:W-:Y:S02]  /*fac0*/  ISETP.GE.U32.AND P0, PT, R2, 0x7f800000, PT ;  /* 0x7f8000000200780c */ /* 0x000fe40003f06070 */
[----:B------:R-:W-:-:S04]  /*fad0*/  LOP3.LUT R0, R0, 0xff800000, RZ, 0xc0, !PT ;  /* 0xff80000000007812 */ /* 0x000fc800078ec0ff */
[----:B------:R0:W1:Y:S02]  /*fae0*/  I2F R4, R0 ;  /* 0x0000000000047306 */ /* 0x0000640000201400 */
[----:B0-----:R-:W-:-:S04]  /*faf0*/  IMAD.IADD R0, R2, 0x1, -R0 ;  /* 0x0000000102007824 */ /* 0x001fc800078e0a00 */
[----:B------:R-:W-:Y:S02]  /*fb00*/  FADD R0, R0, -1 ;  /* 0xbf80000000007421 */ /* 0x000fe40000000000 */
[----:B-1----:R-:W-:Y:S02]  /*fb10*/  FFMA.FTZ R4, R4, 1.1920928955078125e-07, R3 ;  /* 0x3400000004047823 */ /* 0x002fe40000010003 */
[----:B------:R-:W-:-:S04]  /*fb20*/  FFMA.FTZ R3, R0, R5, -0.16845393180847167969 ;  /* 0xbe2c7f3000037423 */ /* 0x000fc80000010005 */
[----:B------:R-:W-:-:S04]  /*fb30*/  FFMA.FTZ R3, R0, R3, 0.1716887056827545166 ;  /* 0x3e2fcf2a00037423 */ /* 0x000fc80000010003 */
[----:B------:R-:W-:-:S04]  /*fb40*/  FFMA.FTZ R3, R0, R3, -0.17900948226451873779 ;  /* 0xbe374e4300037423 */ /* 0x000fc80000010003 */
[----:B------:R-:W-:-:S04]  /*fb50*/  FFMA.FTZ R3, R0, R3, 0.20512372255325317383 ;  /* 0x3e520bf400037423 */ /* 0x000fc80000010003 */
[----:B------:R-:W-:-:S04]  /*fb60*/  FFMA.FTZ R3, R0, R3, -0.24046532809734344482 ;  /* 0xbe763c8b00037423 */ /* 0x000fc80000010003 */
[----:B------:R-:W-:-:S04]  /*fb70*/  FFMA.FTZ R3, R0, R3, 0.28857114911079406738 ;  /* 0x3e93bf9900037423 */ /* 0x000fc80000010003 */
[----:B------:R-:W-:-:S04]  /*fb80*/  FFMA.FTZ R3, R0, R3, -0.36067417263984680176 ;  /* 0xbeb8aa4900037423 */ /* 0x000fc80000010003 */
[----:B------:R-:W-:-:S04]  /*fb90*/  FFMA.FTZ R3, R0, R3, 0.48089820146560668945 ;  /* 0x3ef6384a00037423 */ /* 0x000fc80000010003 */
[----:B------:R-:W-:-:S04]  /*fba0*/  FFMA.FTZ R3, R0, R3, -0.72134751081466674805 ;  /* 0xbf38aa3b00037423 */ /* 0x000fc80000010003 */
[----:B------:R-:W-:-:S04]  /*fbb0*/  FMUL R3, R0, R3 ;  /* 0x0000000300037220 */ /* 0x000fc80000400000 */
[----:B------:R-:W-:-:S04]  /*fbc0*/  FMUL R3, R0, R3 ;  /* 0x0000000300037220 */ /* 0x000fc80000400000 */
[----:B------:R-:W-:Y:S02]  /*fbd0*/  FFMA.FTZ R0, R0, 1.4426950216293334961, R3 ;  /* 0x3fb8aa3b00007823 */ /* 0x000fe40000010003 */
[----:B--2---:R-:W-:Y:S02]  /*fbe0*/  IMAD.MOV.U32 R3, RZ, RZ, R8 ;  /* 0x000000ffff037224 */ /* 0x004fe400078e0008 */
[----:B------:R-:W-:Y:S01]  /*fbf0*/  FADD R6, R4, R0 ;  /* 0x0000000004067221 */ /* 0x000fe20000000000 */
[----:B------:R-:W-:Y:S01]  /*fc00*/  @P0 MOV R0, 0x7f800000 ;  /* 0x7f80000000000802 */ /* 0x000fe20000000f00 */
[----:B------:R-:W0:Y:S01]  /*fc10*/  S2R R8, SR_TID.X ;  /* 0x0000000000087919 */ /* 0x000e220000002100 */
[----:B------:R-:W-:-:S03]  /*fc20*/  FSETP.GEU.AND P1, PT, R3, 1.175494350822287508e-38, PT ;  /* 0x008000000300780b */ /* 0x000fc60003f2e000 */
[C---:B------:R-:W-:Y:S01]  /*fc30*/  @P0 FFMA.FTZ R6, R2.reuse, R0, +INF ;  /* 0x7f80000002060423 */ /* 0x040fe20000010000 */
[----:B------:R-:W-:Y:S01]  /*fc40*/  FSETP.NEU.AND P0, PT, R2, RZ, PT ;  /* 0x000000ff0200720b */ /* 0x000fe20003f0d000 */
[----:B------:R-:W-:Y:S01]  /*fc50*/  FMUL R0, R3, 8388608 ;  /* 0x4b00000003007820 */ /* 0x000fe20000400000 */
[----:B------:R-:W-:Y:S02]  /*fc60*/  FSEL R2, RZ, -23, P1 ;  /* 0xc1b80000ff027808 */ /* 0x000fe40000800000 */
[----:B------:R1:W-:Y:S02]  /*fc70*/  STL [R1+0x174], R6 ;  /* 0x0001740601007387 */ /* 0x0003e40000100800 */
[----:B-1----:R-:W-:-:S04]  /*fc80*/  FSEL R6, R0, R3, !P1 ;  /* 0x0000000300067208 */ /* 0x002fc80004800000 */
[----:B------:R-:W-:Y:S01]  /*fc90*/  IADD3 R0, R6, -0x3f3504f3, RZ ;  /* 0xc0cafb0d06007810 */ /* 0x000fe20007ffe0ff */
[----:B------:R1:W-:Y:S03]  /*fca0*/  STL [R1+0x20], R6 ;  /* 0x0000200601007387 */ /* 0x0003e60000100800 */
[----:B------:R-:W-:-:S04]  /*fcb0*/  LOP3.LUT R0, R0, 0xff800000, RZ, 0xc0, !PT ;  /* 0xff80000000007812 */ /* 0x000fc800078ec0ff */
[----:B------:R2:W3:Y:S02]  /*fcc0*/  I2F R4, R0 ;  /* 0x0000000000047306 */ /* 0x0004e40000201400 */
[----:B--2---:R-:W-:Y:S02]  /*fcd0*/  IMAD.IADD R0, R6, 0x1, -R0 ;  /* 0x0000000106007824 */ /* 0x004fe400078e0a00 */
[----:B-1----:R-:W1:Y:S02]  /*fce0*/  S2R R6, SR_TID.X ;  /* 0x0000000000067919 */ /* 0x002e640000002100 */
[----:B------:R-:W-:Y:S02]  /*fcf0*/  FADD R0, R0, -1 ;  /* 0xbf80000000007421 */ /* 0x000fe40000000000 */
[----:B---3--:R-:W-:Y:S02]  /*fd00*/  FFMA.FTZ R4, R4, 1.1920928955078125e-07, R2 ;  /* 0x3400000004047823 */ /* 0x008fe40000010002 */
[----:B------:R-:W-:Y:S01]  /*fd10*/  FFMA.FTZ R2, R0, R5, -0.16845393180847167969 ;  /* 0xbe2c7f3000027423 */ /* 0x000fe20000010005 */
[----:B0-----:R-:W-:-:S03]  /*fd20*/  SHF.L.U32 R5, R8, 0xc, RZ ;  /* 0x0000000c08057819 */ /* 0x001fc600000006ff */
[----:B------:R-:W-:Y:S01]  /*fd30*/  FFMA.FTZ R2, R0, R2, 0.1716887056827545166 ;  /* 0x3e2fcf2a00027423 */ /* 0x000fe20000010002 */
[----:B------:R-:W-:-:S03]  /*fd40*/  LOP3.LUT R5, R5, 0x6000, RZ, 0xc0, !PT ;  /* 0x0000600005057812 */ /* 0x000fc600078ec0ff */
[----:B------:R-:W-:-:S04]  /*fd50*/  FFMA.FTZ R2, R0, R2, -0.17900948226451873779 ;  /* 0xbe374e4300027423 */ /* 0x000fc80000010002 */
[----:B------:R-:W-:-:S04]  /*fd60*/  FFMA.FTZ R2, R0, R2, 0.20512372255325317383 ;  /* 0x3e520bf400027423 */ /* 0x000fc80000010002 */
[----:B------:R-:W-:Y:S01]  /*fd70*/  FFMA.FTZ R2, R0, R2, -0.24046532809734344482 ;  /* 0xbe763c8b00027423 */ /* 0x000fe20000010002 */
[C---:B-1----:R-:W-:Y:S02]  /*fd80*/  LOP3.LUT R9, R6.reuse, 0x1e0, RZ, 0xc0, !PT ;  /* 0x000001e006097812 */ /* 0x042fe400078ec0ff */
[----:B------:R-:W-:Y:S01]  /*fd90*/  LOP3.LUT R10, R6, 0x1c, RZ, 0xc0, !PT ;  /* 0x0000001c060a7812 */ /* 0x000fe200078ec0ff */
[----:B------:R-:W-:Y:S01]  /*fda0*/  FFMA.FTZ R2, R0, R2, 0.28857114911079406738 ;  /* 0x3e93bf9900027423 */ /* 0x000fe20000010002 */
[----:B------:R-:W-:Y:S02]  /*fdb0*/  LOP3.LUT R7, R6, 0x1ff, RZ, 0xc0, !PT ;  /* 0x000001ff06077812 */ /* 0x000fe400078ec0ff */
[----:B-----5:R-:W-:Y:S01]  /*fdc0*/  LEA R60, R9, R10, 0x1 ;  /* 0x0000000a093c7211 */ /* 0x020fe200078e08ff */
[----:B------:R-:W-:Y:S01]  /*fdd0*/  FFMA.FTZ R2, R0, R2, -0.36067417263984680176 ;  /* 0xbeb8aa4900027423 */ /* 0x000fe20000010002 */
[----:B------:R-:W-:Y:S01]  /*fde0*/  LOP3.LUT R9, R6, 0x3, RZ, 0xc0, !PT ;  /* 0x0000000306097812 */ /* 0x000fe200078ec0ff */
[----:B------:R-:W-:-:S02]  /*fdf0*/  IMAD R5, R7, 0x10, R5 ;  /* 0x0000001007057824 */ /* 0x000fc400078e0205 */
[----:B------:R-:W-:Y:S01]  /*fe00*/  FFMA.FTZ R2, R0, R2, 0.48089820146560668945 ;  /* 0x3ef6384a00027423 */ /* 0x000fe20000010002 */
[----:B------:R-:W0:Y:S01]  /*fe10*/  S2R R7, SR_CTAID.Y ;  /* 0x0000000000077919 */ /* 0x000e220000002600 */
[----:B------:R-:W-:Y:S02]  /*fe20*/  IMAD.SHL.U32 R60, R60, 0x4, RZ ;  /* 0x000000043c3c7824 */ /* 0x000fe400078e00ff */
[----:B------:R-:W-:-:S04]  /*fe30*/  FFMA.FTZ R2, R0, R2, -0.72134751081466674805 ;  /* 0xbf38aa3b00027423 */ /* 0x000fc80000010002 */
[----:B------:R-:W-:-:S04]  /*fe40*/  FMUL R2, R0, R2 ;  /* 0x0000000200027220 */ /* 0x000fc80000400000 */
[----:B------:R-:W-:-:S04]  /*fe50*/  FMUL R2, R0, R2 ;  /* 0x0000000200027220 */ /* 0x000fc80000400000 */
[----:B------:R-:W-:Y:S02]  /*fe60*/  FFMA.FTZ R2, R0, 1.4426950216293334961, R2 ;  /* 0x3fb8aa3b00027823 */ /* 0x000fe40000010002 */
[----:B------:R-:W-:-:S05]  /*fe70*/  IMAD.SHL.U32 R0, R8, 0x400, RZ ;  /* 0x0000040008007824 */ /* 0x000fca00078e00ff */
[----:B------:R-:W-:-:S05]  /*fe80*/  LOP3.LUT R0, R0, 0x6000, RZ, 0xc0, !PT ;  /* 0x0000600000007812 */ /* 0x000fca00078ec0ff */
[----:B------:R-:W-:Y:S02]  /*fe90*/  IMAD R0, R9, 0x20, R0 ;  /* 0x0000002009007824 */ /* 0x000fe400078e0200 */
[----:B------:R-:W1:Y:S03]  /*fea0*/  S2R R9, SR_CTAID.X ;  /* 0x0000000000097919 */ /* 0x000e660000002500 */
[----:B------:R-:W-:Y:S01]  /*feb0*/  LOP3.LUT R60, R0, R60, RZ, 0x3c, !PT ;  /* 0x0000003c003c7212 */ /* 0x000fe200078e3cff */
[----:B------:R-:W-:Y:S02]  /*fec0*/  FADD R0, R4, R2 ;  /* 0x0000000204007221 */ /* 0x000fe40000000000 */
[----:B0-----:R-:W-:Y:S02]  /*fed0*/  IMAD R4, R7, c[0x0][0x1c0], RZ ;  /* 0x0000700007047a24 */ /* 0x001fe400078e02ff */
[----:B------:R-:W-:Y:S03]  /*fee0*/  STL [R1+0x758], R60 ;  /* 0x0007583c01007387 */ /* 0x000fe60000100800 */
[C---:B------:R-:W-:Y:S01]  /*fef0*/  SHF.L.U32 R5, R4.reuse, 0x1, RZ ;  /* 0x0000000104057819 */ /* 0x040fe200000006ff */
[----:B------:R0:W-:Y:S01]  /*ff00*/  STL [R1+0x170], R0 ;  /* 0x0001700001007387 */ /* 0x0001e20000100800 */
[----:B------:R-:W-:Y:S01]  /*ff10*/  IMAD.HI R4, R4, 0x2, RZ ;  /* 0x0000000204047827 */ /* 0x000fe200078e02ff */
[----:B-1----:R-:W-:-:S05]  /*ff20*/  PRMT R6, R6, 0x6540, R9 ;  /* 0x0000654006067816 */ /* 0x002fca0000000009 */
[----:B------:R-:W-:Y:S02]  /*ff30*/  IMAD R2, R6, c[0x0][0x1c4], RZ ;  /* 0x0000710006027a24 */ /* 0x000fe400078e02ff */
[----:B------:R-:W-:Y:S02]  /*ff40*/  IMAD.SHL.U32 R6, R8, 0x8, RZ ;  /* 0x0000000808067824 */ /* 0x000fe400078e00ff */
[C---:B0-----:R-:W-:Y:S02]  /*ff50*/  IMAD.SHL.U32 R0, R2.reuse, 0x2, RZ ;  /* 0x0000000202007824 */ /* 0x041fe400078e00ff */
[----:B------:R-:W-:Y:S01]  /*ff60*/  IMAD.HI R2, R2, 0x2, RZ ;  /* 0x0000000202027827 */ /* 0x000fe200078e02ff */
[----:B------:R-:W-:Y:S02]  /*ff70*/  LOP3.LUT R6, R6, 0x38, RZ, 0xc0, !PT ;  /* 0x0000003806067812 */ /* 0x000fe400078ec0ff */
[----:B------:R-:W-:Y:S02]  /*ff80*/  IADD3 R0, P1, P2, R0, c[0x0][0x178], R5 ;  /* 0x00005e0000007a10 */ /* 0x000fe40007a3e005 */
[----:B------:R-:W-:-:S02]  /*ff90*/  SHF.L.U32 R5, R8, 0x2, RZ ;  /* 0x0000000208057819 */ /* 0x000fc400000006ff */
[----:B------:R-:W-:Y:S01]  /*ffa0*/  IADD3.X R2, R2, c[0x0][0x17c], R4, P1, P2 ;  /* 0x00005f0002027a10 */ /* 0x000fe20000fe4404 */
[----:B------:R0:W-:Y:S01]  /*ffb0*/  STL [R1+0x73c], R0 ;  /* 0x00073c0001007387 */ /* 0x0001e20000100800 */
[----:B------:R-:W-:Y:S02]  /*ffc0*/  SHF.R.U32.HI R4, RZ, 0x1, R8 ;  /* 0x00000001ff047819 */ /* 0x000fe40000011608 */
[----:B------:R-:W-:Y:S01]  /*ffd0*/  LOP3.LUT R5, R5, 0x3c0, RZ, 0xc0, !PT ;  /* 0x000003c005057812 */ /* 0x000fe200078ec0ff */
[----:B------:R-:W-:Y:S01]  /*ffe0*/  STL [R1+0x738], R2 ;  /* 0x0007380201007387 */ /* 0x000fe20000100800 */
[----:B------:R-:W-:Y:S02]  /*fff0*/  LOP3.LUT R4, R4, 0x4, RZ, 0xc0, !PT ;  /* 0x0000000404047812 */ /* 0x000fe400078ec0ff */
[----:B------:R-:W-:Y:S01]  /*10000*/  LOP3.LUT P1, RZ, R8, 0x100, RZ, 0xc0, !PT ;  /* 0x0000010008ff7812 */ /* 0x000fe2000782c0ff */
[----:B------:R-:W2:Y:S01]  /*10010*/  LDL.LU R7, [R1+0x268] ;  /* 0x0002680001077983 */ /* 0x000ea20000300800 */
[----:B0-----:R-:W-:-:S05]  /*10020*/  IADD3 R0, R4, R6, R5 ;  /* 0x0000000604007210 */ /* 0x001fca0007ffe005 */
[----:B------:R-:W-:Y:S04]  /*10030*/  STL [R1+0x180], R0 ;  /* 0x0001800001007387 */ /* 0x000fe80000100800 */
[----:B--2---:R0:W-:Y:S04]  /*10040*/  STL [R1+0x798], R7 ;  /* 0x0007980701007387 */ /* 0x0041e80000100800 */
[----:B0-----:R-:W2:Y:S04]  /*10050*/  LDL.LU R7, [R1+0x26c] ;  /* 0x00026c0001077983 */ /* 0x001ea80000300800 */
[----:B--2---:R0:W-:Y:S04]  /*10060*/  STL [R1+0x79c], R7 ;  /* 0x00079c0701007387 */ /* 0x0041e80000100800 */
[----:B0-----:R-:W2:Y:S04]  /*10070*/  LDL.LU R7, [R1+0x3a8] ;  /* 0x0003a80001077983 */ /* 0x001ea80000300800 */
[----:B--2---:R0:W-:Y:S04]  /*10080*/  STL [R1+0x7a0], R7 ;  /* 0x0007a00701007387 */ /* 0x0041e80000100800 */
[----:B0-----:R-:W2:Y:S01]  /*10090*/  LDL.LU R7, [R1+0x3ac] ;  /* 0x0003ac0001077983 */ /* 0x001ea20000300800 */
[----:B------:R-:W-:-:S03]  /*100a0*/  FSETP.GT.AND P2, PT, |R3|, 8.50705917302346158658e+37, PT ;  /* 0x7e8000000300780b */ /* 0x000fc60003f44200 */
[----:B--2---:R0:W-:Y:S04]  /*100b0*/  STL [R1+0x7a4], R7 ;  /* 0x0007a40701007387 */ /* 0x0041e80000100800 */
[----:B------:R-:W2:Y:S04]  /*100c0*/  LDL.LU R60, [R1+0x3b8] ;  /* 0x0003b800013c7983 */ /* 0x000ea80000300800 */
[----:B0-----:R-:W3:Y:S04]  /*100d0*/  LDL.LU R7, [R1+0x3bc] ;  /* 0x0003bc0001077983 */ /* 0x001ee80000300800 */
[----:B------:R-:W4:Y:S04]  /*100e0*/  LDL.LU R2, [R1+0x3e8] ;  /* 0x0003e80001027983 */ /* 0x000f280000300800 */
[----:B------:R-:W2:Y:S04]  /*100f0*/  LDL.LU R0, [R1+0x3ec] ;  /* 0x0003ec0001007983 */ /* 0x000ea80000300800 */
[----:B------:R-:W2:Y:S04]  /*10100*/  LDL.LU R61, [R1+0x3d8] ;  /* 0x0003d800013d7983 */ /* 0x000ea80000300800 */
[----:B------:R-:W2:Y:S04]  /*10110*/  LDL.LU R59, [R1+0x3dc] ;  /* 0x0003dc00013b7983 */ /* 0x000ea80000300800 */
        /* <DEDUP_REMOVED lines=54> */
[----:B---3--:R-:W-:-:S05]  /*10480*/  @P2 FMUL R7, R7, 0.25 ;  /* 0x3e80000007072820 */ /* 0x008fca0000400000 */
[----:B------:R0:W-:Y:S04]  /*10490*/  STL [R1+0x8], R7 ;  /* 0x0000080701007387 */ /* 0x0001e80000100800 */
[----:B0-----:R-:W3:Y:S01]  /*104a0*/  LDL.LU R7, [R1+0x7a4] ;  /* 0x0007a40001077983 */ /* 0x001ee20000300800 */
[----:B--2---:R-:W-:-:S05]  /*104b0*/  @P2 FMUL R60, R60, 0.25 ;  /* 0x3e8000003c3c2820 */ /* 0x004fca0000400000 */
[----:B------:R0:W-:Y:S04]  /*104c0*/  STL [R1+0x794], R60 ;  /* 0x0007943c01007387 */ /* 0x0001e80000100800 */
[----:B0-----:R-:W2:Y:S01]  /*104d0*/  LDL R60, [R1+0x8] ;  /* 0x00000800013c7983 */ /* 0x001ea20000100800 */
[----:B---3--:R-:W-:-:S05]  /*104e0*/  @P2 FMUL R7, R7, 0.25 ;  /* 0x3e80000007072820 */ /* 0x008fca0000400000 */
[----:B------:R0:W-:Y:S04]  /*104f0*/  STL [R1+0x10], R7 ;  /* 0x0000100701007387 */ /* 0x0001e80000100800 */
[----:B0-----:R-:W3:Y:S02]  /*10500*/  LDL.LU R7, [R1+0x7a0] ;  /* 0x0007a00001077983 */ /* 0x001ee40000300800 */
        /* <DEDUP_REMOVED lines=8> */
[----:B0-----:R-:W3:Y:S04]  /*10590*/  LDL R7, [R1+0x18] ;  /* 0x0000180001077983 */ /* 0x001ee80000100800 */
[----:B---3--:R0:W-:Y:S04]  /*105a0*/  STL [R1+0x78c], R7 ;  /* 0x00078c0701007387 */ /* 0x0081e80000100800 */
[----:B0-----:R-:W3:Y:S01]  /*105b0*/  LDL R7, [R1+0x14] ;  /* 0x0000140001077983 */ /* 0x001ee20000100800 */
[----:B------:R-:W-:-:S03]  /*105c0*/  FSETP.GEU.AND P3, PT, |R3|, 1.175494350822287508e-38, PT ;  /* 0x008000000300780b */ /* 0x000fc60003f6e200 */
[----:B---3--:R0:W-:Y:S04]  /*105d0*/  STL [R1+0x790], R7 ;  /* 0x0007900701007387 */ /* 0x0081e80000100800 */
[----:B0-----:R-:W3:Y:S06]  /*105e0*/  LDL R7, [R1+0x10] ;  /* 0x0000100001077983 */ /* 0x001eec0000100800 */
[----:B--2---:R-:W-:-:S05]  /*105f0*/  @!P3 FMUL R60, R60, 16777216 ;  /* 0x4b8000003c3cb820 */ /* 0x004fca0000400000 */
[----:B------:R0:W-:Y:S04]  /*10600*/  @!P3 STL [R1+0x8], R60 ;  /* 0x0000083c0100b387 */ /* 0x0001e80000100800 */
[----:B0-----:R-:W2:Y:S01]  /*10610*/  LDL.LU R60, [R1+0x794] ;  /* 0x00079400013c7983 */ /* 0x001ea20000300800 */
[----:B---3--:R-:W-:-:S05]  /*10620*/  @!P3 FMUL R7, R7, 16777216 ;  /* 0x4b8000000707b820 */ /* 0x008fca0000400000 */
[----:B------:R0:W-:Y:S04]  /*10630*/  @!P3 STL [R1+0x10], R7 ;  /* 0x000010070100b387 */ /* 0x0001e80000100800 */
[----:B0-----:R-:W3:Y:S01]  /*10640*/  LDL.LU R7, [R1+0x790] ;  /* 0x0007900001077983 */ /* 0x001ee20000300800 */
[----:B------:R-:W-:-:S04]  /*10650*/  @P2 FMUL R3, R3, 0.25 ;  /* 0x3e80000003032820 */ /* 0x000fc80000400000 */
[----:B------:R-:W-:Y:S02]  /*10660*/  @!P3 FMUL R3, R3, 16777216 ;  /* 0x4b8000000303b820 */ /* 0x000fe40000400000 */
[----:B---3--:R-:W-:-:S05]  /*10670*/  @!P3 FMUL R7, R7, 16777216 ;  /* 0x4b8000000707b820 */ /* 0x008fca0000400000 */
[----:B------:R0:W-:Y:S04]  /*10680*/  @!P3 STL [R1+0x14], R7 ;  /* 0x000014070100b387 */ /* 0x0001e80000100800 */
[----:B0-----:R-:W3:Y:S01]  /*10690*/  LDL.LU R7, [R1+0x78c] ;  /* 0x00078c0001077983 */ /* 0x001ee20000300800 */
[----:B------:R-:W0:Y:S01]  /*106a0*/  MUFU.RCP R3, R3 ;  /* 0x0000000300037308 */ /* 0x000e220000001000 */
[----:B----4-:R-:W-:-:S04]  /*106b0*/  @P2 FMUL R8, R8, 0.25 ;  /* 0x3e80000008082820 */ /* 0x010fc80000400000 */
[----:B------:R-:W-:-:S04]  /*106c0*/  @!P3 FMUL R8, R8, 16777216 ;  /* 0x4b8000000808b820 */ /* 0x000fc80000400000 */
[----:B0-----:R-:W-:Y:S02]  /*106d0*/  FMUL R8, R3, R8 ;  /* 0x0000000803087220 */ /* 0x001fe40000400000 */
[----:B------:R-:W-:Y:S02]  /*106e0*/  @P2 FMUL R6, R6, 0.25 ;  /* 0x3e80000006062820 */ /* 0x000fe40000400000 */
[----:B------:R-:W-:Y:S02]  /*106f0*/  @P2 FMUL R5, R5, 0.25 ;  /* 0x3e80000005052820 */ /* 0x000fe40000400000 */
[----:B------:R-:W-:Y:S02]  /*10700*/  @!P3 FMUL R6, R6, 16777216 ;  /* 0x4b8000000606b820 */ /* 0x000fe40000400000 */
[----:B------:R-:W-:Y:S02]  /*10710*/  @!P3 FMUL R5, R5, 16777216 ;  /* 0x4b8000000505b820 */ /* 0x000fe40000400000 */
[----:B------:R-:W-:-:S02]  /*10720*/  @P2 FMUL R4, R4, 0.25 ;  /* 0x3e80000004042820 */ /* 0x000fc40000400000 */
[----:B------:R-:W-:Y:S02]  /*10730*/  @P2 FMUL R9, R9, 0.25 ;  /* 0x3e80000009092820 */ /* 0x000fe40000400000 */
[C---:B------:R-:W-:Y:S02]  /*10740*/  FMUL R6, R3.reuse, R6 ;  /* 0x0000000603067220 */ /* 0x040fe40000400000 */
[----:B------:R-:W-:Y:S02]  /*10750*/  FMUL R5, R3, R5 ;  /* 0x0000000503057220 */ /* 0x000fe40000400000 */
[----:B------:R-:W-:Y:S02]  /*10760*/  @!P3 FMUL R4, R4, 16777216 ;  /* 0x4b8000000404b820 */ /* 0x000fe40000400000 */
[----:B------:R-:W-:Y:S02]  /*10770*/  @!P3 FMUL R9, R9, 16777216 ;  /* 0x4b8000000909b820 */ /* 0x000fe40000400000 */
[----:B------:R-:W-:-:S02]  /*10780*/  @P2 FMUL R10, R10, 0.25 ;  /* 0x3e8000000a0a2820 */ /* 0x000fc40000400000 */
[----:B------:R-:W-:Y:S02]  /*10790*/  @P2 FMUL R2, R2, 0.25 ;  /* 0x3e80000002022820 */ /* 0x000fe40000400000 */
[----:B------:R-:W-:Y:S02]  /*107a0*/  @P2 FMUL R11, R11, 0.25 ;  /* 0x3e8000000b0b2820 */ /* 0x000fe40000400000 */
[----:B------:R-:W-:Y:S02]  /*107b0*/  @P2 FMUL R0, R0, 0.25 ;  /* 0x3e80000000002820 */ /* 0x000fe40000400000 */
[----:B------:R-:W-:Y:S02]  /*107c0*/  @P2 FMUL R12, R12, 0.25 ;  /* 0x3e8000000c0c2820 */ /* 0x000fe40000400000 */
[----:B------:R-:W-:Y:S02]  /*107d0*/  @!P3 FMUL R10, R10, 16777216 ;  /* 0x4b8000000a0ab820 */ /* 0x000fe40000400000 */
[----:B------:R-:W-:-:S02]  /*107e0*/  @!P3 FMUL R2, R2, 16777216 ;  /* 0x4b8000000202b820 */ /* 0x000fc40000400000 */
[----:B------:R-:W-:Y:S02]  /*107f0*/  @!P3 FMUL R11, R11, 16777216 ;  /* 0x4b8000000b0bb820 */ /* 0x000fe40000400000 */
[----:B------:R-:W-:Y:S02]  /*10800*/  @!P3 FMUL R0, R0, 16777216 ;  /* 0x4b8000000000b820 */ /* 0x000fe40000400000 */
[----:B------:R-:W-:Y:S02]  /*10810*/  @!P3 FMUL R12, R12, 16777216 ;  /* 0x4b8000000c0cb820 */ /* 0x000fe40000400000 */
[----:B---3--:R-:W-:-:S05]  /*10820*/  @!P3 FMUL R7, R7, 16777216 ;  /* 0x4b8000000707b820 */ /* 0x008fca0000400000 */
[----:B------:R0:W-:Y:S04]  /*10830*/  @!P3 STL [R1+0x18], R7 ;  /* 0x000018070100b387 */ /* 0x0001e80000100800 */
[----:B0-----:R-:W3:Y:S04]  /*10840*/  LDL.LU R7, [R1+0x788] ;  /* 0x0007880001077983 */ /* 0x001ee80000300800 */
[----:B------:R0:W-:Y:S04]  /*10850*/  STL [R1+0x16c], R8 ;  /* 0x00016c0801007387 */ /* 0x0001e80000100800 */
[----:B0-----:R-:W4:Y:S04]  /*10860*/  LDL.LU R8, [R1+0x8] ;  /* 0x0000080001087983 */ /* 0x001f280000300800 */
[----:B------:R0:W-:Y:S04]  /*10870*/  STL [R1+0x164], R6 ;  /* 0x0001640601007387 */ /* 0x0001e80000100800 */
[----:B------:R1:W-:Y:S01]  /*10880*/  STL [R1+0x168], R5 ;  /* 0x0001680501007387 */ /* 0x0003e20000100800 */
[----:B------:R-:W-:-:S02]  /*10890*/  @P2 FMUL R13, R13, 0.25 ;  /* 0x3e8000000d0d2820 */ /* 0x000fc40000400000 */
[C---:B0-----:R-:W-:Y:S02]  /*108a0*/  FMUL R6, R3.reuse, R4 ;  /* 0x0000000403067220 */ /* 0x041fe40000400000 */
[----:B-1----:R-:W-:-:S03]  /*108b0*/  FMUL R5, R3, R9 ;  /* 0x0000000903057220 */ /* 0x002fc60000400000 */
[----:B------:R0:W-:Y:S01]  /*108c0*/  STL [R1+0x160], R6 ;  /* 0x0001600601007387 */ /* 0x0001e20000100800 */
[----:B------:R-:W-:Y:S02]  /*108d0*/  @P2 FMUL R15, R15, 0.25 ;  /* 0x3e8000000f0f2820 */ /* 0x000fe40000400000 */
[----:B------:R-:W-:Y:S01]  /*108e0*/  FMUL R4, R3, R10 ;  /* 0x0000000a03047220 */ /* 0x000fe20000400000 */
[----:B------:R1:W-:Y:S01]  /*108f0*/  STL [R1+0x15c], R5 ;  /* 0x00015c0501007387 */ /* 0x0003e20000100800 */
[----:B------:R-:W-:Y:S02]  /*10900*/  @P2 FMUL R14, R14, 0.25 ;  /* 0x3e8000000e0e2820 */ /* 0x000fe40000400000 */
[----:B------:R-:W-:Y:S02]  /*10910*/  @!P3 FMUL R13, R13, 16777216 ;  /* 0x4b8000000d0db820 */ /* 0x000fe40000400000 */
[----:B0-----:R-:W-:Y:S02]  /*10920*/  IMAD.MOV.U32 R6, RZ, RZ, R2 ;  /* 0x000000ffff067224 */ /* 0x001fe400078e0002 */
[----:B------:R-:W-:-:S02]  /*10930*/  FMUL R2, R3, R11 ;  /* 0x0000000b03027220 */ /* 0x000fc40000400000 */
[----:B-1----:R-:W-:Y:S02]  /*10940*/  IMAD.MOV.U32 R5, RZ, RZ, R0 ;  /* 0x000000ffff057224 */ /* 0x002fe400078e0000 */
[----:B------:R-:W-:Y:S01]  /*10950*/  FMUL R0, R3, R12 ;  /* 0x0000000c03007220 */ /* 0x000fe20000400000 */
[----:B------:R0:W-:Y:S01]  /*10960*/  STL [R1+0x154], R4 ;  /* 0x0001540401007387 */ /* 0x0001e20000100800 */
[----:B------:R-:W-:Y:S02]  /*10970*/  @!P3 FMUL R15, R15, 16777216 ;  /* 0x4b8000000f0fb820 */ /* 0x000fe40000400000 */
[----:B------:R-:W-:Y:S01]  /*10980*/  @!P3 FMUL R14, R14, 16777216 ;  /* 0x4b8000000e0eb820 */ /* 0x000fe20000400000 */
[----:B------:R1:W-:Y:S01]  /*10990*/  STL [R1+0x740], R2 ;  /* 0x0007400201007387 */ /* 0x0003e20000100800 */
[----:B------:R-:W-:Y:S02]  /*109a0*/  @P2 FMUL R16, R16, 0.25 ;  /* 0x3e80000010102820 */ /* 0x000fe40000400000 */
[----:B------:R-:W-:Y:S01]  /*109b0*/  @P2 FMUL R17, R17, 0.25 ;  /* 0x3e80000011112820 */ /* 0x000fe20000400000 */
[----:B------:R2:W-:Y:S01]  /*109c0*/  STL [R1+0x150], R0 ;  /* 0x0001500001007387 */ /* 0x0005e20000100800 */
[----:B0-----:R-:W-:-:S02]  /*109d0*/  FMUL R4, R3, R13 ;  /* 0x0000000d03047220 */ /* 0x001fc40000400000 */
[----:B------:R-:W-:Y:S02]  /*109e0*/  @!P3 FMUL R16, R16, 16777216 ;  /* 0x4b8000001010b820 */ /* 0x000fe40000400000 */
[C---:B-1----:R-:W-:Y:S02]  /*109f0*/  FMUL R2, R3.reuse, R14 ;  /* 0x0000000e03027220 */ /* 0x042fe40000400000 */
[----:B--2---:R-:W-:Y:S01]  /*10a00*/  FMUL R0, R3, R15 ;  /* 0x0000000f03007220 */ /* 0x004fe20000400000 */
[----:B------:R-:W-:Y:S01]  /*10a10*/  STL [R1+0x14c], R4 ;  /* 0x00014c0401007387 */ /* 0x000fe20000100800 */
[----:B------:R-:W-:Y:S02]  /*10a20*/  @!P3 FMUL R17, R17, 16777216 ;  /* 0x4b8000001111b820 */ /* 0x000fe40000400000 */
[----:B------:R-:W-:Y:S01]  /*10a30*/  @P2 FMUL R18, R18, 0.25 ;  /* 0x3e80000012122820 */ /* 0x000fe20000400000 */
[----:B------:R0:W-:Y:S01]  /*10a40*/  STL [R1+0x744], R0 ;  /* 0x0007440001007387 */ /* 0x0001e20000100800 */
[----:B------:R-:W-:-:S02]  /*10a50*/  @P2 FMUL R20, R20, 0.25 ;  /* 0x3e80000014142820 */ /* 0x000fc40000400000 */
[----:B------:R-:W-:Y:S01]  /*10a60*/  @P2 FMUL R19, R19, 0.25 ;  /* 0x3e80000013132820 */ /* 0x000fe20000400000 */
[----:B------:R1:W-:Y:S01]  /*10a70*/  STL [R1+0x148], R2 ;  /* 0x0001480201007387 */ /* 0x0003e20000100800 */
[----:B------:R-:W-:Y:S02]  /*10a80*/  @!P3 FMUL R18, R18, 16777216 ;  /* 0x4b8000001212b820 */ /* 0x000fe40000400000 */
[----:B------:R-:W-:Y:S02]  /*10a90*/  @!P3 FMUL R20, R20, 16777216 ;  /* 0x4b8000001414b820 */ /* 0x000fe40000400000 */
[C---:B0-----:R-:W-:Y:S02]  /*10aa0*/  FMUL R0, R3.reuse, R16 ;  /* 0x0000001003007220 */ /* 0x041fe40000400000 */
[----:B-1----:R-:W-:-:S03]  /*10ab0*/  FMUL R2, R3, R17 ;  /* 0x0000001103027220 */ /* 0x002fc60000400000 */
[----:B------:R0:W-:Y:S01]  /*10ac0*/  STL [R1+0x140], R0 ;  /* 0x0001400001007387 */ /* 0x0001e20000100800 */
[----:B------:R-:W-:Y:S02]  /*10ad0*/  @!P3 FMUL R19, R19, 16777216 ;  /* 0x4b8000001313b820 */ /* 0x000fe40000400000 */
[----:B------:R-:W-:Y:S01]  /*10ae0*/  @P2 FMUL R21, R21, 0.25 ;  /* 0x3e80000015152820 */ /* 0x000fe20000400000 */
[----:B------:R1:W-:Y:S01]  /*10af0*/  STL [R1+0x13c], R2 ;  /* 0x00013c0201007387 */ /* 0x0003e20000100800 */
[----:B------:R-:W-:Y:S02]  /*10b00*/  @P2 FMUL R22, R22, 0.25 ;  /* 0x3e80000016162820 */ /* 0x000fe40000400000 */
[----:B------:R-:W-:Y:S02]  /*10b10*/  FMUL R4, R3, R18 ;  /* 0x0000001203047220 */ /* 0x000fe40000400000 */
[----:B------:R-:W-:Y:S02]  /*10b20*/  @!P3 FMUL R21, R21, 16777216 ;  /* 0x4b8000001515b820 */ /* 0x000fe40000400000 */
[----:B0-----:R-:W-:-:S02]  /*10b30*/  FMUL R0, R3, R19 ;  /* 0x0000001303007220 */ /* 0x001fc40000400000 */
[----:B-1----:R-:W-:Y:S01]  /*10b40*/  FMUL R2, R3, R20 ;  /* 0x0000001403027220 */ /* 0x002fe20000400000 */
[----:B------:R-:W-:Y:S01]  /*10b50*/  STL [R1+0x138], R4 ;  /* 0x0001380401007387 */ /* 0x000fe20000100800 */
[----:B------:R-:W-:Y:S02]  /*10b60*/  @P2 FMUL R23, R23, 0.25 ;  /* 0x3e80000017172820 */ /* 0x000fe40000400000 */
[----:B------:R-:W-:Y:S01]  /*10b70*/  @!P3 FMUL R22, R22, 16777216 ;  /* 0x4b8000001616b820 */ /* 0x000fe20000400000 */
[----:B------:R0:W-:Y:S01]  /*10b80*/  STL [R1+0x748], R2 ;  /* 0x0007480201007387 */ /* 0x0001e20000100800 */
[----:B------:R-:W-:Y:S02]  /*10b90*/  @P2 FMUL R24, R24, 0.25 ;  /* 0x3e80000018182820 */ /* 0x000fe40000400000 */
[----:B------:R-:W-:Y:S01]  /*10ba0*/  @P2 FMUL R25, R25, 0.25 ;  /* 0x3e80000019192820 */ /* 0x000fe20000400000 */
[----:B------:R1:W-:Y:S01]  /*10bb0*/  STL [R1+0x134], R0 ;  /* 0x0001340001007387 */ /* 0x0003e20000100800 */
[----:B------:R-:W-:-:S02]  /*10bc0*/  @!P3 FMUL R23, R23, 16777216 ;  /* 0x4b8000001717b820 */ /* 0x000fc40000400000 */
[----:B------:R-:W-:Y:S02]  /*10bd0*/  @!P3 FMUL R24, R24, 16777216 ;  /* 0x4b8000001818b820 */ /* 0x000fe40000400000 */
[C---:B0-----:R-:W-:Y:S02]  /*10be0*/  FMUL R2, R3.reuse, R21 ;  /* 0x0000001503027220 */ /* 0x041fe40000400000 */
[----:B------:R-:W-:Y:S02]  /*10bf0*/  @P2 FMUL R26, R26, 0.25 ;  /* 0x3e8000001a1a2820 */ /* 0x000fe40000400000 */
[----:B-1----:R-:W-:Y:S02]  /*10c00*/  FMUL R0, R3, R22 ;  /* 0x0000001603007220 */ /* 0x002fe40000400000 */
[----:B------:R-:W-:Y:S01]  /*10c10*/  @!P3 FMUL R25, R25, 16777216 ;  /* 0x4b8000001919b820 */ /* 0x000fe20000400000 */
[----:B------:R0:W-:Y:S01]  /*10c20*/  STL [R1+0x128], R2 ;  /* 0x0001280201007387 */ /* 0x0001e20000100800 */
[----:B------:R-:W-:-:S02]  /*10c30*/  @P2 FMUL R27, R27, 0.25 ;  /* 0x3e8000001b1b2820 */ /* 0x000fc40000400000 */
[----:B------:R-:W-:Y:S01]  /*10c40*/  @P2 FMUL R28, R28, 0.25 ;  /* 0x3e8000001c1c2820 */ /* 0x000fe20000400000 */
[----:B------:R1:W-:Y:S01]  /*10c50*/  STL [R1+0x124], R0 ;  /* 0x0001240001007387 */ /* 0x0003e20000100800 */
[C---:B------:R-:W-:Y:S02]  /*10c60*/  FMUL R4, R3.reuse, R23 ;  /* 0x0000001703047220 */ /* 0x040fe40000400000 */
[----:B------:R-:W-:Y:S02]  /*10c70*/  @!P3 FMUL R26, R26, 16777216 ;  /* 0x4b8000001a1ab820 */ /* 0x000fe40000400000 */
[----:B0-----:R-:W-:Y:S02]  /*10c80*/  FMUL R2, R3, R24 ;  /* 0x0000001803027220 */ /* 0x001fe40000400000 */
[----:B------:R-:W-:Y:S02]  /*10c90*/  @!P3 FMUL R27, R27, 16777216 ;  /* 0x4b8000001b1bb820 */ /* 0x000fe40000400000 */
[----:B-1----:R-:W-:Y:S01]  /*10ca0*/  FMUL R0, R3, R25 ;  /* 0x0000001903007220 */ /* 0x002fe20000400000 */
[----:B------:R0:W-:Y:S01]  /*10cb0*/  STL [R1+0x120], R4 ;  /* 0x0001200401007387 */ /* 0x0001e20000100800 */
[----:B------:R-:W-:-:S02]  /*10cc0*/  @P2 FMUL R29, R29, 0.25 ;  /* 0x3e8000001d1d2820 */ /* 0x000fc40000400000 */
[----:B------:R-:W-:Y:S01]  /*10cd0*/  @!P3 FMUL R28, R28, 16777216 ;  /* 0x4b8000001c1cb820 */ /* 0x000fe20000400000 */
[----:B------:R1:W-:Y:S01]  /*10ce0*/  STL [R1+0x110], R2 ;  /* 0x0001100201007387 */ /* 0x0003e20000100800 */
[----:B------:R-:W-:Y:S02]  /*10cf0*/  @P2 FMUL R30, R30, 0.25 ;  /* 0x3e8000001e1e2820 */ /* 0x000fe40000400000 */
[----:B------:R-:W-:Y:S01]  /*10d00*/  @P2 FMUL R31, R31, 0.25 ;  /* 0x3e8000001f1f2820 */ /* 0x000fe20000400000 */
[----:B------:R2:W-:Y:S01]  /*10d10*/  STL [R1+0x10c], R0 ;  /* 0x00010c0001007387 */ /* 0x0005e20000100800 */
[----:B0-----:R-:W-:Y:S02]  /*10d20*/  FMUL R4, R3, R26 ;  /* 0x0000001a03047220 */ /* 0x001fe40000400000 */
[----:B------:R-:W-:Y:S02]  /*10d30*/  @!P3 FMUL R29, R29, 16777216 ;  /* 0x4b8000001d1db820 */ /* 0x000fe40000400000 */
[----:B-1----:R-:W-:-:S02]  /*10d40*/  FMUL R2, R3, R27 ;  /* 0x0000001b03027220 */ /* 0x002fc40000400000 */
[----:B------:R-:W-:Y:S02]  /*10d50*/  @!P3 FMUL R30, R30, 16777216 ;  /* 0x4b8000001e1eb820 */ /* 0x000fe40000400000 */
[----:B--2---:R-:W-:Y:S01]  /*10d60*/  FMUL R0, R3, R28 ;  /* 0x0000001c03007220 */ /* 0x004fe20000400000 */
[----:B------:R0:W-:Y:S01]  /*10d70*/  STL [R1+0x108], R4 ;  /* 0x0001080401007387 */ /* 0x0001e20000100800 */
[----:B------:R-:W-:Y:S02]  /*10d80*/  @P2 FMUL R32, R32, 0.25 ;  /* 0x3e80000020202820 */ /* 0x000fe40000400000 */
[----:B------:R-:W-:Y:S01]  /*10d90*/  @!P3 FMUL R31, R31, 16777216 ;  /* 0x4b8000001f1fb820 */ /* 0x000fe20000400000 */
[----:B------:R1:W-:Y:S01]  /*10da0*/  STL [R1+0x104], R2 ;  /* 0x0001040201007387 */ /* 0x0003e20000100800 */
[----:B------:R-:W-:Y:S02]  /*10db0*/  @P2 FMUL R33, R33, 0.25 ;  /* 0x3e80000021212820 */ /* 0x000fe40000400000 */
[----:B------:R-:W-:Y:S01]  /*10dc0*/  @P2 FMUL R34, R34, 0.25 ;  /* 0x3e80000022222820 */ /* 0x000fe20000400000 */
[----:B------:R2:W-:Y:S01]  /*10dd0*/  STL [R1+0x100], R0 ;  /* 0x0001000001007387 */ /* 0x0005e20000100800 */
[----:B0-----:R-:W-:-:S02]  /*10de0*/  FMUL R4, R3, R29 ;  /* 0x0000001d03047220 */ /* 0x001fc40000400000 */
[----:B------:R-:W-:Y:S02]  /*10df0*/  @!P3 FMUL R32, R32, 16777216 ;  /* 0x4b8000002020b820 */ /* 0x000fe40000400000 */
[----:B-1----:R-:W-:Y:S02]  /*10e00*/  FMUL R2, R3, R30 ;  /* 0x0000001e03027220 */ /* 0x002fe40000400000 */
[----:B------:R-:W-:Y:S02]  /*10e10*/  @!P3 FMUL R33, R33, 16777216 ;  /* 0x4b8000002121b820 */ /* 0x000fe40000400000 */
[----:B--2---:R-:W-:Y:S01]  /*10e20*/  FMUL R0, R3, R31 ;  /* 0x0000001f03007220 */ /* 0x004fe20000400000 */
[----:B------:R0:W-:Y:S01]  /*10e30*/  STL [R1+0xfc], R4 ;  /* 0x0000fc0401007387 */ /* 0x0001e20000100800 */
[----:B------:R-:W-:Y:S02]  /*10e40*/  @P2 FMUL R35, R35, 0.25 ;  /* 0x3e80000023232820 */ /* 0x000fe40000400000 */
[----:B------:R-:W-:Y:S01]  /*10e50*/  @!P3 FMUL R34, R34, 16777216 ;  /* 0x4b8000002222b820 */ /* 0x000fe20000400000 */
[----:B------:R1:W-:Y:S01]  /*10e60*/  STL [R1+0xf8], R2 ;  /* 0x0000f80201007387 */ /* 0x0003e20000100800 */
[----:B------:R-:W-:-:S02]  /*10e70*/  @P2 FMUL R36, R36, 0.25 ;  /* 0x3e80000024242820 */ /* 0x000fc40000400000 */
[----:B------:R-:W-:Y:S01]  /*10e80*/  @P2 FMUL R37, R37, 0.25 ;  /* 0x3e80000025252820 */ /* 0x000fe20000400000 */
[----:B------:R2:W-:Y:S01]  /*10e90*/  STL [R1+0xf4], R0 ;  /* 0x0000f40001007387 */ /* 0x0005e20000100800 */
[----:B0-----:R-:W-:Y:S02]  /*10ea0*/  FMUL R4, R3, R32 ;  /* 0x0000002003047220 */ /* 0x001fe40000400000 */
[----:B------:R-:W-:Y:S02]  /*10eb0*/  @!P3 FMUL R35, R35, 16777216 ;  /* 0x4b8000002323b820 */ /* 0x000fe40000400000 */
[C---:B-1----:R-:W-:Y:S02]  /*10ec0*/  FMUL R2, R3.reuse, R33 ;  /* 0x0000002103027220 */ /* 0x042fe40000400000 */
[----:B------:R-:W-:Y:S02]  /*10ed0*/  @!P3 FMUL R36, R36, 16777216 ;  /* 0x4b8000002424b820 */ /* 0x000fe40000400000 */
[----:B--2---:R-:W-:Y:S01]  /*10ee0*/  FMUL R0, R3, R34 ;  /* 0x0000002203007220 */ /* 0x004fe20000400000 */
[----:B------:R0:W-:Y:S01]  /*10ef0*/  STL [R1+0xf0], R4 ;  /* 0x0000f00401007387 */ /* 0x0001e20000100800 */
[----:B------:R-:W-:-:S03]  /*10f00*/  @!P3 FMUL R37, R37, 16777216 ;  /* 0x4b8000002525b820 */ /* 0x000fc60000400000 */
[----:B------:R1:W-:Y:S04]  /*10f10*/  STL [R1+0xec], R2 ;  /* 0x0000ec0201007387 */ /* 0x0003e80000100800 */
[----:B------:R2:W-:Y:S01]  /*10f20*/  STL [R1+0xe8], R0 ;  /* 0x0000e80001007387 */ /* 0x0005e20000100800 */
[C---:B0-----:R-:W-:Y:S02]  /*10f30*/  FMUL R4, R3.reuse, R35 ;  /* 0x0000002303047220 */ /* 0x041fe40000400000 */
[----:B-1----:R-:W-:-:S03]  /*10f40*/  FMUL R2, R3, R36 ;  /* 0x0000002403027220 */ /* 0x002fc60000400000 */
[----:B------:R-:W-:Y:S01]  /*10f50*/  STL [R1+0xe4], R4 ;  /* 0x0000e40401007387 */ /* 0x000fe20000100800 */
[----:B--2---:R-:W-:-:S03]  /*10f60*/  FMUL R0, R3, R37 ;  /* 0x0000002503007220 */ /* 0x004fc60000400000 */
[----:B------:R0:W-:Y:S01]  /*10f70*/  STL [R1+0xe0], R2 ;  /* 0x0000e00201007387 */ /* 0x0001e20000100800 */
[----:B------:R-:W-:Y:S01]  /*10f80*/  MOV R11, R5 ;  /* 0x00000005000b7202 */ /* 0x000fe20000000f00 */
[----:B------:R-:W-:Y:S02]  /*10f90*/  IMAD.MOV.U32 R10, RZ, RZ, R6 ;  /* 0x000000ffff0a7224 */ /* 0x000fe400078e0006 */
[----:B------:R1:W-:Y:S04]  /*10fa0*/  STL [R1+0xdc], R0 ;  /* 0x0000dc0001007387 */ /* 0x0003e80000100800 */
[----:B------:R-:W2:Y:S04]  /*10fb0*/  LDL.LU R5, [R1+0x10] ;  /* 0x0000100001057983 */ /* 0x000ea80000300800 */
[----:B------:R-:W2:Y:S01]  /*10fc0*/  LDL.LU R6, [R1+0x14] ;  /* 0x0000140001067983 */ /* 0x000ea20000300800 */
[----:B----4-:R-:W-:-:S03]  /*10fd0*/  IMAD.MOV.U32 R9, RZ, RZ, R8 ;  /* 0x000000ffff097224 */ /* 0x010fc600078e0008 */
[----:B------:R-:W4:Y:S01]  /*10fe0*/  LDL.LU R8, [R1+0x18] ;  /* 0x0000180001087983 */ /* 0x000f220000300800 */
[----:B------:R-:W-:Y:S02]  /*10ff0*/  @P2 FMUL R38, R38, 0.25 ;  /* 0x3e80000026262820 */ /* 0x000fe40000400000 */
[----:B------:R-:W-:Y:S02]  /*11000*/  @P2 FMUL R39, R39, 0.25 ;  /* 0x3e80000027272820 */ /* 0x000fe40000400000 */
[----:B------:R-:W-:Y:S02]  /*11010*/  @P2 FMUL R40, R40, 0.25 ;  /* 0x3e80000028282820 */ /* 0x000fe40000400000 */
[----:B------:R-:W-:Y:S02]  /*11020*/  @!P3 FMUL R38, R38, 16777216 ;  /* 0x4b8000002626b820 */ /* 0x000fe40000400000 */
[----:B------:R-:W-:Y:S02]  /*11030*/  @!P3 FMUL R39, R39, 16777216 ;  /* 0x4b8000002727b820 */ /* 0x000fe40000400000 */
[----:B------:R-:W-:-:S02]  /*11040*/  @P2 FMUL R41, R41, 0.25 ;  /* 0x3e80000029292820 */ /* 0x000fc40000400000 */
[----:B------:R-:W-:Y:S02]  /*11050*/  @P2 FMUL R42, R42, 0.25 ;  /* 0x3e8000002a2a2820 */ /* 0x000fe40000400000 */
[----:B------:R-:W-:Y:S02]  /*11060*/  @!P3 FMUL R40, R40, 16777216 ;  /* 0x4b8000002828b820 */ /* 0x000fe40000400000 */
[----:B------:R-:W-:Y:S02]  /*11070*/  FMUL R12, R3, R38 ;  /* 0x00000026030c7220 */ /* 0x000fe40000400000 */
[----:B------:R-:W-:Y:S02]  /*11080*/  @P2 FMUL R43, R43, 0.25 ;  /* 0x3e8000002b2b2820 */ /* 0x000fe40000400000 */
[----:B0-----:R-:W-:Y:S02]  /*11090*/  FMUL R2, R3, R39 ;  /* 0x0000002703027220 */ /* 0x001fe40000400000 */
[----:B------:R-:W-:-:S02]  /*110a0*/  @!P3 FMUL R41, R41, 16777216 ;  /* 0x4b8000002929b820 */ /* 0x000fc40000400000 */
[----:B------:R-:W-:Y:S02]  /*110b0*/  @!P3 FMUL R42, R42, 16777216 ;  /* 0x4b8000002a2ab820 */ /* 0x000fe40000400000 */
[----:B-1----:R-:W-:Y:S01]  /*110c0*/  FMUL R0, R3, R40 ;  /* 0x0000002803007220 */ /* 0x002fe20000400000 */
[----:B------:R0:W-:Y:S01]  /*110d0*/  STL [R1+0xd8], R12 ;  /* 0x0000d80c01007387 */ /* 0x0001e20000100800 */
[----:B------:R-:W-:Y:S02]  /*110e0*/  @P2 FMUL R44, R44, 0.25 ;  /* 0x3e8000002c2c2820 */ /* 0x000fe40000400000 */
[----:B------:R-:W-:Y:S01]  /*110f0*/  @P2 FMUL R45, R45, 0.25 ;  /* 0x3e8000002d2d2820 */ /* 0x000fe20000400000 */
[----:B------:R1:W-:Y:S01]  /*11100*/  STL [R1+0xd4], R2 ;  /* 0x0000d40201007387 */ /* 0x0003e20000100800 */
[----:B------:R-:W-:Y:S02]  /*11110*/  @!P3 FMUL R43, R43, 16777216 ;  /* 0x4b8000002b2bb820 */ /* 0x000fe40000400000 */
[----:B------:R-:W-:Y:S01]  /*11120*/  @P2 FMUL R46, R46, 0.25 ;  /* 0x3e8000002e2e2820 */ /* 0x000fe20000400000 */
[----:B------:R3:W-:Y:S01]  /*11130*/  STL [R1+0xd0], R0 ;  /* 0x0000d00001007387 */ /* 0x0007e20000100800 */
[----:B0-----:R-:W-:-:S02]  /*11140*/  FMUL R12, R3, R41 ;  /* 0x00000029030c7220 */ /* 0x001fc40000400000 */
[----:B------:R-:W-:Y:S02]  /*11150*/  @!P3 FMUL R44, R44, 16777216 ;  /* 0x4b8000002c2cb820 */ /* 0x000fe40000400000 */
[----:B-1----:R-:W-:Y:S02]  /*11160*/  FMUL R2, R3, R42 ;  /* 0x0000002a03027220 */ /* 0x002fe40000400000 */
[----:B------:R-:W-:Y:S02]  /*11170*/  @!P3 FMUL R45, R45, 16777216 ;  /* 0x4b8000002d2db820 */ /* 0x000fe40000400000 */
[----:B---3--:R-:W-:Y:S01]  /*11180*/  FMUL R0, R3, R43 ;  /* 0x0000002b03007220 */ /* 0x008fe20000400000 */
[----:B------:R0:W-:Y:S01]  /*11190*/  STL [R1+0xcc], R12 ;  /* 0x0000cc0c01007387 */ /* 0x0001e20000100800 */
[----:B------:R-:W-:Y:S02]  /*111a0*/  @P2 FMUL R47, R47, 0.25 ;  /* 0x3e8000002f2f2820 */ /* 0x000fe40000400000 */
[----:B------:R-:W-:Y:S01]  /*111b0*/  @P2 FMUL R48, R48, 0.25 ;  /* 0x3e80000030302820 */ /* 0x000fe20000400000 */
[----:B------:R1:W-:Y:S01]  /*111c0*/  STL [R1+0xc8], R2 ;  /* 0x0000c80201007387 */ /* 0x0003e20000100800 */
[----:B------:R-:W-:-:S02]  /*111d0*/  @!P3 FMUL R46, R46, 16777216 ;  /* 0x4b8000002e2eb820 */ /* 0x000fc40000400000 */
[----:B------:R-:W-:Y:S01]  /*111e0*/  @P2 FMUL R49, R49, 0.25 ;  /* 0x3e80000031312820 */ /* 0x000fe20000400000 */
[----:B------:R3:W-:Y:S01]  /*111f0*/  STL [R1+0xc4], R0 ;  /* 0x0000c40001007387 */ /* 0x0007e20000100800 */
[----:B0-----:R-:W-:Y:S02]  /*11200*/  FMUL R12, R3, R44 ;  /* 0x0000002c030c7220 */ /* 0x001fe40000400000 */
[----:B------:R-:W-:Y:S02]  /*11210*/  @!P3 FMUL R47, R47, 16777216 ;  /* 0x4b8000002f2fb820 */ /* 0x000fe40000400000 */
[C---:B-1----:R-:W-:Y:S02]  /*11220*/  FMUL R2, R3.reuse, R45 ;  /* 0x0000002d03027220 */ /* 0x042fe40000400000 */
[----:B------:R-:W-:Y:S02]  /*11230*/  @!P3 FMUL R48, R48, 16777216 ;  /* 0x4b8000003030b820 */ /* 0x000fe40000400000 */
[----:B---3--:R-:W-:Y:S01]  /*11240*/  FMUL R0, R3, R46 ;  /* 0x0000002e03007220 */ /* 0x008fe20000400000 */
[----:B------:R0:W-:Y:S01]  /*11250*/  STL [R1+0xc0], R12 ;  /* 0x0000c00c01007387 */ /* 0x0001e20000100800 */
[----:B------:R-:W-:-:S02]  /*11260*/  @P2 FMUL R50, R50, 0.25 ;  /* 0x3e80000032322820 */ /* 0x000fc40000400000 */
[----:B------:R-:W-:Y:S01]  /*11270*/  @P2 FMUL R51, R51, 0.25 ;  /* 0x3e80000033332820 */ /* 0x000fe20000400000 */
[----:B------:R1:W-:Y:S01]  /*11280*/  STL [R1+0xbc], R2 ;  /* 0x0000bc0201007387 */ /* 0x0003e20000100800 */
[----:B------:R-:W-:Y:S02]  /*11290*/  @!P3 FMUL R49, R49, 16777216 ;  /* 0x4b8000003131b820 */ /* 0x000fe40000400000 */
[----:B------:R-:W-:Y:S01]  /*112a0*/  @P2 FMUL R52, R52, 0.25 ;  /* 0x3e80000034342820 */ /* 0x000fe20000400000 */
[----:B------:R3:W-:Y:S01]  /*112b0*/  STL [R1+0xb8], R0 ;  /* 0x0000b80001007387 */ /* 0x0007e20000100800 */
[C---:B0-----:R-:W-:Y:S02]  /*112c0*/  FMUL R12, R3.reuse, R47 ;  /* 0x0000002f030c7220 */ /* 0x041fe40000400000 */
[----:B------:R-:W-:Y:S02]  /*112d0*/  @!P3 FMUL R50, R50, 16777216 ;  /* 0x4b8000003232b820 */ /* 0x000fe40000400000 */
[----:B-1----:R-:W-:-:S02]  /*112e0*/  FMUL R2, R3, R48 ;  /* 0x0000003003027220 */ /* 0x002fc40000400000 */
[----:B------:R-:W-:Y:S02]  /*112f0*/  @!P3 FMUL R51, R51, 16777216 ;  /* 0x4b8000003333b820 */ /* 0x000fe40000400000 */
[----:B---3--:R-:W-:Y:S01]  /*11300*/  FMUL R0, R3, R49 ;  /* 0x0000003103007220 */ /* 0x008fe20000400000 */
        /* <DEDUP_REMOVED lines=9> */
[C---:B-1----:R-:W-:Y:S02]  /*113a0*/  FMUL R2, R3.reuse, R51 ;  /* 0x0000003303027220 */ /* 0x042fe40000400000 */
        /* <DEDUP_REMOVED lines=9> */
[----:B------:R-:W-:Y:S02]  /*11440*/  @P2 FMUL R58, R58, 0.25 ;  /* 0x3e8000003a3a2820 */ /* 0x000fe40000400000 */
[C---:B0-----:R-:W-:Y:S02]  /*11450*/  FMUL R12, R3.reuse, R53 ;  /* 0x00000035030c7220 */ /* 0x041fe40000400000 */
[----:B------:R-:W-:Y:S02]  /*11460*/  @!P3 FMUL R56, R56, 16777216 ;  /* 0x4b8000003838b820 */ /* 0x000fe40000400000 */
[----:B-1----:R-:W-:Y:S02]  /*11470*/  FMUL R2, R3, R54 ;  /* 0x0000003603027220 */ /* 0x002fe40000400000 */
[----:B------:R-:W-:-:S02]  /*11480*/  @!P3 FMUL R60, R60, 16777216 ;  /* 0x4b8000003c3cb820 */ /* 0x000fc40000400000 */
[----:B------:R-:W-:Y:S02]  /*11490*/  @!P3 FMUL R57, R57, 16777216 ;  /* 0x4b8000003939b820 */ /* 0x000fe40000400000 */
[----:B---3--:R-:W-:Y:S01]  /*114a0*/  FMUL R0, R3, R55 ;  /* 0x0000003703007220 */ /* 0x008fe20000400000 */
[----:B------:R0:W-:Y:S01]  /*114b0*/  STL [R1+0x9c], R12 ;  /* 0x00009c0c01007387 */ /* 0x0001e20000100800 */
[----:B------:R-:W-:Y:S02]  /*114c0*/  @!P3 FMUL R59, R59, 16777216 ;  /* 0x4b8000003b3bb820 */ /* 0x000fe40000400000 */
[----:B------:R-:W-:Y:S01]  /*114d0*/  @!P3 FMUL R58, R58, 16777216 ;  /* 0x4b8000003a3ab820 */ /* 0x000fe20000400000 */
[----:B------:R1:W-:Y:S01]  /*114e0*/  STL [R1+0x98], R2 ;  /* 0x0000980201007387 */ /* 0x0003e20000100800 */
[----:B------:R-:W-:Y:S01]  /*114f0*/  @P2 FMUL R61, R61, 0.25 ;  /* 0x3e8000003d3d2820 */ /* 0x000fe20000400000 */
[----:B------:R-:W-:Y:S01]  /*11500*/  MOV R4, R60 ;  /* 0x0000003c00047202 */ /* 0x000fe20000000f00 */
[C---:B------:R-:W-:Y:S01]  /*11510*/  FMUL R60, R3.reuse, R59 ;  /* 0x0000003b033c7220 */ /* 0x040fe20000400000 */
[----:B------:R3:W-:Y:S01]  /*11520*/  STL [R1+0x94], R0 ;  /* 0x0000940001007387 */ /* 0x0007e20000100800 */
[----:B0-----:R-:W-:-:S02]  /*11530*/  FMUL R12, R3, R56 ;  /* 0x00000038030c7220 */ /* 0x001fc40000400000 */
[----:B-1----:R-:W-:-:S03]  /*11540*/  FMUL R2, R3, R57 ;  /* 0x0000003903027220 */ /* 0x002fc60000400000 */
[----:B------:R-:W-:Y:S01]  /*11550*/  STL [R1+0x90], R12 ;  /* 0x0000900c01007387 */ /* 0x000fe20000100800 */
[----:B------:R-:W-:Y:S02]  /*11560*/  @!P3 FMUL R61, R61, 16777216 ;  /* 0x4b8000003d3db820 */ /* 0x000fe40000400000 */
[C---:B---3--:R-:W-:Y:S01]  /*11570*/  FMUL R0, R3.reuse, R58 ;  /* 0x0000003a03007220 */ /* 0x048fe20000400000 */
[----:B------:R0:W-:Y:S04]  /*11580*/  STL [R1+0x8c], R2 ;  /* 0x00008c0201007387 */ /* 0x0001e80000100800 */
[----:B------:R-:W-:Y:S04]  /*11590*/  STL [R1+0x75c], R60 ;  /* 0x00075c3c01007387 */ /* 0x000fe80000100800 */
[----:B------:R1:W-:Y:S01]  /*115a0*/  STL [R1+0x88], R0 ;  /* 0x0000880001007387 */ /* 0x0003e20000100800 */
[----:B------:R-:W-:-:S02]  /*115b0*/  FMUL R11, R3, R11 ;  /* 0x0000000b030b7220 */ /* 0x000fc40000400000 */
[C---:B0-----:R-:W-:Y:S02]  /*115c0*/  FMUL R2, R3.reuse, R10 ;  /* 0x0000000a03027220 */ /* 0x041fe40000400000 */
[----:B-1----:R-:W-:-:S05]  /*115d0*/  FMUL R0, R3, R61 ;  /* 0x0000003d03007220 */ /* 0x002fca0000400000 */
[----:B------:R0:W-:Y:S01]  /*115e0*/  STL [R1+0x78], R0 ;  /* 0x0000780001007387 */ /* 0x0001e20000100800 */
[----:B------:R-:W-:-:S03]  /*115f0*/  FMUL R4, R3, R4 ;  /* 0x0000000403047220 */ /* 0x000fc60000400000 */
[----:B------:R-:W-:Y:S01]  /*11600*/  STL [R1+0x64], R11 ;  /* 0x0000640b01007387 */ /* 0x000fe20000100800 */
[----:B0-----:R-:W-:-:S03]  /*11610*/  FMUL R0, R3, R9 ;  /* 0x0000000903007220 */ /* 0x001fc60000400000 */
[----:B------:R2:W-:Y:S01]  /*11620*/  STL [R1+0x58], R2 ;  /* 0x0000580201007387 */ /* 0x0005e20000100800 */
[----:B------:R-:W-:-:S03]  /*11630*/  @!P3 FMUL R7, R7, 16777216 ;  /* 0x4b8000000707b820 */ /* 0x000fc60000400000 */
[----:B------:R0:W-:Y:S04]  /*11640*/  STL [R1+0x54], R0 ;  /* 0x0000540001007387 */ /* 0x0001e80000100800 */
[----:B------:R-:W-:Y:S01]  /*11650*/  STL [R1+0x4c], R4 ;  /* 0x00004c0401007387 */ /* 0x000fe20000100800 */
[C---:B--2---:R-:W-:Y:S02]  /*11660*/  FMUL R2, R3.reuse, R5 ;  /* 0x0000000503027220 */ /* 0x044fe40000400000 */
[----:B0-----:R-:W-:-:S03]  /*11670*/  FMUL R0, R3, R6 ;  /* 0x0000000603007220 */ /* 0x001fc60000400000 */
[----:B------:R0:W-:Y:S02]  /*11680*/  STL [R1+0x3c], R2 ;  /* 0x00003c0201007387 */ /* 0x0001e40000100800 */
[C---:B0-----:R-:W-:Y:S02]  /*11690*/  FMUL R2, R3.reuse, R7 ;  /* 0x0000000703027220 */ /* 0x041fe40000400000 */
[----:B----4-:R-:W-:-:S05]  /*116a0*/  FMUL R60, R3, R8 ;  /* 0x00000008033c7220 */ /* 0x010fca0000400000 */
[----:B------:R-:W-:Y:S04]  /*116b0*/  STL [R1+0x760], R60 ;  /* 0x0007603c01007387 */ /* 0x000fe80000100800 */
[----:B------:R0:W-:Y:S04]  /*116c0*/  STL [R1+0x34], R0 ;  /* 0x0000340001007387 */ /* 0x0001e80000100800 */
[----:B------:R-:W2:Y:S04]  /*116d0*/  LDL.LU R7, [R1+0x784] ;  /* 0x0007840001077983 */ /* 0x000ea80000300800 */
[----:B0-----:R-:W3:Y:S04]  /*116e0*/  LDL.LU R0, [R1+0x260] ;  /* 0x0002600001007983 */ /* 0x001ee80000300800 */
[----:B------:R0:W-:Y:S04]  /*116f0*/  STL [R1+0x28], R2 ;  /* 0x0000280201007387 */ /* 0x0001e80000100800 */
[----:B---3--:R1:W-:Y:S04]  /*11700*/  STL [R1+0x778], R0 ;  /* 0x0007780001007387 */ /* 0x0083e80000100800 */
[----:B------:R-:W3:Y:S04]  /*11710*/  LDL.LU R60, [R1+0x264] ;  /* 0x00026400013c7983 */ /* 0x000ee80000300800 */
[----:B---3--:R-:W-:Y:S04]  /*11720*/  STL [R1+0x77c], R60 ;  /* 0x00077c3c01007387 */ /* 0x008fe80000100800 */
[----:B0-----:R-:W3:Y:S04]  /*11730*/  LDL.LU R2, [R1+0x3a0] ;  /* 0x0003a00001027983 */ /* 0x001ee80000300800 */
[----:B-1----:R-:W4:Y:S01]  /*11740*/  LDL.LU R0, [R1+0x3a4] ;  /* 0x0003a40001007983 */ /* 0x002f220000300800 */
[----:B--2---:R-:W-:-:S03]  /*11750*/  FSETP.GT.AND P2, PT, |R7|, 8.50705917302346158658e+37, PT ;  /* 0x7e8000000700780b */ /* 0x004fc60003f44200 */
[----:B---3--:R0:W-:Y:S04]  /*11760*/  STL [R1+0x10], R2 ;  /* 0x0000100201007387 */ /* 0x0081e80000100800 */
[----:B----4-:R1:W-:Y:S04]  /*11770*/  STL [R1+0x780], R0 ;  /* 0x0007800001007387 */ /* 0x0103e80000100800 */
[----:B0-----:R-:W2:Y:S04]  /*11780*/  LDL.LU R2, [R1+0x3b0] ;  /* 0x0003b00001027983 */ /* 0x001ea80000300800 */
[----:B------:R-:W3:Y:S04]  /*11790*/  LDL.LU R60, [R1+0x3b4] ;  /* 0x0003b400013c7983 */ /* 0x000ee80000300800 */
[----:B-1----:R-:W4:Y:S04]  /*117a0*/  LDL.LU R0, [R1+0x3e0] ;  /* 0x0003e00001007983 */ /* 0x002f280000300800 */
        /* <DEDUP_REMOVED lines=57> */
[----:B--2---:R-:W-:-:S02]  /*11b40*/  @P2 FMUL R2, R2, 0.25 ;  /* 0x3e80000002022820 */ /* 0x004fc40000400000 */
[----:B---3--:R-:W-:Y:S02]  /*11b50*/  @P2 FMUL R60, R60, 0.25 ;  /* 0x3e8000003c3c2820 */ /* 0x008fe40000400000 */
[----:B----4-:R-:W-:-:S05]  /*11b60*/  @P2 FMUL R0, R0, 0.25 ;  /* 0x3e80000000002820 */ /* 0x010fca0000400000 */
[----:B------:R0:W-:Y:S04]  /*11b70*/  STL [R1], R0 ;  /* 0x0000000001007387 */ /* 0x0001e80000100800 */
[----:B0-----:R-:W2:Y:S04]  /*11b80*/  LDL.LU R0, [R1+0x780] ;  /* 0x0007800001007983 */ /* 0x001ea80000300800 */
[----:B------:R0:W-:Y:S04]  /*11b90*/  STL [R1+0x4], R60 ;  /* 0x0000043c01007387 */ /* 0x0001e80000100800 */
[----:B0-----:R-:W3:Y:S04]  /*11ba0*/  LDL.LU R60, [R1+0x77c] ;  /* 0x00077c00013c7983 */ /* 0x001ee80000300800 */
[----:B------:R0:W-:Y:S04]  /*11bb0*/  STL [R1+0x770], R2 ;  /* 0x0007700201007387 */ /* 0x0001e80000100800 */
[----:B0-----:R-:W4:Y:S01]  /*11bc0*/  LDL R2, [R1+0x10] ;  /* 0x0000100001027983 */ /* 0x001f220000100800 */
[----:B--2---:R-:W-:-:S05]  /*11bd0*/  @P2 FMUL R0, R0, 0.25 ;  /* 0x3e80000000002820 */ /* 0x004fca0000400000 */
[----:B------:R0:W-:Y:S04]  /*11be0*/  STL [R1+0xc], R0 ;  /* 0x00000c0001007387 */ /* 0x0001e80000100800 */
[----:B0-----:R-:W2:Y:S01]  /*11bf0*/  LDL.LU R0, [R1+0x778] ;  /* 0x0007780001007983 */ /* 0x001ea20000300800 */
[----:B----4-:R-:W-:-:S05]  /*11c00*/  @P2 FMUL R2, R2, 0.25 ;  /* 0x3e80000002022820 */ /* 0x010fca0000400000 */
[----:B------:R0:W-:Y:S04]  /*11c10*/  @P2 STL [R1+0x10], R2 ;  /* 0x0000100201002387 */ /* 0x0001e80000100800 */
[----:B0-----:R-:W4:Y:S01]  /*11c20*/  LDL R2, [R1+0x4] ;  /* 0x0000040001027983 */ /* 0x001f220000100800 */
[----:B------:R-:W-:Y:S01]  /*11c30*/  FSETP.GEU.AND P3, PT, |R7|, 1.175494350822287508e-38, PT ;  /* 0x008000000700780b */ /* 0x000fe20003f6e200 */
[----:B------:R-:W-:Y:S02]  /*11c40*/  @P2 FMUL R54, R54, 0.25 ;  /* 0x3e80000036362820 */ /* 0x000fe40000400000 */
[----:B------:R-:W-:Y:S01]  /*11c50*/  @P2 FMUL R51, R51, 0.25 ;  /* 0x3e80000033332820 */ /* 0x000fe20000400000 */
[----:B----4-:R0:W-:Y:S04]  /*11c60*/  STL [R1+0x774], R2 ;  /* 0x0007740201007387 */ /* 0x0101e80000100800 */
[----:B0-----:R-:W4:Y:S05]  /*11c70*/  LDL R2, [R1] ;  /* 0x0000000001027983 */ /* 0x001f2a0000100800 */
[----:B------:R-:W-:-:S02]  /*11c80*/  @!P3 FMUL R54, R54, 16777216 ;  /* 0x4b8000003636b820 */ /* 0x000fc40000400000 */
[----:B------:R-:W-:-:S03]  /*11c90*/  @!P3 FMUL R51, R51, 16777216 ;  /* 0x4b8000003333b820 */ /* 0x000fc60000400000 */
[----:B------:R0:W-:Y:S04]  /*11ca0*/  STL [R1+0x76c], R54 ;  /* 0x00076c3601007387 */ /* 0x0001e80000100800 */
[----:B0-----:R-:W2:Y:S04]  /*11cb0*/  LDL.LU R54, [R1+0x10] ;  /* 0x0000100001367983 */ /* 0x001ea80000300800 */
[----:B------:R0:W-:Y:S04]  /*11cc0*/  STL [R1+0x768], R51 ;  /* 0x0007683301007387 */ /* 0x0001e80000100800 */
[----:B0-----:R-:W2:Y:S01]  /*11cd0*/  LDL.LU R51, [R1+0xc] ;  /* 0x00000c0001337983 */ /* 0x001ea20000300800 */
[----:B----4-:R-:W-:-:S05]  /*11ce0*/  @!P3 FMUL R2, R2, 16777216 ;  /* 0x4b8000000202b820 */ /* 0x010fca0000400000 */
[----:B------:R0:W-:Y:S04]  /*11cf0*/  @!P3 STL [R1], R2 ;  /* 0x000000020100b387 */ /* 0x0001e80000100800 */
[----:B0-----:R-:W4:Y:S01]  /*11d00*/  LDL.LU R2, [R1+0x774] ;  /* 0x0007740001027983 */ /* 0x001f220000300800 */
[----:B------:R-:W-:-:S04]  /*11d10*/  @P2 FMUL R7, R7, 0.25 ;  /* 0x3e80000007072820 */ /* 0x000fc80000400000 */
[----:B------:R-:W-:Y:S02]  /*11d20*/  @!P3 FMUL R7, R7, 16777216 ;  /* 0x4b8000000707b820 */ /* 0x000fe40000400000 */
[----:B----4-:R-:W-:-:S05]  /*11d30*/  @!P3 FMUL R2, R2, 16777216 ;  /* 0x4b8000000202b820 */ /* 0x010fca0000400000 */
[----:B------:R0:W-:Y:S04]  /*11d40*/  @!P3 STL [R1+0x4], R2 ;  /* 0x000004020100b387 */ /* 0x0001e80000100800 */
[----:B0-----:R-:W4:Y:S01]  /*11d50*/  LDL.LU R2, [R1+0x770] ;  /* 0x0007700001027983 */ /* 0x001f220000300800 */
[----:B------:R-:W0:Y:S01]  /*11d60*/  MUFU.RCP R7, R7 ;  /* 0x0000000700077308 */ /* 0x000e220000001000 */
[----:B------:R-:W-:Y:S02]  /*11d70*/  @P2 FMUL R57, R57, 0.25 ;  /* 0x3e80000039392820 */ /* 0x000fe40000400000 */
[----:B------:R-:W-:Y:S02]  /*11d80*/  @P2 FMUL R58, R58, 0.25 ;  /* 0x3e8000003a3a2820 */ /* 0x000fe40000400000 */
[----:B------:R-:W-:-:S02]  /*11d90*/  @!P3 FMUL R57, R57, 16777216 ;  /* 0x4b8000003939b820 */ /* 0x000fc40000400000 */
[----:B------:R-:W-:Y:S02]  /*11da0*/  @!P3 FMUL R58, R58, 16777216 ;  /* 0x4b8000003a3ab820 */ /* 0x000fe40000400000 */
[----:B--2---:R-:W-:Y:S02]  /*11db0*/  @!P3 FMUL R54, R54, 16777216 ;  /* 0x4b8000003636b820 */ /* 0x004fe40000400000 */
[----:B------:R-:W-:Y:S02]  /*11dc0*/  @P2 FMUL R0, R0, 0.25 ;  /* 0x3e80000000002820 */ /* 0x000fe40000400000 */
[----:B------:R-:W-:Y:S02]  /*11dd0*/  @P2 FMUL R59, R59, 0.25 ;  /* 0x3e8000003b3b2820 */ /* 0x000fe40000400000 */
[----:B0-----:R-:W-:Y:S02]  /*11de0*/  FMUL R58, R7, R58 ;  /* 0x0000003a073a7220 */ /* 0x001fe40000400000 */
[----:B------:R-:W-:-:S02]  /*11df0*/  @!P3 FMUL R0, R0, 16777216 ;  /* 0x4b8000000000b820 */ /* 0x000fc40000400000 */
[----:B------:R-:W-:Y:S02]  /*11e00*/  @!P3 FMUL R59, R59, 16777216 ;  /* 0x4b8000003b3bb820 */ /* 0x000fe40000400000 */
[----:B------:R-:W-:Y:S02]  /*11e10*/  @!P3 FMUL R51, R51, 16777216 ;  /* 0x4b8000003333b820 */ /* 0x000fe40000400000 */
[----:B----4-:R-:W-:-:S05]  /*11e20*/  @!P3 FMUL R2, R2, 16777216 ;  /* 0x4b8000000202b820 */ /* 0x010fca0000400000 */
[----:B------:R0:W-:Y:S02]  /*11e30*/  STL [R1+0x8], R2 ;  /* 0x0000080201007387 */ /* 0x0001e40000100800 */
[----:B0-----:R-:W-:Y:S02]  /*11e40*/  FMUL R2, R7, R57 ;  /* 0x0000003907027220 */ /* 0x001fe40000400000 */
[----:B------:R-:W2:Y:S04]  /*11e50*/  LDL.LU R57, [R1] ;  /* 0x0000000001397983 */ /* 0x000ea80000300800 */
[----:B------:R0:W-:Y:S02]  /*11e60*/  STL [R1+0x74c], R2 ;  /* 0x00074c0201007387 */ /* 0x0001e40000100800 */
[----:B0-----:R-:W-:-:S02]  /*11e70*/  IMAD.MOV.U32 R2, RZ, RZ, R54 ;  /* 0x000000ffff027224 */ /* 0x001fc400078e0036 */
[----:B------:R-:W4:Y:S04]  /*11e80*/  LDL.LU R54, [R1+0x76c] ;  /* 0x00076c0001367983 */ /* 0x000f280000300800 */
[----:B------:R0:W-:Y:S02]  /*11e90*/  STL [R1+0x74], R58 ;  /* 0x0000743a01007387 */ /* 0x0001e40000100800 */
[----:B0-----:R-:W-:Y:S02]  /*11ea0*/  IMAD.MOV.U32 R58, RZ, RZ, R0 ;  /* 0x000000ffff3a7224 */ /* 0x001fe400078e0000 */
[----:B------:R-:W-:Y:S01]  /*11eb0*/  FMUL R0, R7, R59 ;  /* 0x0000003b07007220 */ /* 0x000fe20000400000 */
[----:B------:R-:W-:Y:S02]  /*11ec0*/  MOV R59, R51 ;  /* 0x00000033003b7202 */ /* 0x000fe40000000f00 */
[----:B------:R-:W2:Y:S01]  /*11ed0*/  LDL.LU R51, [R1+0x768] ;  /* 0x0007680001337983 */ /* 0x000ea20000300800 */
[----:B------:R-:W-:-:S02]  /*11ee0*/  @P2 FMUL R61, R61, 0.25 ;  /* 0x3e8000003d3d2820 */ /* 0x000fc40000400000 */
[----:B------:R-:W-:Y:S02]  /*11ef0*/  @P2 FMUL R56, R56, 0.25 ;  /* 0x3e80000038382820 */ /* 0x000fe40000400000 */
[----:B------:R-:W-:Y:S02]  /*11f00*/  @!P3 FMUL R61, R61, 16777216 ;  /* 0x4b8000003d3db820 */ /* 0x000fe40000400000 */
[----:B------:R-:W-:Y:S01]  /*11f10*/  @P2 FMUL R55, R55, 0.25 ;  /* 0x3e80000037372820 */ /* 0x000fe20000400000 */
[----:B------:R0:W-:Y:S01]  /*11f20*/  STL [R1+0x750], R0 ;  /* 0x0007500001007387 */ /* 0x0001e20000100800 */
[----:B------:R-:W-:Y:S02]  /*11f30*/  @!P3 FMUL R56, R56, 16777216 ;  /* 0x4b8000003838b820 */ /* 0x000fe40000400000 */
[----:B------:R-:W-:Y:S02]  /*11f40*/  @!P3 FMUL R55, R55, 16777216 ;  /* 0x4b8000003737b820 */ /* 0x000fe40000400000 */
[----:B------:R-:W-:-:S02]  /*11f50*/  @P2 FMUL R53, R53, 0.25 ;  /* 0x3e80000035352820 */ /* 0x000fc40000400000 */
[C---:B0-----:R-:W-:Y:S02]  /*11f60*/  FMUL R0, R7.reuse, R61 ;  /* 0x0000003d07007220 */ /* 0x041fe40000400000 */
[C---:B------:R-:W-:Y:S02]  /*11f70*/  FMUL R56, R7.reuse, R56 ;  /* 0x0000003807387220 */ /* 0x040fe40000400000 */
[----:B------:R-:W-:Y:S01]  /*11f80*/  FMUL R55, R7, R55 ;  /* 0x0000003707377220 */ /* 0x000fe20000400000 */
[----:B------:R-:W-:Y:S01]  /*11f90*/  STL [R1+0x6c], R0 ;  /* 0x00006c0001007387 */ /* 0x000fe20000100800 */
[----:B------:R-:W-:Y:S02]  /*11fa0*/  @!P3 FMUL R53, R53, 16777216 ;  /* 0x4b8000003535b820 */ /* 0x000fe40000400000 */
[----:B------:R-:W-:Y:S01]  /*11fb0*/  @P2 FMUL R52, R52, 0.25 ;  /* 0x3e80000034342820 */ /* 0x000fe20000400000 */
[----:B------:R-:W-:Y:S01]  /*11fc0*/  STL [R1+0x68], R56 ;  /* 0x0000683801007387 */ /* 0x000fe20000100800 */
[----:B------:R-:W-:-:S02]  /*11fd0*/  @P2 FMUL R50, R50, 0.25 ;  /* 0x3e80000032322820 */ /* 0x000fc40000400000 */
[----:B------:R-:W-:Y:S01]  /*11fe0*/  FMUL R53, R7, R53 ;  /* 0x0000003507357220 */ /* 0x000fe20000400000 */
[----:B------:R0:W-:Y:S01]  /*11ff0*/  STL [R1+0x60], R55 ;  /* 0x0000603701007387 */ /* 0x0001e20000100800 */
[----:B------:R-:W-:Y:S02]  /*12000*/  @P2 FMUL R49, R49, 0.25 ;  /* 0x3e80000031312820 */ /* 0x000fe40000400000 */
[----:B------:R-:W-:Y:S02]  /*12010*/  @!P3 FMUL R52, R52, 16777216 ;  /* 0x4b8000003434b820 */ /* 0x000fe40000400000 */
[----:B------:R-:W-:Y:S02]  /*12020*/  @!P3 FMUL R50, R50, 16777216 ;  /* 0x4b8000003232b820 */ /* 0x000fe40000400000 */
[----:B------:R-:W-:Y:S02]  /*12030*/  @P2 FMUL R48, R48, 0.25 ;  /* 0x3e80000030302820 */ /* 0x000fe40000400000 */
[----:B------:R-:W-:-:S02]  /*12040*/  @!P3 FMUL R49, R49, 16777216 ;  /* 0x4b8000003131b820 */ /* 0x000fc40000400000 */
[----:B------:R-:W-:Y:S02]  /*12050*/  @P2 FMUL R40, R40, 0.25 ;  /* 0x3e80000028282820 */ /* 0x000fe40000400000 */
[----:B------:R-:W-:Y:S02]  /*12060*/  FMUL R52, R7, R52 ;  /* 0x0000003407347220 */ /* 0x000fe40000400000 */
[----:B------:R-:W-:Y:S02]  /*12070*/  @P2 FMUL R47, R47, 0.25 ;  /* 0x3e8000002f2f2820 */ /* 0x000fe40000400000 */
[----:B------:R-:W-:Y:S02]  /*12080*/  @P2 FMUL R39, R39, 0.25 ;  /* 0x3e80000027272820 */ /* 0x000fe40000400000 */
[----:B------:R-:W-:Y:S02]  /*12090*/  @!P3 FMUL R48, R48, 16777216 ;  /* 0x4b8000003030b820 */ /* 0x000fe40000400000 */
[----:B------:R-:W-:-:S02]  /*120a0*/  @P2 FMUL R38, R38, 0.25 ;  /* 0x3e80000026262820 */ /* 0x000fc40000400000 */
[----:B------:R-:W-:Y:S02]  /*120b0*/  @!P3 FMUL R40, R40, 16777216 ;  /* 0x4b8000002828b820 */ /* 0x000fe40000400000 */
[----:B------:R-:W-:Y:S02]  /*120c0*/  @!P3 FMUL R47, R47, 16777216 ;  /* 0x4b8000002f2fb820 */ /* 0x000fe40000400000 */
[----:B------:R-:W-:Y:S02]  /*120d0*/  @P2 FMUL R37, R37, 0.25 ;  /* 0x3e80000025252820 */ /* 0x000fe40000400000 */
[----:B------:R-:W-:Y:S02]  /*120e0*/  @!P3 FMUL R39, R39, 16777216 ;  /* 0x4b8000002727b820 */ /* 0x000fe40000400000 */
[----:B------:R-:W-:Y:S02]  /*120f0*/  @P2 FMUL R46, R46, 0.25 ;  /* 0x3e8000002e2e2820 */ /* 0x000fe40000400000 */
[----:B------:R-:W-:-:S02]  /*12100*/  @P2 FMUL R44, R44, 0.25 ;  /* 0x3e8000002c2c2820 */ /* 0x000fc40000400000 */
[----:B---3--:R-:W-:Y:S02]  /*12110*/  @P2 FMUL R60, R60, 0.25 ;  /* 0x3e8000003c3c2820 */ /* 0x008fe40000400000 */
[----:B------:R-:W-:Y:S02]  /*12120*/  @!P3 FMUL R38, R38, 16777216 ;  /* 0x4b8000002626b820 */ /* 0x000fe40000400000 */
[----:B------:R-:W-:Y:S02]  /*12130*/  @P2 FMUL R33, R33, 0.25 ;  /* 0x3e80000021212820 */ /* 0x000fe40000400000 */
[----:B------:R-:W-:Y:S02]  /*12140*/  @P2 FMUL R18, R18, 0.25 ;  /* 0x3e80000012122820 */ /* 0x000fe40000400000 */
[----:B------:R-:W-:Y:S02]  /*12150*/  @!P3 FMUL R37, R37, 16777216 ;  /* 0x4b8000002525b820 */ /* 0x000fe40000400000 */
[----:B------:R-:W-:-:S02]  /*12160*/  @P2 FMUL R36, R36, 0.25 ;  /* 0x3e80000024242820 */ /* 0x000fc40000400000 */
[----:B------:R-:W-:Y:S02]  /*12170*/  @!P3 FMUL R46, R46, 16777216 ;  /* 0x4b8000002e2eb820 */ /* 0x000fe40000400000 */
[----:B------:R-:W-:Y:S02]  /*12180*/  @P2 FMUL R45, R45, 0.25 ;  /* 0x3e8000002d2d2820 */ /* 0x000fe40000400000 */
[----:B------:R-:W-:Y:S02]  /*12190*/  @P2 FMUL R15, R15, 0.25 ;  /* 0x3e8000000f0f2820 */ /* 0x000fe40000400000 */
[----:B------:R-:W-:Y:S02]  /*121a0*/  @!P3 FMUL R44, R44, 16777216 ;  /* 0x4b8000002c2cb820 */ /* 0x000fe40000400000 */
[----:B------:R-:W-:Y:S02]  /*121b0*/  @!P3 FMUL R60, R60, 16777216 ;  /* 0x4b8000003c3cb820 */ /* 0x000fe40000400000 */
[----:B------:R-:W-:-:S02]  /*121c0*/  @P2 FMUL R34, R34, 0.25 ;  /* 0x3e80000022222820 */ /* 0x000fc40000400000 */
[----:B------:R-:W-:Y:S02]  /*121d0*/  @!P3 FMUL R33, R33, 16777216 ;  /* 0x4b8000002121b820 */ /* 0x000fe40000400000 */
[----:B------:R-:W-:Y:S02]  /*121e0*/  @P2 FMUL R32, R32, 0.25 ;  /* 0x3e80000020202820 */ /* 0x000fe40000400000 */
[----:B------:R-:W-:Y:S02]  /*121f0*/  @!P3 FMUL R18, R18, 16777216 ;  /* 0x4b8000001212b820 */ /* 0x000fe40000400000 */
[----:B------:R-:W-:Y:S02]  /*12200*/  @P2 FMUL R19, R19, 0.25 ;  /* 0x3e80000013132820 */ /* 0x000fe40000400000 */
[----:B------:R-:W-:Y:S02]  /*12210*/  @P2 FMUL R14, R14, 0.25 ;  /* 0x3e8000000e0e2820 */ /* 0x000fe40000400000 */
[----:B------:R-:W-:-:S02]  /*12220*/  @!P3 FMUL R36, R36, 16777216 ;  /* 0x4b8000002424b820 */ /* 0x000fc40000400000 */
[----:B------:R-:W-:Y:S02]  /*12230*/  @!P3 FMUL R45, R45, 16777216 ;  /* 0x4b8000002d2db820 */ /* 0x000fe40000400000 */
[----:B------:R-:W-:Y:S02]  /*12240*/  @!P3 FMUL R15, R15, 16777216 ;  /* 0x4b8000000f0fb820 */ /* 0x000fe40000400000 */
[----:B0-----:R-:W-:Y:S02]  /*12250*/  FMUL R55, R7, R44 ;  /* 0x0000002c07377220 */ /* 0x001fe40000400000 */
[----:B------:R-:W-:Y:S02]  /*12260*/  @P2 FMUL R13, R13, 0.25 ;  /* 0x3e8000000d0d2820 */ /* 0x000fe40000400000 */
[----:B------:R-:W-:Y:S02]  /*12270*/  @!P3 FMUL R34, R34, 16777216 ;  /* 0x4b8000002222b820 */ /* 0x000fe40000400000 */
[----:B------:R-:W-:-:S02]  /*12280*/  FMUL R44, R7, R33 ;  /* 0x00000021072c7220 */ /* 0x000fc40000400000 */
[----:B------:R-:W-:Y:S02]  /*12290*/  @!P3 FMUL R32, R32, 16777216 ;  /* 0x4b8000002020b820 */ /* 0x000fe40000400000 */
[----:B------:R-:W-:Y:S02]  /*122a0*/  FMUL R33, R7, R18 ;  /* 0x0000001207217220 */ /* 0x000fe40000400000 */
[----:B------:R-:W-:Y:S02]  /*122b0*/  @P2 FMUL R12, R12, 0.25 ;  /* 0x3e8000000c0c2820 */ /* 0x000fe40000400000 */
[----:B------:R-:W-:Y:S02]  /*122c0*/  @!P3 FMUL R19, R19, 16777216 ;  /* 0x4b8000001313b820 */ /* 0x000fe40000400000 */
[----:B------:R-:W-:Y:S02]  /*122d0*/  @!P3 FMUL R14, R14, 16777216 ;  /* 0x4b8000000e0eb820 */ /* 0x000fe40000400000 */
[----:B------:R-:W-:-:S02]  /*122e0*/  FMUL R61, R7, R45 ;  /* 0x0000002d073d7220 */ /* 0x000fc40000400000 */
[----:B------:R-:W-:Y:S02]  /*122f0*/  @P2 FMUL R10, R10, 0.25 ;  /* 0x3e8000000a0a2820 */ /* 0x000fe40000400000 */
[----:B------:R-:W-:Y:S02]  /*12300*/  @!P3 FMUL R13, R13, 16777216 ;  /* 0x4b8000000d0db820 */ /* 0x000fe40000400000 */
[C---:B------:R-:W-:Y:S02]  /*12310*/  FMUL R45, R7.reuse, R34 ;  /* 0x00000022072d7220 */ /* 0x040fe40000400000 */
[C---:B------:R-:W-:Y:S02]  /*12320*/  FMUL R34, R7.reuse, R32 ;  /* 0x0000002007227220 */ /* 0x040fe40000400000 */
[----:B------:R-:W-:Y:S02]  /*12330*/  @!P3 FMUL R12, R12, 16777216 ;  /* 0x4b8000000c0cb820 */ /* 0x000fe40000400000 */
[----:B------:R-:W-:-:S02]  /*12340*/  FMUL R32, R7, R19 ;  /* 0x0000001307207220 */ /* 0x000fc40000400000 */
[----:B------:R-:W-:Y:S02]  /*12350*/  @!P3 FMUL R10, R10, 16777216 ;  /* 0x4b8000000a0ab820 */ /* 0x000fe40000400000 */
[----:B------:R-:W-:Y:S02]  /*12360*/  @P2 FMUL R9, R9, 0.25 ;  /* 0x3e80000009092820 */ /* 0x000fe40000400000 */
[----:B------:R-:W-:Y:S02]  /*12370*/  @P2 FMUL R43, R43, 0.25 ;  /* 0x3e8000002b2b2820 */ /* 0x000fe40000400000 */
[----:B------:R-:W-:Y:S02]  /*12380*/  @P2 FMUL R8, R8, 0.25 ;  /* 0x3e80000008082820 */ /* 0x000fe40000400000 */
[----:B------:R-:W-:Y:S02]  /*12390*/  @P2 FMUL R42, R42, 0.25 ;  /* 0x3e8000002a2a2820 */ /* 0x000fe40000400000 */
[----:B------:R-:W-:-:S02]  /*123a0*/  @P2 FMUL R41, R41, 0.25 ;  /* 0x3e80000029292820 */ /* 0x000fc40000400000 */
[----:B------:R-:W-:Y:S02]  /*123b0*/  @P2 FMUL R5, R5, 0.25 ;  /* 0x3e80000005052820 */ /* 0x000fe40000400000 */
[----:B------:R-:W-:Y:S02]  /*123c0*/  @!P3 FMUL R9, R9, 16777216 ;  /* 0x4b8000000909b820 */ /* 0x000fe40000400000 */
[----:B------:R-:W-:Y:S02]  /*123d0*/  @P2 FMUL R35, R35, 0.25 ;  /* 0x3e80000023232820 */ /* 0x000fe40000400000 */
[----:B------:R-:W-:Y:S02]  /*123e0*/  @P2 FMUL R17, R17, 0.25 ;  /* 0x3e80000011112820 */ /* 0x000fe40000400000 */
[----:B------:R-:W-:Y:S02]  /*123f0*/  @P2 FMUL R16, R16, 0.25 ;  /* 0x3e80000010102820 */ /* 0x000fe40000400000 */
[----:B------:R-:W-:-:S02]  /*12400*/  @P2 FMUL R4, R4, 0.25 ;  /* 0x3e80000004042820 */ /* 0x000fc40000400000 */
[----:B------:R-:W-:Y:S02]  /*12410*/  @!P3 FMUL R43, R43, 16777216 ;  /* 0x4b8000002b2bb820 */ /* 0x000fe40000400000 */
[----:B------:R-:W-:Y:S02]  /*12420*/  @!P3 FMUL R8, R8, 16777216 ;  /* 0x4b8000000808b820 */ /* 0x000fe40000400000 */
[----:B------:R-:W-:Y:S02]  /*12430*/  @P2 FMUL R3, R3, 0.25 ;  /* 0x3e80000003032820 */ /* 0x000fe40000400000 */
[----:B------:R-:W-:Y:S02]  /*12440*/  @!P3 FMUL R42, R42, 16777216 ;  /* 0x4b8000002a2ab820 */ /* 0x000fe40000400000 */
[----:B------:R-:W-:Y:S02]  /*12450*/  @!P3 FMUL R41, R41, 16777216 ;  /* 0x4b8000002929b820 */ /* 0x000fe40000400000 */
[----:B------:R-:W-:-:S02]  /*12460*/  @!P3 FMUL R5, R5, 16777216 ;  /* 0x4b8000000505b820 */ /* 0x000fc40000400000 */
[----:B------:R-:W-:Y:S02]  /*12470*/  @!P3 FMUL R35, R35, 16777216 ;  /* 0x4b8000002323b820 */ /* 0x000fe40000400000 */
[----:B------:R-:W-:Y:S02]  /*12480*/  @!P3 FMUL R17, R17, 16777216 ;  /* 0x4b8000001111b820 */ /* 0x000fe40000400000 */
[----:B------:R-:W-:Y:S02]  /*12490*/  @!P3 FMUL R16, R16, 16777216 ;  /* 0x4b8000001010b820 */ /* 0x000fe40000400000 */
[----:B------:R-:W-:Y:S02]  /*124a0*/  @!P3 FMUL R4, R4, 16777216 ;  /* 0x4b8000000404b820 */ /* 0x000fe40000400000 */
[----:B------:R-:W-:Y:S02]  /*124b0*/  @!P3 FMUL R3, R3, 16777216 ;  /* 0x4b8000000303b820 */ /* 0x000fe40000400000 */
[----:B----4-:R-:W-:-:S05]  /*124c0*/  FMUL R0, R7, R54 ;  /* 0x0000003607007220 */ /* 0x010fca0000400000 */
[----:B------:R2:W-:Y:S04]  /*124d0*/  STL [R1+0x5c], R0 ;  /* 0x00005c0001007387 */ /* 0x0005e80000100800 */
[----:B------:R-:W-:Y:S01]  /*124e0*/  STL [R1+0x50], R53 ;  /* 0x0000503501007387 */ /* 0x000fe20000100800 */
[----:B--2---:R-:W-:-:S05]  /*124f0*/  FMUL R0, R7, R51 ;  /* 0x0000003307007220 */ /* 0x004fca0000400000 */
[----:B------:R0:W-:Y:S01]  /*12500*/  STL [R1+0x754], R0 ;  /* 0x0007540001007387 */ /* 0x0001e20000100800 */
[----:B------:R-:W-:-:S03]  /*12510*/  FMUL R51, R7, R40 ;  /* 0x0000002807337220 */ /* 0x000fc60000400000 */
[----:B------:R-:W-:Y:S01]  /*12520*/  STL [R1+0x48], R52 ;  /* 0x0000483401007387 */ /* 0x000fe20000100800 */
[C---:B0-----:R-:W-:Y:S02]  /*12530*/  FMUL R0, R7.reuse, R50 ;  /* 0x0000003207007220 */ /* 0x041fe40000400000 */
[----:B------:R-:W-:Y:S02]  /*12540*/  IMAD.MOV.U32 R50, RZ, RZ, R2 ;  /* 0x000000ffff327224 */ /* 0x000fe400078e0002 */
[C---:B------:R-:W-:Y:S01]  /*12550*/  FMUL R2, R7.reuse, R49 ;  /* 0x0000003107027220 */ /* 0x040fe20000400000 */
[----:B------:R0:W-:Y:S01]  /*12560*/  STL [R1+0x40], R0 ;  /* 0x0000400001007387 */ /* 0x0001e20000100800 */
[----:B------:R-:W-:Y:S01]  /*12570*/  IMAD.MOV.U32 R49, RZ, RZ, R59 ;  /* 0x000000ffff317224 */ /* 0x000fe200078e003b */
[----:B------:R-:W-:Y:S02]  /*12580*/  MOV R40, R50 ;  /* 0x0000003200287202 */ /* 0x000fe40000000f00 */
[----:B------:R1:W-:Y:S01]  /*12590*/  STL [R1+0x764], R2 ;  /* 0x0007640201007387 */ /* 0x0003e20000100800 */
[----:B------:R-:W-:-:S02]  /*125a0*/  FMUL R50, R7, R39 ;  /* 0x0000002707327220 */ /* 0x000fc40000400000 */
[C---:B0-----:R-:W-:Y:S01]  /*125b0*/  FMUL R0, R7.reuse, R48 ;  /* 0x0000003007007220 */ /* 0x041fe20000400000 */
[----:B------:R-:W-:Y:S01]  /*125c0*/  MOV R48, R58 ;  /* 0x0000003a00307202 */ /* 0x000fe20000000f00 */
[----:B------:R-:W-:Y:S02]  /*125d0*/  IMAD.MOV.U32 R39, RZ, RZ, R49 ;  /* 0x000000ffff277224 */ /* 0x000fe400078e0031 */
[C---:B-1----:R-:W-:Y:S02]  /*125e0*/  FMUL R2, R7.reuse, R47 ;  /* 0x0000002f07027220 */ /* 0x042fe40000400000 */
[----:B------:R-:W-:Y:S02]  /*125f0*/  IMAD.MOV.U32 R47, RZ, RZ, R57 ;  /* 0x000000ffff2f7224 */ /* 0x000fe400078e0039 */
[----:B------:R-:W-:Y:S01]  /*12600*/  FMUL R49, R7, R38 ;  /* 0x0000002607317220 */ /* 0x000fe20000400000 */
[----:B------:R0:W-:Y:S01]  /*12610*/  STL [R1+0x2c], R0 ;  /* 0x00002c0001007387 */ /* 0x0001e20000100800 */
[----:B------:R-:W-:-:S02]  /*12620*/  IMAD.MOV.U32 R38, RZ, RZ, R48 ;  /* 0x000000ffff267224 */ /* 0x000fc400078e0030 */
[C---:B------:R-:W-:Y:S01]  /*12630*/  FMUL R48, R7.reuse, R37 ;  /* 0x0000002507307220 */ /* 0x040fe20000400000 */
[----:B------:R-:W-:Y:S01]  /*12640*/  MOV R37, R47 ;  /* 0x0000002f00257202 */ /* 0x000fe20000000f00 */
[C---:B------:R-:W-:Y:S02]  /*12650*/  FMUL R47, R7.reuse, R36 ;  /* 0x00000024072f7220 */ /* 0x040fe40000400000 */
[C---:B0-----:R-:W-:Y:S02]  /*12660*/  FMUL R0, R7.reuse, R46 ;  /* 0x0000002e07007220 */ /* 0x041fe40000400000 */
[----:B------:R-:W-:Y:S01]  /*12670*/  IMAD.MOV.U32 R46, RZ, RZ, R60 ;  /* 0x000000ffff2e7224 */ /* 0x000fe200078e003c */
[----:B------:R-:W-:Y:S01]  /*12680*/  MOV R18, R37 ;  /* 0x0000002500127202 */ /* 0x000fe20000000f00 */
[----:B------:R-:W-:Y:S02]  /*12690*/  FMUL R37, R7, R15 ;  /* 0x0000000f07257220 */ /* 0x000fe40000400000 */
[----:B------:R-:W-:-:S02]  /*126a0*/  IMAD.MOV.U32 R36, RZ, RZ, R46 ;  /* 0x000000ffff247224 */ /* 0x000fc400078e002e */
[----:B------:R-:W-:Y:S02]  /*126b0*/  IMAD.MOV.U32 R15, RZ, RZ, R38 ;  /* 0x000000ffff0f7224 */ /* 0x000fe400078e0026 */
[C---:B------:R-:W-:Y:S02]  /*126c0*/  FMUL R38, R7.reuse, R14 ;  /* 0x0000000e07267220 */ /* 0x040fe40000400000 */
[----:B------:R-:W-:Y:S02]  /*126d0*/  IMAD.MOV.U32 R19, RZ, RZ, R36 ;  /* 0x000000ffff137224 */ /* 0x000fe400078e0024 */
[----:B------:R-:W-:Y:S02]  /*126e0*/  IMAD.MOV.U32 R14, RZ, RZ, R39 ;  /* 0x000000ffff0e7224 */ /* 0x000fe400078e0027 */
[C---:B------:R-:W-:Y:S01]  /*126f0*/  FMUL R39, R7.reuse, R13 ;  /* 0x0000000d07277220 */ /* 0x040fe20000400000 */
[----:B------:R-:W-:Y:S01]  /*12700*/  MOV R13, R15 ;  /* 0x0000000f000d7202 */ /* 0x000fe20000000f00 */
[----:B------:R-:W-:Y:S01]  /*12710*/  FMUL R15, R7, R12 ;  /* 0x0000000c070f7220 */ /* 0x000fe20000400000 */
[----:B------:R0:W-:Y:S01]  /*12720*/  STL [R1+0x24], R2 ;  /* 0x0000240201007387 */ /* 0x0001e20000100800 */
[----:B------:R-:W-:-:S02]  /*12730*/  IMAD.MOV.U32 R12, RZ, RZ, R19 ;  /* 0x000000ffff0c7224 */ /* 0x000fc400078e0013 */
[C---:B------:R-:W-:Y:S02]  /*12740*/  FMUL R19, R7.reuse, R10 ;  /* 0x0000000a07137220 */ /* 0x040fe40000400000 */
[----:B------:R-:W-:Y:S01]  /*12750*/  IMAD.MOV.U32 R10, RZ, RZ, R40 ;  /* 0x000000ffff0a7224 */ /* 0x000fe200078e0028 */
[----:B0-----:R-:W2:Y:S01]  /*12760*/  LDL.LU R2, [R1+0x8] ;  /* 0x0000080001027983 */ /* 0x001ea20000300800 */
[----:B------:R-:W-:-:S03]  /*12770*/  FMUL R40, R7, R9 ;  /* 0x0000000907287220 */ /* 0x000fc60000400000 */
[----:B------:R0:W-:Y:S01]  /*12780*/  STL [R1+0x1c], R0 ;  /* 0x00001c0001007387 */ /* 0x0001e20000100800 */
[----:B------:R-:W-:-:S03]  /*12790*/  MOV R9, R10 ;  /* 0x0000000a00097202 */ /* 0x000fc60000000f00 */
[----:B------:R-:W3:Y:S01]  /*127a0*/  LDL.LU R60, [R1+0x34] ;  /* 0x00003400013c7983 */ /* 0x000ee20000300800 */
[----:B------:R-:W-:-:S03]  /*127b0*/  FMUL R10, R7, R8 ;  /* 0x00000008070a7220 */ /* 0x000fc60000400000 */
[----:B------:R-:W4:Y:S01]  /*127c0*/  LDL.LU R56, [R1+0x98] ;  /* 0x0000980001387983 */ /* 0x000f220000300800 */
[----:B------:R-:W-:-:S03]  /*127d0*/  FMUL R54, R7, R43 ;  /* 0x0000002b07367220 */ /* 0x000fc60000400000 */
[----:B------:R-:W4:Y:S01]  /*127e0*/  LDL.LU R59, [R1+0x90] ;  /* 0x00009000013b7983 */ /* 0x000f220000300800 */
[----:B------:R-:W-:-:S03]  /*127f0*/  IMAD.MOV.U32 R8, RZ, RZ, R14 ;  /* 0x000000ffff087224 */ /* 0x000fc600078e000e */
[----:B------:R-:W2:Y:S01]  /*12800*/  LDL.LU R58, [R1+0x9c] ;  /* 0x00009c00013a7983 */ /* 0x000ea20000300800 */
[----:B------:R-:W-:-:S03]  /*12810*/  FMUL R53, R7, R42 ;  /* 0x0000002a07357220 */ /* 0x000fc60000400000 */
[----:B------:R-:W2:Y:S01]  /*12820*/  LDL.LU R57, [R1+0x94] ;  /* 0x0000940001397983 */ /* 0x000ea20000300800 */
[----:B------:R-:W-:-:S03]  /*12830*/  FMUL R14, R7, R5 ;  /* 0x00000005070e7220 */ /* 0x000fc60000400000 */
[----:B0-----:R-:W2:Y:S01]  /*12840*/  LDL.LU R0, [R1+0x20] ;  /* 0x0000200001007983 */ /* 0x001ea20000300800 */
[C---:B------:R-:W-:Y:S02]  /*12850*/  FMUL R52, R7.reuse, R41 ;  /* 0x0000002907347220 */ /* 0x040fe40000400000 */
[C---:B------:R-:W-:Y:S01]  /*12860*/  FMUL R46, R7.reuse, R35 ;  /* 0x00000023072e7220 */ /* 0x040fe20000400000 */
[----:B------:R-:W2:Y:S01]  /*12870*/  LDL.LU R43, [R1+0x54] ;  /* 0x00005400012b7983 */ /* 0x000ea20000300800 */
[----:B------:R-:W-:Y:S02]  /*12880*/  IMAD.MOV.U32 R5, RZ, RZ, R18 ;  /* 0x000000ffff057224 */ /* 0x000fe400078e0012 */
[C---:B------:R-:W-:Y:S01]  /*12890*/  FMUL R35, R7.reuse, R17 ;  /* 0x0000001107237220 */ /* 0x040fe20000400000 */
[----:B------:R-:W2:Y:S01]  /*128a0*/  LDL.LU R42, [R1+0x78] ;  /* 0x00007800012a7983 */ /* 0x000ea20000300800 */
[C---:B------:R-:W-:Y:S01]  /*128b0*/  FMUL R18, R7.reuse, R4 ;  /* 0x0000000407127220 */ /* 0x040fe20000400000 */
[----:B------:R-:W-:Y:S01]  /*128c0*/  MOV R4, R9 ;  /* 0x0000000900047202 */ /* 0x000fe20000000f00 */
[C---:B------:R-:W-:Y:S01]  /*128d0*/  FMUL R36, R7.reuse, R16 ;  /* 0x0000001007247220 */ /* 0x040fe20000400000 */
[----:B------:R-:W2:Y:S01]  /*128e0*/  LDL.LU R41, [R1+0x88] ;  /* 0x0000880001297983 */ /* 0x000ea20000300800 */
[----:B------:R-:W-:-:S03]  /*128f0*/  FMUL R9, R7, R3 ;  /* 0x0000000307097220 */ /* 0x000fc60000400000 */
[----:B------:R-:W2:Y:S04]  /*12900*/  LDL.LU R17, [R1+0x64] ;  /* 0x0000640001117983 */ /* 0x000ea80000300800 */
[----:B------:R-:W2:Y:S04]  /*12910*/  LDL.LU R16, [R1+0x3c] ;  /* 0x00003c0001107983 */ /* 0x000ea80000300800 */
[----:B------:R-:W2:Y:S01]  /*12920*/  LDL.LU R3, [R1+0x4] ;  /* 0x0000040001037983 */ /* 0x000ea20000300800 */
[----:B------:R-:W-:Y:S02]  /*12930*/  @P2 FMUL R31, R31, 0.25 ;  /* 0x3e8000001f1f2820 */ /* 0x000fe40000400000 */
[----:B------:R-:W-:-:S02]  /*12940*/  @P2 FMUL R30, R30, 0.25 ;  /* 0x3e8000001e1e2820 */ /* 0x000fc40000400000 */
[----:B------:R-:W-:Y:S02]  /*12950*/  @P2 FMUL R29, R29, 0.25 ;  /* 0x3e8000001d1d2820 */ /* 0x000fe40000400000 */
[----:B------:R-:W-:Y:S02]  /*12960*/  @P2 FMUL R28, R28, 0.25 ;  /* 0x3e8000001c1c2820 */ /* 0x000fe40000400000 */
[----:B------:R-:W-:Y:S02]  /*12970*/  @P2 FMUL R27, R27, 0.25 ;  /* 0x3e8000001b1b2820 */ /* 0x000fe40000400000 */
[----:B------:R-:W-:Y:S02]  /*12980*/  @P2 FMUL R26, R26, 0.25 ;  /* 0x3e8000001a1a2820 */ /* 0x000fe40000400000 */
        /* <DEDUP_REMOVED lines=8> */
[----:B------:R-:W-:Y:S02]  /*12a10*/  @!P3 FMUL R31, R31, 16777216 ;  /* 0x4b8000001f1fb820 */ /* 0x000fe40000400000 */
[----:B------:R-:W-:Y:S02]  /*12a20*/  @!P3 FMUL R30, R30, 16777216 ;  /* 0x4b8000001e1eb820 */ /* 0x000fe40000400000 */
[----:B------:R-:W-:Y:S02]  /*12a30*/  @!P3 FMUL R29, R29, 16777216 ;  /* 0x4b8000001d1db820 */ /* 0x000fe40000400000 */
        /* <DEDUP_REMOVED lines=11> */
[C---:B------:R-:W-:Y:S02]  /*12af0*/  FMUL R4, R7.reuse, R4 ;  /* 0x0000000407047220 */ /* 0x040fe40000400000 */
[C---:B------:R-:W-:Y:S02]  /*12b00*/  FMUL R13, R7.reuse, R13 ;  /* 0x0000000d070d7220 */ /* 0x040fe40000400000 */
[C---:B------:R-:W-:Y:S02]  /*12b10*/  FMUL R8, R7.reuse, R8 ;  /* 0x0000000807087220 */ /* 0x040fe40000400000 */
[----:B------:R-:W-:-:S02]  /*12b20*/  FMUL R12, R7, R12 ;  /* 0x0000000c070c7220 */ /* 0x000fc40000400000 */
[C---:B------:R-:W-:Y:S02]  /*12b30*/  FMUL R31, R7.reuse, R31 ;  /* 0x0000001f071f7220 */ /* 0x040fe40000400000 */
[C---:B------:R-:W-:Y:S02]  /*12b40*/  FMUL R30, R7.reuse, R30 ;  /* 0x0000001e071e7220 */ /* 0x040fe40000400000 */
        /* <DEDUP_REMOVED lines=12> */
[C---:B------:R-:W-:Y:S01]  /*12c10*/  FMUL R5, R7.reuse, R5 ;  /* 0x0000000507057220 */ /* 0x040fe20000400000 */
[----:B------:R-:W-:Y:S02]  /*12c20*/  F2FP.BF16.PACK_AB R4, R4, R13 ;  /* 0x0000000d0404723e */ /* 0x000fe400000010ff */
[----:B------:R-:W-:Y:S01]  /*12c30*/  F2FP.BF16.PACK_AB R8, R8, R12 ;  /* 0x0000000c0808723e */ /* 0x000fe200000010ff */
[C---:B--2---:R-:W-:Y:S02]  /*12c40*/  FMUL R3, R7.reuse, R3 ;  /* 0x0000000307037220 */ /* 0x044fe40000400000 */
[----:B------:R-:W-:-:S02]  /*12c50*/  FMUL R7, R7, R2 ;  /* 0x0000000207077220 */ /* 0x000fc40000400000 */
[----:B------:R-:W2:Y:S04]  /*12c60*/  LDL.LU R2, [R1+0x764] ;  /* 0x0007640001027983 */ /* 0x000ea80000300800 */
[----:B------:R-:W2:Y:S04]  /*12c70*/  LDL.LU R13, [R1+0x4c] ;  /* 0x00004c00010d7983 */ /* 0x000ea80000300800 */
[----:B------:R-:W3:Y:S02]  /*12c80*/  LDL.LU R12, [R1+0x28] ;  /* 0x00002800010c7983 */ /* 0x000ee40000300800 */
[----:B---3--:R-:W-:-:S02]  /*12c90*/  F2FP.BF16.PACK_AB R12, R60, R12 ;  /* 0x0000000c3c0c723e */ /* 0x008fc400000010ff */
[----:B------:R-:W3:Y:S01]  /*12ca0*/  LDL.LU R60, [R1+0x760] ;  /* 0x00076000013c7983 */ /* 0x000ee20000300800 */
[----:B------:R-:W-:Y:S02]  /*12cb0*/  F2FP.BF16.PACK_AB R5, R5, R7 ;  /* 0x000000070505723e */ /* 0x000fe400000010ff */
[----:B---3--:R-:W-:Y:S02]  /*12cc0*/  F2FP.BF16.PACK_AB R16, R16, R60 ;  /* 0x0000003c1010723e */ /* 0x008fe400000010ff */
[----:B------:R-:W3:Y:S04]  /*12cd0*/  LDL.LU R60, [R1+0x75c] ;  /* 0x00075c00013c7983 */ /* 0x000ee80000300800 */
[----:B------:R-:W3:Y:S01]  /*12ce0*/  LDL.LU R7, [R1+0x8c] ;  /* 0x00008c0001077983 */ /* 0x000ee20000300800 */
[----:B------:R-:W-:-:S02]  /*12cf0*/  F2FP.BF16.PACK_AB R9, R9, R3 ;  /* 0x000000030909723e */ /* 0x000fc400000010ff */
[----:B------:R-:W-:Y:S01]  /*12d00*/  F2FP.BF16.PACK_AB R17, R17, R43 ;  /* 0x0000002b1111723e */ /* 0x000fe200000010ff */
[----:B------:R-:W2:Y:S01]  /*12d10*/  LDL.LU R3, [R1+0x58] ;  /* 0x0000580001037983 */ /* 0x000ea20000300800 */
[----:B------:R-:W-:Y:S02]  /*12d20*/  F2FP.BF16.PACK_AB R10, R10, R14 ;  /* 0x0000000e0a0a723e */ /* 0x000fe400000010ff */
[----:B------:R-:W-:Y:S01]  /*12d30*/  F2FP.BF16.PACK_AB R14, R41, R42 ;  /* 0x0000002a290e723e */ /* 0x000fe200000010ff */
[----:B------:R-:W2:Y:S01]  /*12d40*/  LDL.LU R43, [R1+0xb4] ;  /* 0x0000b400012b7983 */ /* 0x000ea20000300800 */
[----:B------:R-:W-:-:S03]  /*12d50*/  F2FP.BF16.PACK_AB R6, R6, R18 ;  /* 0x000000120606723e */ /* 0x000fc600000010ff */
[----:B------:R-:W2:Y:S04]  /*12d60*/  LDL.LU R41, [R1+0xcc] ;  /* 0x0000cc0001297983 */ /* 0x000ea80000300800 */
[----:B------:R-:W2:Y:S01]  /*12d70*/  LDL.LU R42, [R1+0xc4] ;  /* 0x0000c400012a7983 */ /* 0x000ea20000300800 */
[----:B---3--:R-:W-:-:S03]  /*12d80*/  F2FP.BF16.PACK_AB R18, R7, R60 ;  /* 0x0000003c0712723e */ /* 0x008fc600000010ff */
[----:B------:R-:W3:Y:S01]  /*12d90*/  LDL.LU R60, [R1+0x758] ;  /* 0x00075800013c7983 */ /* 0x000ee20000300800 */
[----:B------:R-:W-:Y:S02]  /*12da0*/  F2FP.BF16.PACK_AB R7, R11, R40 ;  /* 0x000000280b07723e */ /* 0x000fe400000010ff */
[----:B------:R-:W-:Y:S01]  /*12db0*/  F2FP.BF16.PACK_AB R11, R15, R19 ;  /* 0x000000130f0b723e */ /* 0x000fe200000010ff */
[----:B------:R-:W3:Y:S01]  /*12dc0*/  LDL.LU R40, [R1+0xc0] ;  /* 0x0000c00001287983 */ /* 0x000ee20000300800 */
[----:B----4-:R-:W-:Y:S02]  /*12dd0*/  F2FP.BF16.PACK_AB R15, R56, R59 ;  /* 0x0000003b380f723e */ /* 0x010fe400000010ff */
[----:B------:R-:W-:Y:S01]  /*12de0*/  F2FP.BF16.PACK_AB R19, R58, R57 ;  /* 0x000000393a13723e */ /* 0x000fe200000010ff */
[----:B------:R-:W4:Y:S04]  /*12df0*/  LDL.LU R56, [R1+0xd8] ;  /* 0x0000d80001387983 */ /* 0x000f280000300800 */
[----:B------:R-:W4:Y:S04]  /*12e00*/  LDL.LU R59, [R1+0xd0] ;  /* 0x0000d000013b7983 */ /* 0x000f280000300800 */
[----:B------:R-:W4:Y:S04]  /*12e10*/  LDL.LU R58, [R1+0xdc] ;  /* 0x0000dc00013a7983 */ /* 0x000f280000300800 */
[----:B------:R-:W4:Y:S01]  /*12e20*/  LDL.LU R57, [R1+0xd4] ;  /* 0x0000d40001397983 */ /* 0x000f220000300800 */
[----:B--2---:R-:W-:-:S03]  /*12e30*/  F2FP.BF16.PACK_AB R13, R3, R13 ;  /* 0x0000000d030d723e */ /* 0x004fc600000010ff */
[----:B---3--:R0:W-:Y:S04]  /*12e40*/  STS.128 [R60], R4 ;  /* 0x000000043c007388 */ /* 0x0081e80000000c00 */
[----:B------:R1:W-:Y:S04]  /*12e50*/  STS.128 [R60+0x1000], R8 ;  /* 0x001000083c007388 */ /* 0x0003e80000000c00 */
[----:B0-----:R0:W2:Y:S04]  /*12e60*/  LDL R4, [R1+0x170] ;  /* 0x0001700001047983 */ /* 0x0010a80000100800 */
[----:B------:R-:W3:Y:S04]  /*12e70*/  LDL.LU R5, [R1+0xa4] ;  /* 0x0000a40001057983 */ /* 0x000ee80000300800 */
[----:B------:R-:W2:Y:S04]  /*12e80*/  LDL.LU R6, [R1+0xbc] ;  /* 0x0000bc0001067983 */ /* 0x000ea80000300800 */
[----:B------:R-:W3:Y:S04]  /*12e90*/  LDL.LU R7, [R1+0xc8] ;  /* 0x0000c80001077983 */ /* 0x000ee80000300800 */
[----:B-1----:R-:W3:Y:S04]  /*12ea0*/  LDL.LU R9, [R1+0xac] ;  /* 0x0000ac0001097983 */ /* 0x002ee80000300800 */
[----:B------:R-:W3:Y:S04]  /*12eb0*/  LDL.LU R10, [R1+0xb8] ;  /* 0x0000b800010a7983 */ /* 0x000ee80000300800 */
[----:B------:R-:W3:Y:S04]  /*12ec0*/  LDL.LU R11, [R1+0xb0] ;  /* 0x0000b000010b7983 */ /* 0x000ee80000300800 */
[----:B------:R1:W-:Y:S04]  /*12ed0*/  STS.128 [R60+0x80], R12 ;  /* 0x0000800c3c007388 */ /* 0x0003e80000000c00 */
[----:B-1----:R-:W3:Y:S04]  /*12ee0*/  LDL.LU R14, [R1+0xa8] ;  /* 0x0000a800010e7983 */ /* 0x002ee80000300800 */
[----:B------:R-:W3:Y:S04]  /*12ef0*/  LDL.LU R15, [R1+0xa0] ;  /* 0x0000a000010f7983 */ /* 0x000ee80000300800 */
[----:B------:R1:W-:Y:S01]  /*12f00*/  STS.128 [R60+0x1080], R16 ;  /* 0x001080103c007388 */ /* 0x0003e20000000c00 */
[----:B------:R-:W-:-:S02]  /*12f10*/  ISETP.GE.U32.AND P3, PT, R0, 0x7f800000, PT ;  /* 0x7f8000000000780c */ /* 0x000fc40003f66070 */
[----:B-1----:R-:W-:-:S11]  /*12f20*/  F2FP.BF16.PACK_AB R18, R41, R42 ;  /* 0x0000002a2912723e */ /* 0x002fd600000010ff */
[----:B------:R-:W-:Y:S01]  /*12f30*/  @P3 IMAD.MOV.U32 R3, RZ, RZ, 0x7f800000 ;  /* 0x7f800000ff033424 */ /* 0x000fe200078e00ff */
[----:B------:R-:W-:Y:S02]  /*12f40*/  FSETP.NEU.AND P2, PT, R0, RZ, PT ;  /* 0x000000ff0000720b */ /* 0x000fe40003f4d000 */
[----:B------:R-:W-:Y:S02]  /*12f50*/  F2FP.BF16.PACK_AB R8, R36, R38 ;  /* 0x000000262408723e */ /* 0x000fe400000010ff */
[----:B----4-:R-:W-:Y:S01]  /*12f60*/  F2FP.BF16.PACK_AB R19, R58, R57 ;  /* 0x000000393a13723e */ /* 0x010fe200000010ff */
[----:B------:R-:W-:Y:S01]  /*12f70*/  BAR.SYNC.DEFER_BLOCKING 0x0 ;  /* 0x0000000000007b1d */ /* 0x000fe20000010000 */
[----:B--2---:R-:W-:Y:S02]  /*12f80*/  F2FP.BF16.PACK_AB R17, R6, R43 ;  /* 0x0000002b0611723e */ /* 0x004fe400000010ff */
[----:B---3--:R-:W-:Y:S02]  /*12f90*/  F2FP.BF16.PACK_AB R16, R9, R5 ;  /* 0x000000050910723e */ /* 0x008fe400000010ff */
[----:B------:R-:W-:-:S02]  /*12fa0*/  F2FP.BF16.PACK_AB R9, R20, R33 ;  /* 0x000000211409723e */ /* 0x000fc400000010ff */
[----:B------:R-:W1:Y:S04]  /*12fb0*/  S2R R33, SR_TID.X ;  /* 0x0000000000217919 */ /* 0x000e680000002100 */
[----:B------:R-:W2:Y:S01]  /*12fc0*/  S2R R43, SR_TID.X ;  /* 0x00000000002b7919 */ /* 0x000ea20000002100 */
[----:B------:R-:W-:Y:S02]  /*12fd0*/  F2FP.BF16.PACK_AB R5, R32, R35 ;  /* 0x000000232005723e */ /* 0x000fe400000010ff */
[----:B------:R-:W-:Y:S01]  /*12fe0*/  F2FP.BF16.PACK_AB R13, R10, R11 ;  /* 0x0000000b0a0d723e */ /* 0x000fe200000010ff */
[----:B-1----:R-:W-:Y:S01]  /*12ff0*/  IMAD.SHL.U32 R35, R33, 0x1000, RZ ;  /* 0x0000100021237824 */ /* 0x002fe200078e00ff */
[----:B--2---:R-:W-:-:S04]  /*13000*/  LOP3.LUT R11, R43, 0x1ff, RZ, 0xc0, !PT ;  /* 0x000001ff2b0b7812 */ /* 0x004fc800078ec0ff */
[----:B------:R-:W-:-:S04]  /*13010*/  LOP3.LUT R35, R35, 0x6000, RZ, 0xc0, !PT ;  /* 0x0000600023237812 */ /* 0x000fc800078ec0ff */
[----:B------:R-:W-:Y:S02]  /*13020*/  LEA R35, R11, R35, 0x4 ;  /* 0x000000230b237211 */ /* 0x000fe400078e20ff */
[----:B------:R-:W-:Y:S02]  /*13030*/  F2FP.BF16.PACK_AB R12, R14, R15 ;  /* 0x0000000f0e0c723e */ /* 0x000fe400000010ff */
[----:B------:R-:W-:Y:S02]  /*13040*/  F2FP.BF16.PACK_AB R14, R7, R40 ;  /* 0x00000028070e723e */ /* 0x000fe400000010ff */
[----:B------:R-:W1:Y:S01]  /*13050*/  LDS.128 R40, [R35] ;  /* 0x0000000023287984 */ /* 0x000e620000000c00 */
[----:B------:R-:W-:Y:S01]  /*13060*/  @P3 FFMA.FTZ R4, R0, R3, +INF ;  /* 0x7f80000000043423 */ /* 0x000fe20000010003 */
[----:B------:R-:W-:Y:S02]  /*13070*/  F2FP.BF16.PACK_AB R10, R24, R22 ;  /* 0x00000016180a723e */ /* 0x000fe400000010ff */
[----:B------:R-:W2:Y:S01]  /*13080*/  LDL.LU R0, [R1+0x754] ;  /* 0x0007540001007983 */ /* 0x000ea20000300800 */
[----:B------:R-:W-:-:S03]  /*13090*/  F2FP.BF16.PACK_AB R6, R23, R21 ;  /* 0x000000151706723e */ /* 0x000fc600000010ff */
[----:B------:R3:W-:Y:S01]  /*130a0*/  @P3 STL [R1+0x170], R4 ;  /* 0x0001700401003387 */ /* 0x0007e20000100800 */
[----:B------:R-:W-:-:S03]  /*130b0*/  F2FP.BF16.PACK_AB R7, R27, R25 ;  /* 0x000000191b07723e */ /* 0x000fc600000010ff */
[----:B------:R-:W4:Y:S01]  /*130c0*/  LDL.LU R20, [R1+0xe0] ;  /* 0x0000e00001147983 */ /* 0x000f220000300800 */
[----:B------:R-:W-:-:S03]  /*130d0*/  LOP3.LUT R36, R35, 0x40, RZ, 0x3c, !PT ;  /* 0x0000004023247812 */ /* 0x000fc600078e3cff */
[----:B------:R-:W2:Y:S01]  /*130e0*/  LDL.LU R24, [R1+0xe4] ;  /* 0x0000e40001187983 */ /* 0x000ea20000300800 */
[----:B------:R-:W-:-:S03]  /*130f0*/  F2FP.BF16.PACK_AB R11, R28, R26 ;  /* 0x0000001a1c0b723e */ /* 0x000fc600000010ff */
[----:B------:R-:W2:Y:S01]  /*13100*/  LDL.LU R21, [R1+0xf0] ;  /* 0x0000f00001157983 */ /* 0x000ea20000300800 */
[C---:B------:R-:W-:Y:S02]  /*13110*/  LOP3.LUT R32, R35.reuse, 0x20, RZ, 0x3c, !PT ;  /* 0x0000002023207812 */ /* 0x040fe400078e3cff */
[----:B------:R-:W-:Y:S01]  /*13120*/  LOP3.LUT R3, R35, 0x60, RZ, 0x3c, !PT ;  /* 0x0000006023037812 */ /* 0x000fe200078e3cff */
[----:B------:R-:W2:Y:S04]  /*13130*/  LDL.LU R25, [R1+0xf4] ;  /* 0x0000f40001197983 */ /* 0x000ea80000300800 */
[----:B------:R-:W2:Y:S01]  /*13140*/  LDL.LU R22, [R1+0x100] ;  /* 0x0001000001167983 */ /* 0x000ea20000300800 */
[----:B---3--:R-:W-:-:S03]  /*13150*/  F2FP.BF16.PACK_AB R4, R37, R39 ;  /* 0x000000272504723e */ /* 0x008fc600000010ff */
[----:B------:R-:W3:Y:S01]  /*13160*/  LDL.LU R26, [R1+0x104] ;  /* 0x00010400011a7983 */ /* 0x000ee20000300800 */
[----:B------:R-:W-:-:S03]  /*13170*/  F2FP.BF16.PACK_AB R15, R56, R59 ;  /* 0x0000003b380f723e */ /* 0x000fc600000010ff */
[----:B------:R-:W-:Y:S04]  /*13180*/  LDS.128 R56, [R32] ;  /* 0x0000000020387984 */ /* 0x000fe80000000c00 */
[----:B-1----:R-:W-:Y:S04]  /*13190*/  STL.64 [R1], R40 ;  /* 0x0000002801007387 */ /* 0x002fe80000100a00 */
[----:B------:R-:W-:Y:S04]  /*131a0*/  STL.64 [R1+0x8], R42 ;  /* 0x0000082a01007387 */ /* 0x000fe80000100a00 */
[----:B------:R-:W-:Y:S04]  /*131b0*/  LDS.128 R40, [R36] ;  /* 0x0000000024287984 */ /* 0x000fe80000000c00 */
[----:B------:R-:W-:Y:S04]  /*131c0*/  LDS.128 R36, [R3] ;  /* 0x0000000003247984 */ /* 0x000fe80000000c00 */
[----:B------:R-:W-:Y:S06]  /*131d0*/  BAR.SYNC.DEFER_BLOCKING 0x0 ;  /* 0x0000000000007b1d */ /* 0x000fec0000010000 */
[----:B------:R-:W2:Y:S04]  /*131e0*/  LDL.LU R23, [R1+0x110] ;  /* 0x0001100001177983 */ /* 0x000ea80000300800 */
[----:B------:R-:W2:Y:S04]  /*131f0*/  LDL.LU R28, [R1+0x128] ;  /* 0x00012800011c7983 */ /* 0x000ea80000300800 */
[----:B------:R-:W2:Y:S04]  /*13200*/  LDL.LU R27, [R1+0x120] ;  /* 0x00012000011b7983 */ /* 0x000ea80000300800 */
[----:B------:R1:W-:Y:S04]  /*13210*/  STS.128 [R60], R4 ;  /* 0x000000043c007388 */ /* 0x0003e80000000c00 */
[----:B-1----:R-:W2:Y:S04]  /*13220*/  LDL.LU R5, [R1+0xec] ;  /* 0x0000ec0001057983 */ /* 0x002ea80000300800 */
[----:B------:R-:W3:Y:S04]  /*13230*/  LDL.LU R6, [R1+0xfc] ;  /* 0x0000fc0001067983 */ /* 0x000ee80000300800 */
[----:B------:R-:W4:Y:S04]  /*13240*/  LDL.LU R7, [R1+0x10c] ;  /* 0x00010c0001077983 */ /* 0x000f280000300800 */
[----:B------:R1:W-:Y:S04]  /*13250*/  STS.128 [R60+0x1000], R8 ;  /* 0x001000083c007388 */ /* 0x0003e80000000c00 */
[----:B-1----:R-:W4:Y:S04]  /*13260*/  LDL.LU R8, [R1+0xe8] ;  /* 0x0000e80001087983 */ /* 0x002f280000300800 */
[----:B------:R-:W4:Y:S04]  /*13270*/  LDL.LU R9, [R1+0xf8] ;  /* 0x0000f80001097983 */ /* 0x000f280000300800 */
[----:B------:R-:W4:Y:S04]  /*13280*/  LDL.LU R10, [R1+0x108] ;  /* 0x00010800010a7983 */ /* 0x000f280000300800 */
[----:B------:R-:W4:Y:S04]  /*13290*/  LDL.LU R11, [R1+0x124] ;  /* 0x00012400010b7983 */ /* 0x000f280000300800 */
[----:B------:R1:W-:Y:S02]  /*132a0*/  STS.128 [R60+0x1080], R16 ;  /* 0x001080103c007388 */ /* 0x0003e40000000c00 */
[----:B-1----:R-:W-:-:S02]  /*132b0*/  F2FP.BF16.PACK_AB R17, R47, R45 ;  /* 0x0000002d2f11723e */ /* 0x002fc400000010ff */
[----:B--2---:R-:W-:Y:S02]  /*132c0*/  F2FP.BF16.PACK_AB R24, R5, R24 ;  /* 0x000000180518723e */ /* 0x004fe400000010ff */
[----:B------:R-:W-:Y:S02]  /*132d0*/  F2FP.BF16.PACK_AB R5, R46, R44 ;  /* 0x0000002c2e05723e */ /* 0x000fe400000010ff */
[----:B------:R-:W2:Y:S01]  /*132e0*/  LDL.LU R44, [R1+0x24] ;  /* 0x00002400012c7983 */ /* 0x000ea20000300800 */
[----:B---3--:R-:W-:-:S03]  /*132f0*/  F2FP.BF16.PACK_AB R25, R6, R25 ;  /* 0x000000190619723e */ /* 0x008fc600000010ff */
[----:B------:R-:W3:Y:S01]  /*13300*/  LDL.LU R45, [R1+0x1c] ;  /* 0x00001c00012d7983 */ /* 0x000ee20000300800 */
[----:B------:R-:W-:-:S03]  /*13310*/  F2FP.BF16.PACK_AB R6, R50, R48 ;  /* 0x000000303206723e */ /* 0x000fc600000010ff */
[----:B------:R-:W3:Y:S04]  /*13320*/  LDL.LU R46, [R1+0x50] ;  /* 0x00005000012e7983 */ /* 0x000ee80000300800 */
[----:B------:R-:W3:Y:S04]  /*13330*/  LDL.LU R47, [R1+0x6c] ;  /* 0x00006c00012f7983 */ /* 0x000ee80000300800 */
[----:B------:R-:W3:Y:S04]  /*13340*/  LDL.LU R48, [R1+0x2c] ;  /* 0x00002c0001307983 */ /* 0x000ee80000300800 */
[----:B------:R-:W-:Y:S01]  /*13350*/  STS.128 [R60+0x80], R12 ;  /* 0x0000800c3c007388 */ /* 0x000fe20000000c00 */
[----:B----4-:R-:W-:-:S03]  /*13360*/  F2FP.BF16.PACK_AB R20, R8, R20 ;  /* 0x000000140814723e */ /* 0x010fc600000010ff */
[----:B------:R-:W4:Y:S01]  /*13370*/  LDL.LU R50, [R1+0x5c] ;  /* 0x00005c0001327983 */ /* 0x000f220000300800 */
[----:B------:R-:W-:Y:S02]  /*13380*/  LOP3.LUT R8, R33, 0x1ff, RZ, 0xc0, !PT ;  /* 0x000001ff21087812 */ /* 0x000fe400078ec0ff */
[----:B------:R-:W-:Y:S01]  /*13390*/  F2FP.BF16.PACK_AB R23, R11, R23 ;  /* 0x000000170b17723e */ /* 0x000fe200000010ff */
[----:B------:R-:W-:-:S05]  /*133a0*/  IMAD.SHL.U32 R11, R33, 0x1000, RZ ;  /* 0x00001000210b7824 */ /* 0x000fca00078e00ff */
[----:B------:R-:W-:-:S05]  /*133b0*/  LOP3.LUT R11, R11, 0x6000, RZ, 0xc0, !PT ;  /* 0x000060000b0b7812 */ /* 0x000fca00078ec0ff */
[----:B------:R-:W-:Y:S01]  /*133c0*/  IMAD R11, R8, 0x10, R11 ;  /* 0x00000010080b7824 */ /* 0x000fe200078e020b */
[----:B------:R-:W-:-:S04]  /*133d0*/  F2FP.BF16.PACK_AB R4, R31, R29 ;  /* 0x0000001d1f04723e */ /* 0x000fc800000010ff */
[----:B------:R-:W-:Y:S01]  /*133e0*/  LOP3.LUT R11, R11, 0x40, RZ, 0x3c, !PT ;  /* 0x000000400b0b7812 */ /* 0x000fe200078e3cff */
[----:B------:R-:W-:Y:S01]  /*133f0*/  BAR.SYNC.DEFER_BLOCKING 0x0 ;  /* 0x0000000000007b1d */ /* 0x000fe20000010000 */
[----:B------:R-:W-:Y:S02]  /*13400*/  F2FP.BF16.PACK_AB R16, R34, R30 ;  /* 0x0000001e2210723e */ /* 0x000fe400000010ff */
[----:B------:R-:W-:Y:S02]  /*13410*/  F2FP.BF16.PACK_AB R27, R28, R27 ;  /* 0x0000001b1c1b723e */ /* 0x000fe400000010ff */
[----:B------:R-:W-:Y:S02]  /*13420*/  F2FP.BF16.PACK_AB R21, R9, R21 ;  /* 0x000000150915723e */ /* 0x000fe400000010ff */
[----:B------:R-:W-:Y:S01]  /*13430*/  F2FP.BF16.PACK_AB R22, R10, R22 ;  /* 0x000000160a16723e */ /* 0x000fe200000010ff */
[----:B------:R-:W-:Y:S04]  /*13440*/  LDS.128 R28, [R35] ;  /* 0x00000000231c7984 */ /* 0x000fe80000000c00 */
[----:B------:R-:W-:Y:S04]  /*13450*/  LDS.128 R12, [R11] ;  /* 0x000000000b0c7984 */ /* 0x000fe80000000c00 */
[----:B------:R-:W-:Y:S04]  /*13460*/  LDS.128 R32, [R32] ;  /* 0x0000000020207984 */ /* 0x000fe80000000c00 */
[----:B------:R-:W-:Y:S04]  /*13470*/  LDS.128 R8, [R3] ;  /* 0x0000000003087984 */ /* 0x000fe80000000c00 */
[----:B------:R-:W-:Y:S01]  /*13480*/  BAR.SYNC.DEFER_BLOCKING 0x0 ;  /* 0x0000000000007b1d */ /* 0x000fe20000010000 */
[----:B------:R-:W-:-:S02]  /*13490*/  F2FP.BF16.PACK_AB R18, R51, R49 ;  /* 0x000000313312723e */ /* 0x000fc400000010ff */
[----:B------:R-:W-:-:S03]  /*134a0*/  F2FP.BF16.PACK_AB R26, R7, R26 ;  /* 0x0000001a071a723e */ /* 0x000fc600000010ff */
[----:B------:R-:W4:Y:S01]  /*134b0*/  LDL.LU R49, [R1+0x40] ;  /* 0x0000400001317983 */ /* 0x000f220000300800 */
[----:B------:R-:W-:-:S03]  /*134c0*/  F2FP.BF16.PACK_AB R7, R54, R52 ;  /* 0x000000343607723e */ /* 0x000fc600000010ff */
[----:B------:R-:W4:Y:S01]  /*134d0*/  LDL.LU R51, [R1+0x68] ;  /* 0x0000680001337983 */ /* 0x000f220000300800 */
[----:B------:R-:W-:-:S03]  /*134e0*/  F2FP.BF16.PACK_AB R19, R55, R53 ;  /* 0x000000353713723e */ /* 0x000fc600000010ff */
[----:B------:R-:W4:Y:S04]  /*134f0*/  LDL.LU R52, [R1+0x138] ;  /* 0x0001380001347983 */ /* 0x000f280000300800 */
[----:B------:R-:W4:Y:S04]  /*13500*/  LDL.LU R53, [R1+0x140] ;  /* 0x0001400001357983 */ /* 0x000f280000300800 */
[----:B------:R-:W4:Y:S04]  /*13510*/  LDL.LU R54, [R1+0x150] ;  /* 0x0001500001367983 */ /* 0x000f280000300800 */
[----:B------:R-:W4:Y:S04]  /*13520*/  LDL.LU R55, [R1+0x160] ;  /* 0x0001600001377983 */ /* 0x000f280000300800 */
[----:B------:R1:W-:Y:S04]  /*13530*/  STS.128 [R60], R4 ;  /* 0x000000043c007388 */ /* 0x0003e80000000c00 */
[----:B-1----:R-:W4:Y:S04]  /*13540*/  LDL.LU R4, [R1+0x48] ;  /* 0x0000480001047983 */ /* 0x002f280000300800 */
[----:B------:R-:W4:Y:S04]  /*13550*/  LDL.LU R5, [R1+0x60] ;  /* 0x0000600001057983 */ /* 0x000f280000300800 */
[----:B------:R-:W4:Y:S01]  /*13560*/  LDL.LU R6, [R1+0x74] ;  /* 0x0000740001067983 */ /* 0x000f220000300800 */
[----:B--2---:R-:W-:-:S03]  /*13570*/  F2FP.BF16.PACK_AB R44, R44, R61 ;  /* 0x0000003d2c2c723e */ /* 0x004fc600000010ff */
[----:B------:R-:W2:Y:S01]  /*13580*/  LDL.LU R61, [R1+0x168] ;  /* 0x00016800013d7983 */ /* 0x000ea20000300800 */
[----:B---3--:R-:W-:Y:S02]  /*13590*/  F2FP.BF16.PACK_AB R48, R48, R45 ;  /* 0x0000002d3030723e */ /* 0x008fe400000010ff */
[----:B------:R-:W-:Y:S02]  /*135a0*/  F2FP.BF16.PACK_AB R45, R0, R2 ;  /* 0x00000002002d723e */ /* 0x000fe400000010ff */
[----:B------:R-:W3:Y:S04]  /*135b0*/  LDL.LU R0, [R1+0x750] ;  /* 0x0007500001007983 */ /* 0x000ee80000300800 */
[----:B------:R-:W3:Y:S04]  /*135c0*/  LDL.LU R2, [R1+0x74c] ;  /* 0x00074c0001027983 */ /* 0x000ee80000300800 */
[----:B------:R-:W1:Y:S01]  /*135d0*/  S2R R7, SR_TID.X ;  /* 0x0000000000077919 */ /* 0x000e620000002100 */
[----:B----4-:R-:W-:-:S02]  /*135e0*/  F2FP.BF16.PACK_AB R50, R51, R50 ;  /* 0x000000323332723e */ /* 0x010fc400000010ff */
[C---:B-1----:R-:W-:Y:S02]  /*135f0*/  LOP3.LUT R51, R7.reuse, 0x1ff, RZ, 0xc0, !PT ;  /* 0x000001ff07337812 */ /* 0x042fe400078ec0ff */
[----:B------:R-:W-:-:S04]  /*13600*/  SHF.L.U32 R7, R7, 0xc, RZ ;  /* 0x0000000c07077819 */ /* 0x000fc800000006ff */
[----:B------:R-:W-:-:S05]  /*13610*/  LOP3.LUT R7, R7, 0x6000, RZ, 0xc0, !PT ;  /* 0x0000600007077812 */ /* 0x000fca00078ec0ff */
[----:B------:R-:W-:Y:S01]  /*13620*/  IMAD R7, R51, 0x10, R7 ;  /* 0x0000001033077824 */ /* 0x000fe200078e0207 */
[----:B---3--:R-:W-:Y:S02]  /*13630*/  F2FP.BF16.PACK_AB R51, R2, R0 ;  /* 0x000000000233723e */ /* 0x008fe400000010ff */
[----:B------:R-:W3:Y:S01]  /*13640*/  LDL.LU R2, [R1+0x748] ;  /* 0x0007480001027983 */ /* 0x000ee20000300800 */
[----:B------:R-:W-:-:S03]  /*13650*/  F2FP.BF16.PACK_AB R47, R6, R47 ;  /* 0x0000002f062f723e */ /* 0x000fc600000010ff */
[----:B------:R-:W-:Y:S04]  /*13660*/  STS.128 [R60+0x1000], R16 ;  /* 0x001000103c007388 */ /* 0x000fe80000000c00 */
[----:B------:R-:W-:Y:S04]  /*13670*/  STS.128 [R60+0x80], R20 ;  /* 0x000080143c007388 */ /* 0x000fe80000000c00 */
[----:B------:R-:W-:Y:S04]  /*13680*/  STS.128 [R60+0x1080], R24 ;  /* 0x001080183c007388 */ /* 0x000fe80000000c00 */
[----:B------:R-:W-:Y:S06]  /*13690*/  BAR.SYNC.DEFER_BLOCKING 0x0 ;  /* 0x0000000000007b1d */ /* 0x000fec0000010000 */
[----:B------:R-:W1:Y:S01]  /*136a0*/  S2R R6, SR_TID.X ;  /* 0x0000000000067919 */ /* 0x000e620000002100 */
[----:B------:R-:W-:-:S02]  /*136b0*/  F2FP.BF16.PACK_AB R46, R5, R46 ;  /* 0x0000002e052e723e */ /* 0x000fc400000010ff */
[----:B------:R-:W-:Y:S01]  /*136c0*/  F2FP.BF16.PACK_AB R49, R4, R49 ;  /* 0x000000310431723e */ /* 0x000fe200000010ff */
[----:B------:R-:W4:Y:S04]  /*136d0*/  LDL.LU R0, [R1+0x744] ;  /* 0x0007440001007983 */ /* 0x000f280000300800 */
[----:B------:R0:W2:Y:S04]  /*136e0*/  LDS.128 R20, [R7] ;  /* 0x0000000007147984 */ /* 0x0000a80000000c00 */
[----:B------:R-:W-:Y:S01]  /*136f0*/  LDS.128 R16, [R3] ;  /* 0x0000000003107984 */ /* 0x000fe20000000c00 */
[C---:B-1----:R-:W-:Y:S01]  /*13700*/  LOP3.LUT R5, R6.reuse, 0x1ff, RZ, 0xc0, !PT ;  /* 0x000001ff06057812 */ /* 0x042fe200078ec0ff */
[----:B0-----:R-:W-:-:S02]  /*13710*/  IMAD.SHL.U32 R7, R6, 0x1000, RZ ;  /* 0x0000100006077824 */ /* 0x001fc400078e00ff */
[----:B------:R-:W-:-:S03]  /*13720*/  IMAD.SHL.U32 R6, R6, 0x1000, RZ ;  /* 0x0000100006067824 */ /* 0x000fc600078e00ff */
[----:B------:R-:W-:Y:S02]  /*13730*/  LOP3.LUT R7, R7, 0x6000, RZ, 0xc0, !PT ;  /* 0x0000600007077812 */ /* 0x000fe400078ec0ff */
[----:B------:R-:W-:Y:S02]  /*13740*/  LOP3.LUT R6, R6, 0x6000, RZ, 0xc0, !PT ;  /* 0x0000600006067812 */ /* 0x000fe400078ec0ff */
[----:B------:R-:W-:-:S03]  /*13750*/  LEA R7, R5, R7, 0x4 ;  /* 0x0000000705077211 */ /* 0x000fc600078e20ff */
[----:B------:R-:W-:Y:S01]  /*13760*/  IMAD R6, R5, 0x10, R6 ;  /* 0x0000001005067824 */ /* 0x000fe200078e0206 */
[----:B------:R-:W-:-:S04]  /*13770*/  LOP3.LUT R7, R7, 0x40, RZ, 0x3c, !PT ;  /* 0x0000004007077812 */ /* 0x000fc800078e3cff */
[----:B------:R-:W-:-:S05]  /*13780*/  LOP3.LUT R6, R6, 0x20, RZ, 0x3c, !PT ;  /* 0x0000002006067812 */ /* 0x000fca00078e3cff */
[----:B------:R-:W0:Y:S04]  /*13790*/  LDS.128 R24, [R6] ;  /* 0x0000000006187984 */ /* 0x000e280000000c00 */
[----:B------:R-:W1:Y:S04]  /*137a0*/  LDS.128 R4, [R7] ;  /* 0x0000000007047984 */ /* 0x000e680000000c00 */
[----:B------:R-:W-:Y:S06]  /*137b0*/  BAR.SYNC.DEFER_BLOCKING 0x0 ;  /* 0x0000000000007b1d */ /* 0x000fec0000010000 */
[----:B--2---:R2:W-:Y:S04]  /*137c0*/  STL.64 [R1+0x730], R22 ;  /* 0x0007301601007387 */ /* 0x0045e80000100a00 */
[----:B--2---:R-:W2:Y:S04]  /*137d0*/  LDL.LU R22, [R1+0x15c] ;  /* 0x00015c0001167983 */ /* 0x004ea80000300800 */
[----:B------:R-:W2:Y:S04]  /*137e0*/  LDL.LU R23, [R1+0x16c] ;  /* 0x00016c0001177983 */ /* 0x000ea80000300800 */
[----:B------:R0:W-:Y:S04]  /*137f0*/  STS.128 [R60], R44 ;  /* 0x0000002c3c007388 */ /* 0x0001e80000000c00 */
[----:B------:R1:W-:Y:S04]  /*13800*/  STS.128 [R60+0x1000], R48 ;  /* 0x001000303c007388 */ /* 0x0003e80000000c00 */
[----:B0-----:R-:W2:Y:S04]  /*13810*/  LDL.LU R44, [R1+0x134] ;  /* 0x00013400012c7983 */ /* 0x001ea80000300800 */
[----:B------:R-:W4:Y:S04]  /*13820*/  LDL.LU R45, [R1+0x14c] ;  /* 0x00014c00012d7983 */ /* 0x000f280000300800 */
[----:B------:R-:W2:Y:S04]  /*13830*/  LDL.LU R46, [R1+0x154] ;  /* 0x00015400012e7983 */ /* 0x000ea80000300800 */
[----:B------:R-:W2:Y:S04]  /*13840*/  LDL.LU R47, [R1+0x164] ;  /* 0x00016400012f7983 */ /* 0x000ea80000300800 */
[----:B-1----:R-:W2:Y:S04]  /*13850*/  LDL.LU R50, [R1+0x13c] ;  /* 0x00013c0001327983 */ /* 0x002ea80000300800 */
[----:B------:R-:W2:Y:S01]  /*13860*/  LDL.LU R51, [R1+0x148] ;  /* 0x0001480001337983 */ /* 0x000ea20000300800 */
[----:B---3--:R-:W-:-:S03]  /*13870*/  F2FP.BF16.PACK_AB R52, R52, R2 ;  /* 0x000000023434723e */ /* 0x008fc600000010ff */
[----:B------:R-:W3:Y:S01]  /*13880*/  LDL.LU R2, [R1+0x740] ;  /* 0x0007400001027983 */ /* 0x000ee20000300800 */
[----:B----4-:R-:W-:-:S03]  /*13890*/  F2FP.BF16.PACK_AB R45, R45, R0 ;  /* 0x000000002d2d723e */ /* 0x010fc600000010ff */
[----:B------:R-:W4:Y:S01]  /*138a0*/  LDL.LU R0, [R1+0x73c] ;  /* 0x00073c0001007983 */ /* 0x000f220000300800 */
[----:B--2---:R-:W-:Y:S02]  /*138b0*/  F2FP.BF16.PACK_AB R54, R46, R54 ;  /* 0x000000362e36723e */ /* 0x004fe400000010ff */
[----:B------:R-:W-:Y:S02]  /*138c0*/  F2FP.BF16.PACK_AB R55, R47, R55 ;  /* 0x000000372f37723e */ /* 0x000fe400000010ff */
[----:B------:R-:W-:Y:S02]  /*138d0*/  F2FP.BF16.PACK_AB R47, R23, R61 ;  /* 0x0000003d172f723e */ /* 0x000fe400000010ff */
[----:B------:R-:W-:-:S05]  /*138e0*/  F2FP.BF16.PACK_AB R53, R51, R53 ;  /* 0x000000353335723e */ /* 0x000fca00000010ff */
[----:B------:R0:W-:Y:S01]  /*138f0*/  STS.128 [R60+0x80], R52 ;  /* 0x000080343c007388 */ /* 0x0001e20000000c00 */
[----:B---3--:R-:W-:-:S03]  /*13900*/  F2FP.BF16.PACK_AB R46, R22, R2 ;  /* 0x00000002162e723e */ /* 0x008fc600000010ff */
[----:B------:R-:W2:Y:S04]  /*13910*/  LDL.LU R2, [R1+0x738] ;  /* 0x0007380001027983 */ /* 0x000ea80000300800 */
[----:B------:R-:W3:Y:S04]  /*13920*/  LDL.LU R22, [R1+0x4] ;  /* 0x0000040001167983 */ /* 0x000ee80000300800 */
[----:B------:R-:W3:Y:S04]  /*13930*/  LDL.LU R23, [R1+0x8] ;  /* 0x0000080001177983 */ /* 0x000ee80000300800 */
[----:B------:R-:W3:Y:S04]  /*13940*/  LDL.LU R61, [R1+0xc] ;  /* 0x00000c00013d7983 */ /* 0x000ee80000300800 */
[----:B0-----:R-:W3:Y:S04]  /*13950*/  LDL.LU R55, [R1] ;  /* 0x0000000001377983 */ /* 0x001ee80000300800 */
[----:B------:R-:W0:Y:S01]  /*13960*/  S2R R3, SR_TID.X ;  /* 0x0000000000037919 */ /* 0x000e220000002100 */
[----:B------:R-:W-:-:S05]  /*13970*/  F2FP.BF16.PACK_AB R44, R50, R44 ;  /* 0x0000002c322c723e */ /* 0x000fca00000010ff */
[----:B------:R1:W-:Y:S01]  /*13980*/  STS.128 [R60+0x1080], R44 ;  /* 0x0010802c3c007388 */ /* 0x0003e20000000c00 */
[----:B------:R-:W-:Y:S01]  /*13990*/  IMAD.MOV.U32 R53, RZ, RZ, c[0x0][0x1c8] ;  /* 0x00007200ff357624 */ /* 0x000fe200078e00ff */
[----:B0-----:R-:W-:-:S04]  /*139a0*/  SHF.R.U32.HI R3, RZ, 0x8, R3 ;  /* 0x00000008ff037819 */ /* 0x001fc80000011603 */
[----:B------:R-:W-:-:S05]  /*139b0*/  SGXT.U32 R3, R3, 0x1 ;  /* 0x000000010303781a */ /* 0x000fca0000000000 */
[----:B------:R-:W-:Y:S01]  /*139c0*/  IMAD R49, R3, c[0x0][0x1c8], RZ ;  /* 0x0000720003317a24 */ /* 0x000fe200078e02ff */
[----:B------:R-:W-:-:S05]  /*139d0*/  MOV R3, c[0x0][0x1c8] ;  /* 0x0000720000037a02 */ /* 0x000fca0000000f00 */
[----:B------:R-:W-:-:S05]  /*139e0*/  IMAD R3, R3, 0x2, R49 ;  /* 0x0000000203037824 */ /* 0x000fca00078e0231 */
[----:B------:R-:W-:-:S05]  /*139f0*/  LEA R52, R53, R3, 0x1 ;  /* 0x0000000335347211 */ /* 0x000fca00078e08ff */
[----:B-1----:R-:W-:Y:S01]  /*13a00*/  IMAD R46, R53, 0x2, R52 ;  /* 0x00000002352e7824 */ /* 0x002fe200078e0234 */
[----:B------:R-:W-:Y:S01]  /*13a10*/  BAR.SYNC.DEFER_BLOCKING 0x0 ;  /* 0x0000000000007b1d */ /* 0x000fe20000010000 */
[-C--:B----4-:R-:W-:Y:S02]  /*13a20*/  LEA R48, P3, R49, R0.reuse, 0x1 ;  /* 0x0000000031307211 */ /* 0x090fe400078608ff */
[----:B------:R-:W-:Y:S02]  /*13a30*/  LEA R50, P4, R3, R0, 0x1 ;  /* 0x0000000003327211 */ /* 0x000fe400078808ff */
[----:B--2---:R-:W-:Y:S02]  /*13a40*/  LEA.HI.X.SX32 R49, R49, R2, 0x1, P3 ;  /* 0x0000000231317211 */ /* 0x004fe400018f0eff */
[C---:B------:R-:W-:Y:S02]  /*13a50*/  LEA R44, P3, R52.reuse, R0, 0x1 ;  /* 0x00000000342c7211 */ /* 0x040fe400078608ff */
[-C--:B------:R-:W-:Y:S01]  /*13a60*/  LEA.HI.X.SX32 R51, R3, R2.reuse, 0x1, P4 ;  /* 0x0000000203337211 */ /* 0x080fe200020f0eff */
[----:B------:R-:W-:Y:S01]  /*13a70*/  IMAD R3, R53, 0x2, R46 ;  /* 0x0000000235037824 */ /* 0x000fe200078e022e */
[----:B------:R-:W-:Y:S01]  /*13a80*/  LEA.HI.X.SX32 R45, R52, R2, 0x1, P3 ;  /* 0x00000002342d7211 */ /* 0x000fe200018f0eff */
[----:B---3--:R0:W-:Y:S04]  /*13a90*/  STG.E.U16 [R48.64], R55 ;  /* 0x0000003730007986 */ /* 0x0081e8000c101506 */
[----:B------:R-:W-:Y:S01]  /*13aa0*/  STG.E.U16 [R50.64], R56 ;  /* 0x0000003832007986 */ /* 0x000fe2000c101506 */
[----:B0-----:R-:W-:-:S03]  /*13ab0*/  LEA R48, P3, R46, R0, 0x1 ;  /* 0x000000002e307211 */ /* 0x001fc600078608ff */
[----:B------:R0:W-:Y:S01]  /*13ac0*/  STG.E.U16 [R44.64], R40 ;  /* 0x000000282c007986 */ /* 0x0001e2000c101506 */
[----:B------:R-:W-:Y:S02]  /*13ad0*/  LEA.HI.X.SX32 R49, R46, R2, 0x1, P3 ;  /* 0x000000022e317211 */ /* 0x000fe400018f0eff */
[----:B------:R-:W-:-:S04]  /*13ae0*/  LEA R46, P3, R3, R0, 0x1 ;  /* 0x00000000032e7211 */ /* 0x000fc800078608ff */
[----:B------:R-:W-:Y:S02]  /*13af0*/  LEA.HI.X.SX32 R47, R3, R2, 0x1, P3 ;  /* 0x00000002032f7211 */ /* 0x000fe400018f0eff */
[----:B0-----:R-:W-:Y:S02]  /*13b00*/  LEA R45, R53, R3, 0x1 ;  /* 0x00000003352d7211 */ /* 0x001fe400078e08ff */
[----:B------:R-:W-:Y:S02]  /*13b10*/  PRMT R40, R55, 0x7632, R40 ;  /* 0x0000763237287816 */ /* 0x000fe40000000028 */
[----:B------:R-:W-:Y:S01]  /*13b20*/  LEA R44, P3, R45, R0, 0x1 ;  /* 0x000000002d2c7211 */ /* 0x000fe200078608ff */
[----:B------:R-:W-:Y:S01]  /*13b30*/  IMAD R3, R53, 0x2, R45 ;  /* 0x0000000235037824 */ /* 0x000fe200078e022d */
[----:B------:R0:W-:Y:S01]  /*13b40*/  STG.E.U16 [R48.64], R36 ;  /* 0x0000002430007986 */ /* 0x0001e2000c101506 */
[----:B------:R-:W-:Y:S02]  /*13b50*/  PRMT R56, R56, 0x7632, R56 ;  /* 0x0000763238387816 */ /* 0x000fe40000000038 */
[----:B------:R-:W-:Y:S01]  /*13b60*/  LEA.HI.X.SX32 R45, R45, R2, 0x1, P3 ;  /* 0x000000022d2d7211 */ /* 0x000fe200018f0eff */
[----:B------:R1:W-:Y:S01]  /*13b70*/  STG.E.U16 [R46.64], R40 ;  /* 0x000000282e007986 */ /* 0x0003e2000c101506 */
[----:B0-----:R-:W-:Y:S01]  /*13b80*/  PRMT R36, R40, 0x7632, R36 ;  /* 0x0000763228247816 */ /* 0x001fe20000000024 */
[----:B-1----:R-:W-:Y:S01]  /*13b90*/  IMAD R40, R53, 0x2, R3 ;  /* 0x0000000235287824 */ /* 0x002fe200078e0203 */
[C---:B------:R-:W-:Y:S01]  /*13ba0*/  LEA R46, P3, R3.reuse, R0, 0x1 ;  /* 0x00000000032e7211 */ /* 0x040fe200078608ff */
[----:B------:R0:W-:Y:S03]  /*13bb0*/  STG.E.U16 [R44.64], R56 ;  /* 0x000000382c007986 */ /* 0x0001e6000c101506 */
[----:B------:R-:W-:-:S02]  /*13bc0*/  LEA.HI.X.SX32 R47, R3, R2, 0x1, P3 ;  /* 0x00000002032f7211 */ /* 0x000fc400018f0eff */
[C---:B------:R-:W-:Y:S02]  /*13bd0*/  LEA R48, P3, R40.reuse, R0, 0x1 ;  /* 0x0000000028307211 */ /* 0x040fe400078608ff */
[----:B0-----:R-:W-:Y:S01]  /*13be0*/  LEA R45, R53, R40, 0x1 ;  /* 0x00000028352d7211 */ /* 0x001fe200078e08ff */
[----:B------:R0:W-:Y:S01]  /*13bf0*/  STG.E.U16 [R46.64], R36 ;  /* 0x000000242e007986 */ /* 0x0001e2000c101506 */
[----:B------:R-:W-:-:S03]  /*13c00*/  LEA.HI.X.SX32 R49, R40, R2, 0x1, P3 ;  /* 0x0000000228317211 */ /* 0x000fc600018f0eff */
[----:B------:R-:W-:Y:S01]  /*13c10*/  IMAD R3, R53, 0x2, R45 ;  /* 0x0000000235037824 */ /* 0x000fe200078e022d */
[----:B------:R-:W-:Y:S02]  /*13c20*/  PRMT R40, R36, 0x7632, R40 ;  /* 0x0000763224287816 */ /* 0x000fe40000000028 */
[-C--:B------:R-:W-:Y:S02]  /*13c30*/  LEA R44, P4, R45, R0.reuse, 0x1 ;  /* 0x000000002d2c7211 */ /* 0x080fe400078808ff */
[----:B0-----:R-:W-:Y:S01]  /*13c40*/  LEA R46, P3, R3, R0, 0x1 ;  /* 0x00000000032e7211 */ /* 0x001fe200078608ff */
[----:B------:R-:W-:Y:S01]  /*13c50*/  IMAD R36, R53, 0x2, R3 ;  /* 0x0000000235247824 */ /* 0x000fe200078e0203 */
[-C--:B------:R-:W-:Y:S01]  /*13c60*/  LEA.HI.X.SX32 R45, R45, R2.reuse, 0x1, P4 ;  /* 0x000000022d2d7211 */ /* 0x080fe200020f0eff */
[----:B------:R0:W-:Y:S01]  /*13c70*/  STG.E.U16 [R48.64], R40 ;  /* 0x0000002830007986 */ /* 0x0001e2000c101506 */
[----:B------:R-:W-:Y:S02]  /*13c80*/  LEA.HI.X.SX32 R47, R3, R2, 0x1, P3 ;  /* 0x00000002032f7211 */ /* 0x000fe400018f0eff */
[----:B------:R-:W-:Y:S01]  /*13c90*/  LEA R3, R53, R36, 0x1 ;  /* 0x0000002435037211 */ /* 0x000fe200078e08ff */
[----:B------:R1:W-:Y:S01]  /*13ca0*/  STG.E.U16 [R44.64], R22 ;  /* 0x000000162c007986 */ /* 0x0003e2000c101506 */
[----:B0-----:R-:W-:-:S04]  /*13cb0*/  LEA R48, P3, R36, R0, 0x1 ;  /* 0x0000000024307211 */ /* 0x001fc800078608ff */
[----:B------:R-:W-:Y:S01]  /*13cc0*/  LEA.HI.X.SX32 R49, R36, R2, 0x1, P3 ;  /* 0x0000000224317211 */ /* 0x000fe200018f0eff */
[----:B------:R-:W-:Y:S01]  /*13cd0*/  IMAD R36, R53, 0x2, R3 ;  /* 0x0000000235247824 */ /* 0x000fe200078e0203 */
[C---:B-1----:R-:W-:Y:S01]  /*13ce0*/  LEA R44, P3, R3.reuse, R0, 0x1 ;  /* 0x00000000032c7211 */ /* 0x042fe200078608ff */
[----:B------:R0:W-:Y:S03]  /*13cf0*/  STG.E.U16 [R46.64], R57 ;  /* 0x000000392e007986 */ /* 0x0001e6000c101506 */
[----:B------:R-:W-:Y:S01]  /*13d00*/  LEA.HI.X.SX32 R45, R3, R2, 0x1, P3 ;  /* 0x00000002032d7211 */ /* 0x000fe200018f0eff */
[----:B------:R-:W-:Y:S01]  /*13d10*/  IMAD R3, R53, 0x2, R36 ;  /* 0x0000000235037824 */ /* 0x000fe200078e0224 */
[----:B------:R-:W-:Y:S01]  /*13d20*/  STG.E.U16 [R48.64], R41 ;  /* 0x0000002930007986 */ /* 0x000fe2000c101506 */
[----:B0-----:R-:W-:-:S03]  /*13d30*/  LEA R46, P3, R36, R0, 0x1 ;  /* 0x00000000242e7211 */ /* 0x001fc600078608ff */
[----:B------:R0:W-:Y:S01]  /*13d40*/  STG.E.U16 [R44.64], R37 ;  /* 0x000000252c007986 */ /* 0x0001e2000c101506 */
[----:B------:R-:W-:Y:S02]  /*13d50*/  LEA.HI.X.SX32 R47, R36, R2, 0x1, P3 ;  /* 0x00000002242f7211 */ /* 0x000fe400018f0eff */
[----:B------:R-:W-:Y:S02]  /*13d60*/  LEA R36, R53, R3, 0x1 ;  /* 0x0000000335247211 */ /* 0x000fe400078e08ff */
[----:B------:R-:W-:Y:S02]  /*13d70*/  PRMT R40, R22, 0x7632, R40 ;  /* 0x0000763216287816 */ /* 0x000fe40000000028 */
[----:B0-----:R-:W-:Y:S02]  /*13d80*/  LEA R44, P3, R3, R0, 0x1 ;  /* 0x00000000032c7211 */ /* 0x001fe400078608ff */
[----:B------:R-:W-:Y:S02]  /*13d90*/  PRMT R57, R57, 0x7632, R57 ;  /* 0x0000763239397816 */ /* 0x000fe40000000039 */
[----:B------:R-:W-:Y:S01]  /*13da0*/  LEA.HI.X.SX32 R45, R3, R2, 0x1, P3 ;  /* 0x00000002032d7211 */ /* 0x000fe200018f0eff */
[----:B------:R-:W-:Y:S01]  /*13db0*/  IMAD R3, R53, 0x2, R36 ;  /* 0x0000000235037824 */ /* 0x000fe200078e0224 */
[----:B------:R0:W-:Y:S01]  /*13dc0*/  STG.E.U16 [R46.64], R40 ;  /* 0x000000282e007986 */ /* 0x0001e2000c101506 */
[----:B------:R-:W-:-:S03]  /*13dd0*/  PRMT R37, R41, 0x7632, R37 ;  /* 0x0000763229257816 */ /* 0x000fc60000000025 */
[----:B------:R1:W-:Y:S01]  /*13de0*/  STG.E.U16 [R44.64], R57 ;  /* 0x000000392c007986 */ /* 0x0003e2000c101506 */
[----:B0-----:R-:W-:Y:S01]  /*13df0*/  LEA R40, P3, R36, R0, 0x1 ;  /* 0x0000000024287211 */ /* 0x001fe200078608ff */
[----:B-1----:R-:W-:-:S03]  /*13e00*/  IMAD R44, R53, 0x2, R3 ;  /* 0x00000002352c7824 */ /* 0x002fc600078e0203 */
[----:B------:R-:W-:Y:S02]  /*13e10*/  LEA.HI.X.SX32 R41, R36, R2, 0x1, P3 ;  /* 0x0000000224297211 */ /* 0x000fe400018f0eff */
[----:B------:R-:W-:Y:S02]  /*13e20*/  LEA R46, P3, R3, R0, 0x1 ;  /* 0x00000000032e7211 */ /* 0x000fe400078608ff */
[----:B------:R-:W-:Y:S01]  /*13e30*/  LEA R45, R53, R44, 0x1 ;  /* 0x0000002c352d7211 */ /* 0x000fe200078e08ff */
[----:B------:R0:W-:Y:S01]  /*13e40*/  STG.E.U16 [R40.64], R37 ;  /* 0x0000002528007986 */ /* 0x0001e2000c101506 */
[----:B------:R-:W-:-:S03]  /*13e50*/  LEA.HI.X.SX32 R47, R3, R2, 0x1, P3 ;  /* 0x00000002032f7211 */ /* 0x000fc600018f0eff */
[----:B------:R-:W-:Y:S01]  /*13e60*/  IMAD R3, R53, 0x2, R45 ;  /* 0x0000000235037824 */ /* 0x000fe200078e022d */
[-C--:B------:R-:W-:Y:S02]  /*13e70*/  LEA R36, P4, R45, R0.reuse, 0x1 ;  /* 0x000000002d247211 */ /* 0x080fe400078808ff */
[----:B0-----:R-:W-:Y:S02]  /*13e80*/  PRMT R37, R37, 0x7632, R37 ;  /* 0x0000763225257816 */ /* 0x001fe40000000025 */
[----:B------:R-:W-:-:S03]  /*13e90*/  LEA R40, P3, R44, R0, 0x1 ;  /* 0x000000002c287211 */ /* 0x000fc600078608ff */
[----:B------:R0:W-:Y:S01]  /*13ea0*/  STG.E.U16 [R46.64], R37 ;  /* 0x000000252e007986 */ /* 0x0001e2000c101506 */
[----:B------:R-:W-:Y:S02]  /*13eb0*/  LEA.HI.X.SX32 R41, R44, R2, 0x1, P3 ;  /* 0x000000022c297211 */ /* 0x000fe400018f0eff */
[----:B------:R-:W-:-:S03]  /*13ec0*/  LEA R44, P3, R3, R0, 0x1 ;  /* 0x00000000032c7211 */ /* 0x000fc600078608ff */
[----:B------:R1:W-:Y:S01]  /*13ed0*/  STG.E.U16 [R40.64], R23 ;  /* 0x0000001728007986 */ /* 0x0003e2000c101506 */
[----:B0-----:R-:W-:Y:S01]  /*13ee0*/  IMAD R46, R53, 0x2, R3 ;  /* 0x00000002352e7824 */ /* 0x001fe200078e0203 */
[-C--:B------:R-:W-:Y:S02]  /*13ef0*/  LEA.HI.X.SX32 R37, R45, R2.reuse, 0x1, P4 ;  /* 0x000000022d257211 */ /* 0x080fe400020f0eff */
[----:B------:R-:W-:Y:S02]  /*13f00*/  LEA.HI.X.SX32 R45, R3, R2, 0x1, P3 ;  /* 0x00000002032d7211 */ /* 0x000fe400018f0eff */
[----:B------:R-:W-:Y:S02]  /*13f10*/  LEA R3, R53, R46, 0x1 ;  /* 0x0000002e35037211 */ /* 0x000fe400078e08ff */
[C---:B-1----:R-:W-:Y:S01]  /*13f20*/  LEA R40, P3, R46.reuse, R0, 0x1 ;  /* 0x000000002e287211 */ /* 0x042fe200078608ff */
[----:B------:R0:W-:Y:S03]  /*13f30*/  STG.E.U16 [R36.64], R58 ;  /* 0x0000003a24007986 */ /* 0x0001e6000c101506 */
[----:B------:R-:W-:Y:S01]  /*13f40*/  LEA.HI.X.SX32 R41, R46, R2, 0x1, P3 ;  /* 0x000000022e297211 */ /* 0x000fe200018f0eff */
[----:B------:R1:W-:Y:S01]  /*13f50*/  STG.E.U16 [R44.64], R42 ;  /* 0x0000002a2c007986 */ /* 0x0003e2000c101506 */
[----:B------:R-:W-:-:S03]  /*13f60*/  PRMT R47, R23, 0x7632, R47 ;  /* 0x00007632172f7816 */ /* 0x000fc6000000002f */
[----:B------:R2:W-:Y:S01]  /*13f70*/  STG.E.U16 [R40.64], R38 ;  /* 0x0000002628007986 */ /* 0x0005e2000c101506 */
[----:B0-----:R-:W-:Y:S01]  /*13f80*/  LEA R36, P3, R3, R0, 0x1 ;  /* 0x0000000003247211 */ /* 0x001fe200078608ff */
[----:B-1----:R-:W-:-:S03]  /*13f90*/  IMAD R44, R53, 0x2, R3 ;  /* 0x00000002352c7824 */ /* 0x002fc600078e0203 */
[----:B------:R-:W-:Y:S01]  /*13fa0*/  LEA.HI.X.SX32 R37, R3, R2, 0x1, P3 ;  /* 0x0000000203257211 */ /* 0x000fe200018f0eff */
[----:B------:R-:W-:Y:S01]  /*13fb0*/  IMAD R3, R53, 0x2, R44 ;  /* 0x0000000235037824 */ /* 0x000fe200078e022c */
[----:B--2---:R-:W-:-:S03]  /*13fc0*/  LEA R40, P3, R44, R0, 0x1 ;  /* 0x000000002c287211 */ /* 0x004fc600078608ff */
[----:B------:R0:W-:Y:S01]  /*13fd0*/  STG.E.U16 [R36.64], R47 ;  /* 0x0000002f24007986 */ /* 0x0001e2000c101506 */
[----:B------:R-:W-:Y:S02]  /*13fe0*/  PRMT R46, R58, 0x7632, R46 ;  /* 0x000076323a2e7816 */ /* 0x000fe4000000002e */
[----:B------:R-:W-:Y:S02]  /*13ff0*/  LEA.HI.X.SX32 R41, R44, R2, 0x1, P3 ;  /* 0x000000022c297211 */ /* 0x000fe400018f0eff */
[----:B------:R-:W-:-:S03]  /*14000*/  LEA R45, R53, R3, 0x1 ;  /* 0x00000003352d7211 */ /* 0x000fc600078e08ff */
[----:B------:R1:W-:Y:S01]  /*14010*/  STG.E.U16 [R40.64], R46 ;  /* 0x0000002e28007986 */ /* 0x0003e2000c101506 */
[----:B0-----:R-:W-:-:S04]  /*14020*/  LEA R36, P3, R3, R0, 0x1 ;  /* 0x0000000003247211 */ /* 0x001fc800078608ff */
[----:B------:R-:W-:Y:S01]  /*14030*/  LEA.HI.X.SX32 R37, R3, R2, 0x1, P3 ;  /* 0x0000000203257211 */ /* 0x000fe200018f0eff */
[----:B------:R-:W-:Y:S01]  /*14040*/  IMAD R3, R53, 0x2, R45 ;  /* 0x0000000235037824 */ /* 0x000fe200078e022d */
[----:B-1----:R-:W-:-:S03]  /*14050*/  LEA R40, P3, R45, R0, 0x1 ;  /* 0x000000002d287211 */ /* 0x002fc600078608ff */
[----:B------:R-:W-:Y:S01]  /*14060*/  IMAD R47, R53, 0x2, R3 ;  /* 0x00000002352f7824 */ /* 0x000fe200078e0203 */
[----:B------:R-:W-:Y:S02]  /*14070*/  PRMT R48, R42, 0x7632, R48 ;  /* 0x000076322a307816 */ /* 0x000fe40000000030 */
[----:B------:R-:W-:Y:S02]  /*14080*/  LEA.HI.X.SX32 R41, R45, R2, 0x1, P3 ;  /* 0x000000022d297211 */ /* 0x000fe400018f0eff */
[C---:B------:R-:W-:Y:S01]  /*14090*/  LEA R44, P3, R3.reuse, R0, 0x1 ;  /* 0x00000000032c7211 */ /* 0x040fe200078608ff */
[----:B------:R0:W-:Y:S01]  /*140a0*/  STG.E.U16 [R36.64], R48 ;  /* 0x0000003024007986 */ /* 0x0001e2000c101506 */
[----:B------:R-:W-:Y:S02]  /*140b0*/  PRMT R38, R38, 0x7632, R38 ;  /* 0x0000763226267816 */ /* 0x000fe40000000026 */
        /* <DEDUP_REMOVED lines=9> */
[----:B------:R1:W-:Y:S01]  /*14150*/  STG.E.U16 [R36.64], R59 ;  /* 0x0000003b24007986 */ /* 0x0003e2000c101506 */
[----:B0-----:R-:W-:Y:S01]  /*14160*/  IMAD R45, R53, 0x2, R47 ;  /* 0x00000002352d7824 */ /* 0x001fe200078e022f */
[----:B-1----:R-:W-:-:S04]  /*14170*/  LEA R36, P3, R47, R0, 0x1 ;  /* 0x000000002f247211 */ /* 0x002fc800078608ff */
[----:B------:R-:W-:Y:S02]  /*14180*/  LEA.HI.X.SX32 R37, R47, R2, 0x1, P3 ;  /* 0x000000022f257211 */ /* 0x000fe400018f0eff */
[C---:B------:R-:W-:Y:S01]  /*14190*/  LEA R47, R53.reuse, R45, 0x1 ;  /* 0x0000002d352f7211 */ /* 0x040fe200078e08ff */
[----:B------:R0:W-:Y:S04]  /*141a0*/  STG.E.U16 [R40.64], R43 ;  /* 0x0000002b28007986 */ /* 0x0001e8000c101506 */
[----:B------:R-:W-:Y:S01]  /*141b0*/  IMAD R46, R53, 0x2, R47 ;  /* 0x00000002352e7824 */ /* 0x000fe200078e022f */
[----:B------:R-:W-:Y:S01]  /*141c0*/  PRMT R3, R61, 0x7632, R3 ;  /* 0x000076323d037816 */ /* 0x000fe20000000003 */
[----:B------:R1:W-:Y:S01]  /*141d0*/  STG.E.U16 [R36.64], R39 ;  /* 0x0000002724007986 */ /* 0x0003e2000c101506 */
[----:B0-----:R-:W-:-:S04]  /*141e0*/  LEA R40, P3, R45, R0, 0x1 ;  /* 0x000000002d287211 */ /* 0x001fc800078608ff */
[----:B------:R-:W-:Y:S01]  /*141f0*/  LEA.HI.X.SX32 R41, R45, R2, 0x1, P3 ;  /* 0x000000022d297211 */ /* 0x000fe200018f0eff */
[----:B------:R-:W-:Y:S01]  /*14200*/  IMAD R45, R53, 0x2, R46 ;  /* 0x00000002352d7824 */ /* 0x000fe200078e022e */
[CC--:B-1----:R-:W-:Y:S02]  /*14210*/  LEA R36, P3, R46.reuse, R0.reuse, 0x1 ;  /* 0x000000002e247211 */ /* 0x0c2fe400078608ff */
[----:B------:R-:W-:Y:S01]  /*14220*/  LEA R38, P4, R47, R0, 0x1 ;  /* 0x000000002f267211 */ /* 0x000fe200078808ff */
[----:B------:R0:W-:Y:S01]  /*14230*/  STG.E.U16 [R40.64], R3 ;  /* 0x0000000328007986 */ /* 0x0001e2000c101506 */
[----:B------:R-:W-:Y:S02]  /*14240*/  LEA.HI.X.SX32 R37, R46, R2, 0x1, P3 ;  /* 0x000000022e257211 */ /* 0x000fe400018f0eff */
[----:B------:R-:W-:Y:S02]  /*14250*/  PRMT R44, R43, 0x7632, R44 ;  /* 0x000076322b2c7816 */ /* 0x000fe4000000002c */
[----:B------:R-:W-:-:S02]  /*14260*/  PRMT R43, R39, 0x7632, R43 ;  /* 0x00007632272b7816 */ /* 0x000fc4000000002b */
[----:B------:R-:W-:Y:S02]  /*14270*/  PRMT R42, R59, 0x7632, R42 ;  /* 0x000076323b2a7816 */ /* 0x000fe4000000002a */
[----:B------:R-:W-:Y:S02]  /*14280*/  LEA.HI.X.SX32 R39, R47, R2, 0x1, P4 ;  /* 0x000000022f277211 */ /* 0x000fe400020f0eff */
[----:B0-----:R-:W-:Y:S02]  /*14290*/  LEA R40, P3, R45, R0, 0x1 ;  /* 0x000000002d287211 */ /* 0x001fe400078608ff */
[----:B------:R-:W-:Y:S02]  /*142a0*/  LEA R3, R53, R45, 0x1 ;  /* 0x0000002d35037211 */ /* 0x000fe400078e08ff */
[----:B------:R-:W-:Y:S01]  /*142b0*/  LEA.HI.X.SX32 R41, R45, R2, 0x1, P3 ;  /* 0x000000022d297211 */ /* 0x000fe200018f0eff */
[----:B------:R-:W-:Y:S02]  /*142c0*/  STG.E.U16 [R38.64], R42 ;  /* 0x0000002a26007986 */ /* 0x000fe4000c101506 */
[----:B------:R-:W-:-:S02]  /*142d0*/  IMAD R45, R53, 0x2, R3 ;  /* 0x00000002352d7824 */ /* 0x000fc400078e0203 */
[----:B------:R0:W-:Y:S02]  /*142e0*/  STG.E.U16 [R36.64], R44 ;  /* 0x0000002c24007986 */ /* 0x0001e4000c101506 */
[----:B------:R-:W-:Y:S02]  /*142f0*/  IMAD R47, R53, 0x2, R45 ;  /* 0x00000002352f7824 */ /* 0x000fe400078e022d */
[----:B------:R1:W-:Y:S01]  /*14300*/  STG.E.U16 [R40.64], R43 ;  /* 0x0000002b28007986 */ /* 0x0003e2000c101506 */
[-C--:B0-----:R-:W-:Y:S02]  /*14310*/  LEA R36, P3, R3, R0.reuse, 0x1 ;  /* 0x0000000003247211 */ /* 0x081fe400078608ff */
[----:B------:R-:W-:Y:S02]  /*14320*/  LEA R38, P4, R45, R0, 0x1 ;  /* 0x000000002d267211 */ /* 0x000fe400078808ff */
[----:B------:R-:W-:Y:S02]  /*14330*/  LEA.HI.X.SX32 R37, R3, R2, 0x1, P3 ;  /* 0x0000000203257211 */ /* 0x000fe400018f0eff */
[----:B------:R-:W-:-:S02]  /*14340*/  LEA R3, R53, R47, 0x1 ;  /* 0x0000002f35037211 */ /* 0x000fc400078e08ff */
[----:B------:R-:W-:Y:S02]  /*14350*/  LEA.HI.X.SX32 R39, R45, R2, 0x1, P4 ;  /* 0x000000022d277211 */ /* 0x000fe400020f0eff */
[----:B-1----:R-:W-:Y:S01]  /*14360*/  LEA R40, P3, R47, R0, 0x1 ;  /* 0x000000002f287211 */ /* 0x002fe200078608ff */
[----:B------:R-:W-:Y:S01]  /*14370*/  IMAD R45, R53, 0x2, R3 ;  /* 0x00000002352d7824 */ /* 0x000fe200078e0203 */
[----:B------:R0:W-:Y:S02]  /*14380*/  STG.E.U16 [R36.64], R28 ;  /* 0x0000001c24007986 */ /* 0x0001e4000c101506 */
[----:B------:R-:W-:Y:S01]  /*14390*/  LEA.HI.X.SX32 R41, R47, R2, 0x1, P3 ;  /* 0x000000022f297211 */ /* 0x000fe200018f0eff */
[----:B------:R-:W-:Y:S01]  /*143a0*/  IMAD R43, R53, 0x2, R45 ;  /* 0x00000002352b7824 */ /* 0x000fe200078e022d */
[----:B0-----:R-:W-:-:S04]  /*143b0*/  LEA R36, P3, R3, R0, 0x1 ;  /* 0x0000000003247211 */ /* 0x001fc800078608ff */
[----:B------:R-:W-:Y:S02]  /*143c0*/  LEA.HI.X.SX32 R37, R3, R2, 0x1, P3 ;  /* 0x0000000203257211 */ /* 0x000fe400018f0eff */
[C---:B------:R-:W-:Y:S01]  /*143d0*/  LEA R3, R53.reuse, R43, 0x1 ;  /* 0x0000002b35037211 */ /* 0x040fe200078e08ff */
[----:B------:R0:W-:Y:S04]  /*143e0*/  STG.E.U16 [R38.64], R32 ;  /* 0x0000002026007986 */ /* 0x0001e8000c101506 */
[C---:B------:R-:W-:Y:S01]  /*143f0*/  IMAD R47, R53.reuse, 0x2, R3 ;  /* 0x00000002352f7824 */ /* 0x040fe200078e0203 */
[----:B------:R-:W-:Y:S03]  /*14400*/  STG.E.U16 [R40.64], R12 ;  /* 0x0000000c28007986 */ /* 0x000fe6000c101506 */
[----:B------:R-:W-:Y:S01]  /*14410*/  IMAD R49, R53, 0x2, R47 ;  /* 0x0000000235317824 */ /* 0x000fe200078e022f */
[----:B------:R1:W-:Y:S01]  /*14420*/  STG.E.U16 [R36.64], R8 ;  /* 0x0000000824007986 */ /* 0x0003e2000c101506 */
[----:B0-----:R-:W-:-:S02]  /*14430*/  LEA R38, P3, R45, R0, 0x1 ;  /* 0x000000002d267211 */ /* 0x001fc400078608ff */
[----:B------:R-:W-:Y:S02]  /*14440*/  PRMT R28, R28, 0x7632, R28 ;  /* 0x000076321c1c7816 */ /* 0x000fe4000000001c */
[----:B------:R-:W-:Y:S02]  /*14450*/  LEA.HI.X.SX32 R39, R45, R2, 0x1, P3 ;  /* 0x000000022d277211 */ /* 0x000fe400018f0eff */
[----:B-1----:R-:W-:-:S04]  /*14460*/  LEA R36, P4, R43, R0, 0x1 ;  /* 0x000000002b247211 */ /* 0x002fc800078808ff */
[----:B------:R-:W-:Y:S02]  /*14470*/  LEA.HI.X.SX32 R37, R43, R2, 0x1, P4 ;  /* 0x000000022b257211 */ /* 0x000fe400020f0eff */
[C---:B------:R-:W-:Y:S01]  /*14480*/  LEA R43, R53.reuse, R49, 0x1 ;  /* 0x00000031352b7211 */ /* 0x040fe200078e08ff */
[----:B------:R0:W-:Y:S04]  /*14490*/  STG.E.U16 [R38.64], R28 ;  /* 0x0000001c26007986 */ /* 0x0001e8000c101506 */
[----:B------:R-:W-:Y:S01]  /*144a0*/  IMAD R45, R53, 0x2, R43 ;  /* 0x00000002352d7824 */ /* 0x000fe200078e022b */
[----:B0-----:R-:W-:-:S04]  /*144b0*/  LEA R38, P3, R3, R0, 0x1 ;  /* 0x0000000003267211 */ /* 0x001fc800078608ff */
[----:B------:R-:W-:Y:S01]  /*144c0*/  LEA.HI.X.SX32 R39, R3, R2, 0x1, P3 ;  /* 0x0000000203277211 */ /* 0x000fe200018f0eff */
[----:B------:R-:W-:Y:S01]  /*144d0*/  IMAD R3, R53, 0x2, R45 ;  /* 0x0000000235037824 */ /* 0x000fe200078e022d */
[----:B------:R-:W-:Y:S02]  /*144e0*/  PRMT R32, R32, 0x7632, R32 ;  /* 0x0000763220207816 */ /* 0x000fe40000000020 */
[----:B------:R-:W-:Y:S02]  /*144f0*/  PRMT R8, R12, 0x7632, R8 ;  /* 0x000076320c087816 */ /* 0x000fe40000000008 */
[----:B------:R-:W-:Y:S02]  /*14500*/  LEA R40, P4, R47, R0, 0x1 ;  /* 0x000000002f287211 */ /* 0x000fe400078808ff */
[----:B------:R-:W-:Y:S01]  /*14510*/  LEA R12, R53, R3, 0x1 ;  /* 0x00000003350c7211 */ /* 0x000fe200078e08ff */
[----:B------:R0:W-:Y:S01]  /*14520*/  STG.E.U16 [R36.64], R32 ;  /* 0x0000002024007986 */ /* 0x0001e2000c101506 */
[----:B------:R-:W-:-:S02]  /*14530*/  PRMT R42, R8, 0x7632, R42 ;  /* 0x00007632082a7816 */ /* 0x000fc4000000002a */
[----:B------:R-:W-:Y:S01]  /*14540*/  LEA.HI.X.SX32 R41, R47, R2, 0x1, P4 ;  /* 0x000000022f297211 */ /* 0x000fe200020f0eff */
[----:B------:R-:W-:Y:S01]  /*14550*/  IMAD R44, R53, 0x2, R12 ;  /* 0x00000002352c7824 */ /* 0x000fe200078e020c */
[----:B------:R1:W-:Y:S01]  /*14560*/  STG.E.U16 [R38.64], R8 ;  /* 0x0000000826007986 */ /* 0x0003e2000c101506 */
[----:B0-----:R-:W-:-:S03]  /*14570*/  LEA R36, P3, R49, R0, 0x1 ;  /* 0x0000000031247211 */ /* 0x001fc600078608ff */
[----:B------:R0:W-:Y:S01]  /*14580*/  STG.E.U16 [R40.64], R42 ;  /* 0x0000002a28007986 */ /* 0x0001e2000c101506 */
[----:B------:R-:W-:Y:S01]  /*14590*/  IMAD R32, R53, 0x2, R44 ;  /* 0x0000000235207824 */ /* 0x000fe200078e022c */
[----:B------:R-:W-:-:S04]  /*145a0*/  LEA.HI.X.SX32 R37, R49, R2, 0x1, P3 ;  /* 0x0000000231257211 */ /* 0x000fc800018f0eff */
[----:B-1----:R-:W-:Y:S01]  /*145b0*/  LEA R8, R53, R32, 0x1 ;  /* 0x0000002035087211 */ /* 0x002fe200078e08ff */
[----:B------:R1:W-:Y:S01]  /*145c0*/  STG.E.U16 [R36.64], R29 ;  /* 0x0000001d24007986 */ /* 0x0003e2000c101506 */
[----:B0-----:R-:W-:-:S04]  /*145d0*/  LEA R40, P3, R43, R0, 0x1 ;  /* 0x000000002b287211 */ /* 0x001fc800078608ff */
[----:B------:R-:W-:Y:S02]  /*145e0*/  LEA.HI.X.SX32 R41, R43, R2, 0x1, P3 ;  /* 0x000000022b297211 */ /* 0x000fe400018f0eff */
[----:B-1----:R-:W-:-:S04]  /*145f0*/  LEA R36, P3, R3, R0, 0x1 ;  /* 0x0000000003247211 */ /* 0x002fc800078608ff */
[----:B------:R-:W-:Y:S01]  /*14600*/  LEA.HI.X.SX32 R37, R3, R2, 0x1, P3 ;  /* 0x0000000203257211 */ /* 0x000fe200018f0eff */
[----:B------:R-:W-:Y:S01]  /*14610*/  IMAD R3, R53, 0x2, R8 ;  /* 0x0000000235037824 */ /* 0x000fe200078e0208 */
[----:B------:R-:W-:-:S03]  /*14620*/  LEA R38, P4, R45, R0, 0x1 ;  /* 0x000000002d267211 */ /* 0x000fc600078808ff */
[----:B------:R-:W-:Y:S01]  /*14630*/  IMAD R43, R53, 0x2, R3 ;  /* 0x00000002352b7824 */ /* 0x000fe200078e0203 */
[----:B------:R-:W-:Y:S01]  /*14640*/  LEA.HI.X.SX32 R39, R45, R2, 0x1, P4 ;  /* 0x000000022d277211 */ /* 0x000fe200020f0eff */
[----:B------:R-:W-:Y:S03]  /*14650*/  STG.E.U16 [R40.64], R33 ;  /* 0x0000002128007986 */ /* 0x000fe6000c101506 */
[----:B------:R-:W-:Y:S01]  /*14660*/  LEA R42, R53, R43, 0x1 ;  /* 0x0000002b352a7211 */ /* 0x000fe200078e08ff */
[----:B------:R0:W-:Y:S04]  /*14670*/  STG.E.U16 [R38.64], R13 ;  /* 0x0000000d26007986 */ /* 0x0001e8000c101506 */
[----:B------:R1:W-:Y:S01]  /*14680*/  STG.E.U16 [R36.64], R9 ;  /* 0x0000000924007986 */ /* 0x0003e2000c101506 */
[----:B------:R-:W-:-:S02]  /*14690*/  LEA R28, P4, R44, R0, 0x1 ;  /* 0x000000002c1c7211 */ /* 0x000fc400078808ff */
[----:B------:R-:W-:Y:S02]  /*146a0*/  PRMT R45, R29, 0x7632, R45 ;  /* 0x000076321d2d7816 */ /* 0x000fe4000000002d */
[----:B0-----:R-:W-:Y:S01]  /*146b0*/  LEA R38, P3, R12, R0, 0x1 ;  /* 0x000000000c267211 */ /* 0x001fe200078608ff */
[----:B-1----:R-:W-:-:S03]  /*146c0*/  IMAD R36, R53, 0x2, R42 ;  /* 0x0000000235247824 */ /* 0x002fc600078e022a */
[-C--:B------:R-:W-:Y:S01]  /*146d0*/  LEA.HI.X.SX32 R39, R12, R2.reuse, 0x1, P3 ;  /* 0x000000020c277211 */ /* 0x080fe200018f0eff */
[----:B------:R-:W-:Y:S01]  /*146e0*/  IMAD R37, R53, 0x2, R36 ;  /* 0x0000000235257824 */ /* 0x000fe200078e0224 */
[----:B------:R-:W-:Y:S02]  /*146f0*/  LEA.HI.X.SX32 R29, R44, R2, 0x1, P4 ;  /* 0x000000022c1d7211 */ /* 0x000fe400020f0eff */
[----:B------:R-:W-:Y:S02]  /*14700*/  PRMT R33, R33, 0x7632, R33 ;  /* 0x0000763221217816 */ /* 0x000fe40000000021 */
[----:B------:R-:W-:Y:S01]  /*14710*/  LEA R41, R53, R37, 0x1 ;  /* 0x0000002535297211 */ /* 0x000fe200078e08ff */
[----:B------:R0:W-:Y:S01]  /*14720*/  STG.E.U16 [R38.64], R45 ;  /* 0x0000002d26007986 */ /* 0x0001e2000c101506 */
[----:B------:R-:W-:-:S03]  /*14730*/  LEA R12, P3, R32, R0, 0x1 ;  /* 0x00000000200c7211 */ /* 0x000fc600078608ff */
[----:B------:R1:W-:Y:S01]  /*14740*/  STG.E.U16 [R28.64], R33 ;  /* 0x000000211c007986 */ /* 0x0003e2000c101506 */
[----:B------:R-:W-:Y:S02]  /*14750*/  PRMT R9, R13, 0x7632, R9 ;  /* 0x000076320d097816 */ /* 0x000fe40000000009 */
[----:B------:R-:W-:Y:S01]  /*14760*/  LEA.HI.X.SX32 R13, R32, R2, 0x1, P3 ;  /* 0x00000002200d7211 */ /* 0x000fe200018f0eff */
[----:B0-----:R-:W-:Y:S01]  /*14770*/  IMAD R39, R53, 0x2, R41 ;  /* 0x0000000235277824 */ /* 0x001fe200078e0229 */
[----:B-1----:R-:W-:-:S03]  /*14780*/  LEA R28, P4, R8, R0, 0x1 ;  /* 0x00000000081c7211 */ /* 0x002fc600078808ff */
[----:B------:R-:W-:Y:S01]  /*14790*/  IMAD R38, R53, 0x2, R39 ;  /* 0x0000000235267824 */ /* 0x000fe200078e0227 */
[----:B------:R-:W-:Y:S02]  /*147a0*/  LEA.HI.X.SX32 R29, R8, R2, 0x1, P4 ;  /* 0x00000002081d7211 */ /* 0x000fe400020f0eff */
[----:B------:R-:W-:Y:S01]  /*147b0*/  LEA R8, P3, R3, R0, 0x1 ;  /* 0x0000000003087211 */ /* 0x000fe200078608ff */
[----:B------:R0:W-:Y:S01]  /*147c0*/  STG.E.U16 [R12.64], R9 ;  /* 0x000000090c007986 */ /* 0x0001e2000c101506 */
[----:B------:R-:W-:Y:S02]  /*147d0*/  PRMT R44, R9, 0x7632, R44 ;  /* 0x00007632092c7816 */ /* 0x000fe4000000002c */
[----:B0-----:R-:W-:Y:S02]  /*147e0*/  LEA.HI.X.SX32 R9, R3, R2, 0x1, P3 ;  /* 0x0000000203097211 */ /* 0x001fe400018f0eff */
[C---:B------:R-:W-:Y:S01]  /*147f0*/  LEA R3, R53.reuse, R38, 0x1 ;  /* 0x0000002635037211 */ /* 0x040fe200078e08ff */
[----:B------:R0:W-:Y:S04]  /*14800*/  STG.E.U16 [R28.64], R44 ;  /* 0x0000002c1c007986 */ /* 0x0001e8000c101506 */
[----:B------:R-:W-:Y:S01]  /*14810*/  IMAD R40, R53, 0x2, R3 ;  /* 0x0000000235287824 */ /* 0x000fe200078e0203 */
[----:B------:R-:W-:-:S02]  /*14820*/  LEA R32, P3, R43, R0, 0x1 ;  /* 0x000000002b207211 */ /* 0x000fc400078608ff */
[C---:B------:R-:W-:Y:S01]  /*14830*/  LEA R12, P4, R42.reuse, R0, 0x1 ;  /* 0x000000002a0c7211 */ /* 0x040fe200078808ff */
[----:B0-----:R-:W-:Y:S01]  /*14840*/  IMAD R29, R53, 0x2, R40 ;  /* 0x00000002351d7824 */ /* 0x001fe200078e0228 */
[-C--:B------:R-:W-:Y:S01]  /*14850*/  LEA.HI.X.SX32 R33, R43, R2.reuse, 0x1, P3 ;  /* 0x000000022b217211 */ /* 0x080fe200018f0eff */
[----:B------:R-:W-:Y:S03]  /*14860*/  STG.E.U16 [R8.64], R30 ;  /* 0x0000001e08007986 */ /* 0x000fe6000c101506 */
[----:B------:R-:W-:Y:S01]  /*14870*/  LEA R43, R53, R29, 0x1 ;  /* 0x0000001d352b7211 */ /* 0x000fe200078e08ff */
[----:B------:R0:W-:Y:S01]  /*14880*/  STG.E.U16 [R32.64], R34 ;  /* 0x0000002220007986 */ /* 0x0001e2000c101506 */
[----:B------:R-:W-:-:S05]  /*14890*/  LEA.HI.X.SX32 R13, R42, R2, 0x1, P4 ;  /* 0x000000022a0d7211 */ /* 0x000fca00020f0eff */
[----:B------:R1:W-:Y:S01]  /*148a0*/  STG.E.U16 [R12.64], R14 ;  /* 0x0000000e0c007986 */ /* 0x0003e2000c101506 */
[----:B0-----:R-:W-:Y:S01]  /*148b0*/  IMAD R32, R53, 0x2, R43 ;  /* 0x0000000235207824 */ /* 0x001fe200078e022b */
[----:B------:R-:W-:-:S03]  /*148c0*/  LEA R8, P3, R36, R0, 0x1 ;  /* 0x0000000024087211 */ /* 0x000fc600078608ff */
[----:B-1----:R-:W-:Y:S01]  /*148d0*/  IMAD R12, R53, 0x2, R32 ;  /* 0x00000002350c7824 */ /* 0x002fe200078e0220 */
[----:B------:R-:W-:-:S04]  /*148e0*/  LEA.HI.X.SX32 R9, R36, R2, 0x1, P3 ;  /* 0x0000000224097211 */ /* 0x000fc800018f0eff */
[----:B------:R-:W-:Y:S02]  /*148f0*/  LEA R28, R53, R12, 0x1 ;  /* 0x0000000c351c7211 */ /* 0x000fe400078e08ff */
[----:B------:R-:W-:-:S03]  /*14900*/  LEA R36, P3, R37, R0, 0x1 ;  /* 0x0000000025247211 */ /* 0x000fc600078608ff */
[----:B------:R-:W-:Y:S01]  /*14910*/  IMAD R33, R53, 0x2, R28 ;  /* 0x0000000235217824 */ /* 0x000fe200078e021c */
[----:B------:R0:W-:Y:S01]  /*14920*/  STG.E.U16 [R8.64], R10 ;  /* 0x0000000a08007986 */ /* 0x0001e2000c101506 */
[----:B------:R-:W-:Y:S02]  /*14930*/  LEA.HI.X.SX32 R37, R37, R2, 0x1, P3 ;  /* 0x0000000225257211 */ /* 0x000fe400018f0eff */
[----:B------:R-:W-:Y:S01]  /*14940*/  IMAD R13, R53, 0x2, R33 ;  /* 0x00000002350d7824 */ /* 0x000fe200078e0221 */
[----:B------:R-:W-:Y:S02]  /*14950*/  PRMT R30, R30, 0x7632, R30 ;  /* 0x000076321e1e7816 */ /* 0x000fe4000000001e */
[----:B0-----:R-:W-:-:S04]  /*14960*/  LEA R8, P3, R41, R0, 0x1 ;  /* 0x0000000029087211 */ /* 0x001fc800078608ff */
[----:B------:R-:W-:Y:S02]  /*14970*/  LEA.HI.X.SX32 R9, R41, R2, 0x1, P3 ;  /* 0x0000000229097211 */ /* 0x000fe400018f0eff */
[----:B------:R-:W-:Y:S02]  /*14980*/  LEA R41, R53, R13, 0x1 ;  /* 0x0000000d35297211 */ /* 0x000fe400078e08ff */
[----:B------:R-:W-:Y:S02]  /*14990*/  PRMT R34, R34, 0x7632, R34 ;  /* 0x0000763222227816 */ /* 0x000fe40000000022 */
[----:B------:R-:W-:Y:S01]  /*149a0*/  LEA R44, P3, R39, R0, 0x1 ;  /* 0x00000000272c7211 */ /* 0x000fe200078608ff */
[----:B------:R-:W-:Y:S01]  /*149b0*/  IMAD R42, R53, 0x2, R41 ;  /* 0x00000002352a7824 */ /* 0x000fe200078e0229 */
[----:B------:R0:W-:Y:S02]  /*149c0*/  STG.E.U16 [R36.64], R30 ;  /* 0x0000001e24007986 */ /* 0x0001e4000c101506 */
[----:B------:R-:W-:-:S02]  /*149d0*/  LEA.HI.X.SX32 R45, R39, R2, 0x1, P3 ;  /* 0x00000002272d7211 */ /* 0x000fc400018f0eff */
[----:B------:R1:W-:Y:S01]  /*149e0*/  STG.E.U16 [R8.64], R34 ;  /* 0x0000002208007986 */ /* 0x0003e2000c101506 */
[----:B------:R-:W-:Y:S01]  /*149f0*/  PRMT R14, R14, 0x7632, R14 ;  /* 0x000076320e0e7816 */ /* 0x000fe2000000000e */
[----:B0-----:R-:W-:Y:S01]  /*14a00*/  IMAD R37, R53, 0x2, R42 ;  /* 0x0000000235257824 */ /* 0x001fe200078e022a */
[----:B-1----:R-:W-:-:S04]  /*14a10*/  LEA R8, P3, R38, R0, 0x1 ;  /* 0x0000000026087211 */ /* 0x002fc800078608ff */
[----:B------:R-:W-:Y:S02]  /*14a20*/  LEA R36, R53, R37, 0x1 ;  /* 0x0000002535247211 */ /* 0x000fe400078e08ff */
[----:B------:R-:W-:Y:S02]  /*14a30*/  LEA.HI.X.SX32 R9, R38, R2, 0x1, P3 ;  /* 0x0000000226097211 */ /* 0x000fe400018f0eff */
[C---:B------:R-:W-:Y:S02]  /*14a40*/  LEA R38, P3, R3.reuse, R0, 0x1 ;  /* 0x0000000003267211 */ /* 0x040fe400078608ff */
[----:B------:R-:W-:Y:S02]  /*14a50*/  PRMT R10, R10, 0x7632, R10 ;  /* 0x000076320a0a7816 */ /* 0x000fe4000000000a */
[----:B------:R-:W-:Y:S01]  /*14a60*/  LEA.HI.X.SX32 R39, R3, R2, 0x1, P3 ;  /* 0x0000000203277211 */ /* 0x000fe200018f0eff */
[C---:B------:R-:W-:Y:S01]  /*14a70*/  IMAD R3, R53.reuse, 0x2, R36 ;  /* 0x0000000235037824 */ /* 0x040fe200078e0224 */
[----:B------:R-:W-:Y:S03]  /*14a80*/  STG.E.U16 [R44.64], R14 ;  /* 0x0000000e2c007986 */ /* 0x000fe6000c101506 */
[----:B------:R-:W-:Y:S01]  /*14a90*/  IMAD R34, R53, 0x2, R3 ;  /* 0x0000000235227824 */ /* 0x000fe200078e0203 */
[----:B------:R0:W-:Y:S04]  /*14aa0*/  STG.E.U16 [R8.64], R10 ;  /* 0x0000000a08007986 */ /* 0x0001e8000c101506 */
[----:B------:R1:W-:Y:S01]  /*14ab0*/  STG.E.U16 [R38.64], R31 ;  /* 0x0000001f26007986 */ /* 0x0003e2000c101506 */
[----:B0-----:R-:W-:-:S04]  /*14ac0*/  LEA R8, P3, R40, R0, 0x1 ;  /* 0x0000000028087211 */ /* 0x001fc800078608ff */
[----:B------:R-:W-:Y:S02]  /*14ad0*/  LEA.HI.X.SX32 R9, R40, R2, 0x1, P3 ;  /* 0x0000000228097211 */ /* 0x000fe400018f0eff */
[----:B------:R-:W-:Y:S02]  /*14ae0*/  LEA R40, R53, R34, 0x1 ;  /* 0x0000002235287211 */ /* 0x000fe400078e08ff */
[----:B------:R-:W-:Y:S01]  /*14af0*/  LEA R30, P3, R29, R0, 0x1 ;  /* 0x000000001d1e7211 */ /* 0x000fe200078608ff */
[----:B------:R0:W-:Y:S01]  /*14b00*/  STG.E.U16 [R8.64], R35 ;  /* 0x0000002308007986 */ /* 0x0001e2000c101506 */
[----:B------:R-:W-:Y:S02]  /*14b10*/  PRMT R45, R35, 0x7632, R45 ;  /* 0x00007632232d7816 */ /* 0x000fe4000000002d */
[----:B------:R-:W-:Y:S02]  /*14b20*/  PRMT R46, R31, 0x7632, R46 ;  /* 0x000076321f2e7816 */ /* 0x000fe4000000002e */
[----:B-1----:R-:W-:Y:S01]  /*14b30*/  LEA.HI.X.SX32 R31, R29, R2, 0x1, P3 ;  /* 0x000000021d1f7211 */ /* 0x002fe200018f0eff */
[----:B0-----:R-:W-:Y:S01]  /*14b40*/  IMAD R35, R53, 0x2, R40 ;  /* 0x0000000235237824 */ /* 0x001fe200078e0228 */
[----:B------:R-:W-:-:S03]  /*14b50*/  LEA R8, P3, R43, R0, 0x1 ;  /* 0x000000002b087211 */ /* 0x000fc600078608ff */
[----:B------:R-:W-:Y:S01]  /*14b60*/  IMAD R29, R53, 0x2, R35 ;  /* 0x00000002351d7824 */ /* 0x000fe200078e0223 */
[----:B------:R-:W-:-:S04]  /*14b70*/  LEA.HI.X.SX32 R9, R43, R2, 0x1, P3 ;  /* 0x000000022b097211 */ /* 0x000fc800018f0eff */
[C---:B------:R-:W-:Y:S02]  /*14b80*/  LEA R38, R53.reuse, R29, 0x1 ;  /* 0x0000001d35267211 */ /* 0x040fe400078e08ff */
[-C--:B------:R-:W-:Y:S02]  /*14b90*/  LEA R14, P4, R32, R0.reuse, 0x1 ;  /* 0x00000000200e7211 */ /* 0x080fe400078808ff */
[----:B------:R-:W-:Y:S01]  /*14ba0*/  LEA R10, P3, R12, R0, 0x1 ;  /* 0x000000000c0a7211 */ /* 0x000fe200078608ff */
[----:B------:R-:W-:Y:S01]  /*14bb0*/  IMAD R39, R53, 0x2, R38 ;  /* 0x0000000235277824 */ /* 0x000fe200078e0226 */
[----:B------:R0:W-:Y:S01]  /*14bc0*/  STG.E.U16 [R30.64], R15 ;  /* 0x0000000f1e007986 */ /* 0x0001e2000c101506 */
[----:B------:R-:W-:Y:S02]  /*14bd0*/  PRMT R44, R15, 0x7632, R44 ;  /* 0x000076320f2c7816 */ /* 0x000fe4000000002c */
[----:B------:R-:W-:Y:S01]  /*14be0*/  PRMT R43, R11, 0x7632, R43 ;  /* 0x000076320b2b7816 */ /* 0x000fe2000000002b */
[----:B------:R1:W-:Y:S01]  /*14bf0*/  STG.E.U16 [R8.64], R11 ;  /* 0x0000000b08007986 */ /* 0x0003e2000c101506 */
[----:B0-----:R-:W-:-:S02]  /*14c00*/  LEA.HI.X.SX32 R15, R32, R2, 0x1, P4 ;  /* 0x00000002200f7211 */ /* 0x001fc400020f0eff */
[----:B-1----:R-:W-:Y:S01]  /*14c10*/  LEA.HI.X.SX32 R11, R12, R2, 0x1, P3 ;  /* 0x000000020c0b7211 */ /* 0x002fe200018f0eff */
[----:B------:R-:W-:Y:S02]  /*14c20*/  IMAD R12, R53, 0x2, R39 ;  /* 0x00000002350c7824 */ /* 0x000fe400078e0227 */
[----:B------:R0:W-:Y:S01]  /*14c30*/  STG.E.U16 [R14.64], R46 ;  /* 0x0000002e0e007986 */ /* 0x0001e2000c101506 */
[CC--:B------:R-:W-:Y:S02]  /*14c40*/  LEA R30, P3, R28.reuse, R0.reuse, 0x1 ;  /* 0x000000001c1e7211 */ /* 0x0c0fe400078608ff */
[----:B------:R-:W-:Y:S01]  /*14c50*/  LEA R8, P4, R33, R0, 0x1 ;  /* 0x0000000021087211 */ /* 0x000fe200078808ff */
[----:B------:R1:W-:Y:S01]  /*14c60*/  STG.E.U16 [R10.64], R45 ;  /* 0x0000002d0a007986 */ /* 0x0003e2000c101506 */
[----:B0-----:R-:W-:Y:S02]  /*14c70*/  LEA R15, R53, R12, 0x1 ;  /* 0x0000000c350f7211 */ /* 0x001fe400078e08ff */
[----:B------:R-:W-:-:S03]  /*14c80*/  LEA.HI.X.SX32 R31, R28, R2, 0x1, P3 ;  /* 0x000000021c1f7211 */ /* 0x000fc600018f0eff */
[----:B------:R-:W-:Y:S01]  /*14c90*/  IMAD R32, R53, 0x2, R15 ;  /* 0x0000000235207824 */ /* 0x000fe200078e020f */
[----:B------:R-:W-:Y:S02]  /*14ca0*/  LEA.HI.X.SX32 R9, R33, R2, 0x1, P4 ;  /* 0x0000000221097211 */ /* 0x000fe400020f0eff */
[----:B-1----:R-:W-:Y:S01]  /*14cb0*/  LEA R10, P3, R13, R0, 0x1 ;  /* 0x000000000d0a7211 */ /* 0x002fe200078608ff */
[----:B------:R-:W-:-:S03]  /*14cc0*/  IMAD R33, R53, 0x2, R32 ;  /* 0x0000000235217824 */ /* 0x000fc600078e0220 */
[----:B------:R-:W-:Y:S02]  /*14cd0*/  LEA.HI.X.SX32 R11, R13, R2, 0x1, P3 ;  /* 0x000000020d0b7211 */ /* 0x000fe400018f0eff */
[----:B------:R-:W-:-:S05]  /*14ce0*/  LEA R13, R53, R33, 0x1 ;  /* 0x00000021350d7211 */ /* 0x000fca00078e08ff */
[C---:B------:R-:W-:Y:S01]  /*14cf0*/  IMAD R28, R53.reuse, 0x2, R13 ;  /* 0x00000002351c7824 */ /* 0x040fe200078e020d */
[----:B------:R0:W-:Y:S03]  /*14d00*/  STG.E.U16 [R30.64], R44 ;  /* 0x0000002c1e007986 */ /* 0x0001e6000c101506 */
[C---:B------:R-:W-:Y:S01]  /*14d10*/  IMAD R14, R53.reuse, 0x2, R28 ;  /* 0x00000002350e7824 */ /* 0x040fe200078e021c */
[----:B------:R1:W-:Y:S04]  /*14d20*/  STG.E.U16 [R8.64], R43 ;  /* 0x0000002b08007986 */ /* 0x0003e8000c101506 */
[----:B------:R-:W-:Y:S02]  /*14d30*/  LEA R45, R53, R14, 0x1 ;  /* 0x0000000e352d7211 */ /* 0x000fe400078e08ff */
[----:B0-----:R-:W-:-:S02]  /*14d40*/  LEA R30, P3, R41, R0, 0x1 ;  /* 0x00000000291e7211 */ /* 0x001fc400078608ff */
[C---:B-1----:R-:W-:Y:S02]  /*14d50*/  LEA R8, P4, R42.reuse, R0, 0x1 ;  /* 0x000000002a087211 */ /* 0x042fe400078808ff */
[-C--:B------:R-:W-:Y:S02]  /*14d60*/  LEA.HI.X.SX32 R31, R41, R2.reuse, 0x1, P3 ;  /* 0x00000002291f7211 */ /* 0x080fe400018f0eff */
[----:B------:R-:W-:Y:S01]  /*14d70*/  LEA.HI.X.SX32 R9, R42, R2, 0x1, P4 ;  /* 0x000000022a097211 */ /* 0x000fe200020f0eff */
[----:B------:R-:W-:Y:S01]  /*14d80*/  IMAD R49, R53, 0x2, R45 ;  /* 0x0000000235317824 */ /* 0x000fe200078e022d */
[----:B------:R0:W-:Y:S04]  /*14d90*/  STG.E.U16 [R10.64], R20 ;  /* 0x000000140a007986 */ /* 0x0001e8000c101506 */
[----:B------:R-:W-:Y:S04]  /*14da0*/  STG.E.U16 [R30.64], R24 ;  /* 0x000000181e007986 */ /* 0x000fe8000c101506 */
[----:B------:R1:W-:Y:S01]  /*14db0*/  STG.E.U16 [R8.64], R4 ;  /* 0x0000000408007986 */ /* 0x0003e2000c101506 */
[----:B0-----:R-:W-:-:S04]  /*14dc0*/  LEA R10, P3, R37, R0, 0x1 ;  /* 0x00000000250a7211 */ /* 0x001fc800078608ff */
[----:B------:R-:W-:Y:S01]  /*14dd0*/  LEA.HI.X.SX32 R11, R37, R2, 0x1, P3 ;  /* 0x00000002250b7211 */ /* 0x000fe200018f0eff */
[----:B-1----:R-:W-:Y:S01]  /*14de0*/  IMAD R9, R53, 0x2, R49 ;  /* 0x0000000235097824 */ /* 0x002fe200078e0231 */
[----:B------:R-:W-:-:S03]  /*14df0*/  LEA R30, P3, R36, R0, 0x1 ;  /* 0x00000000241e7211 */ /* 0x000fc600078608ff */
[----:B------:R0:W-:Y:S01]  /*14e00*/  STG.E.U16 [R10.64], R16 ;  /* 0x000000100a007986 */ /* 0x0001e2000c101506 */
[----:B------:R-:W-:Y:S02]  /*14e10*/  LEA R8, R53, R9, 0x1 ;  /* 0x0000000935087211 */ /* 0x000fe400078e08ff */
[----:B------:R-:W-:-:S03]  /*14e20*/  LEA.HI.X.SX32 R31, R36, R2, 0x1, P3 ;  /* 0x00000002241f7211 */ /* 0x000fc600018f0eff */
[----:B------:R-:W-:Y:S01]  /*14e30*/  IMAD R48, R53, 0x2, R8 ;  /* 0x0000000235307824 */ /* 0x000fe200078e0208 */
[----:B0-----:R-:W-:-:S04]  /*14e40*/  LEA R10, P3, R3, R0, 0x1 ;  /* 0x00000000030a7211 */ /* 0x001fc800078608ff */
[----:B------:R-:W-:Y:S01]  /*14e50*/  LEA.HI.X.SX32 R11, R3, R2, 0x1, P3 ;  /* 0x00000002030b7211 */ /* 0x000fe200018f0eff */
[----:B------:R-:W-:Y:S01]  /*14e60*/  IMAD R3, R53, 0x2, R48 ;  /* 0x0000000235037824 */ /* 0x000fe200078e0230 */
[----:B------:R-:W-:-:S04]  /*14e70*/  PRMT R37, R20, 0x7632, R37 ;  /* 0x0000763214257816 */ /* 0x000fc80000000025 */
[C---:B------:R-:W-:Y:S01]  /*14e80*/  LEA R20, R53.reuse, R3, 0x1 ;  /* 0x0000000335147211 */ /* 0x040fe200078e08ff */
[----:B------:R0:W-:Y:S01]  /*14e90*/  STG.E.U16 [R30.64], R37 ;  /* 0x000000251e007986 */ /* 0x0001e2000c101506 */
[----:B------:R-:W-:Y:S02]  /*14ea0*/  PRMT R24, R24, 0x7632, R24 ;  /* 0x0000763218187816 */ /* 0x000fe40000000018 */
[----:B------:R-:W-:Y:S02]  /*14eb0*/  LEA R36, P3, R34, R0, 0x1 ;  /* 0x0000000022247211 */ /* 0x000fe400078608ff */
[----:B------:R-:W-:Y:S01]  /*14ec0*/  PRMT R42, R16, 0x7632, R42 ;  /* 0x00007632102a7816 */ /* 0x000fe2000000002a */
[----:B------:R1:W-:Y:S01]  /*14ed0*/  STG.E.U16 [R10.64], R24 ;  /* 0x000000180a007986 */ /* 0x0003e2000c101506 */
[----:B0-----:R-:W-:Y:S01]  /*14ee0*/  IMAD R31, R53, 0x2, R20 ;  /* 0x00000002351f7824 */ /* 0x001fe200078e0214 */
[----:B------:R-:W-:-:S03]  /*14ef0*/  LEA.HI.X.SX32 R37, R34, R2, 0x1, P3 ;  /* 0x0000000222257211 */ /* 0x000fc600018f0eff */
[C---:B------:R-:W-:Y:S01]  /*14f00*/  IMAD R16, R53.reuse, 0x2, R31 ;  /* 0x0000000235107824 */ /* 0x040fe200078e021f */
[----:B-1----:R-:W-:Y:S02]  /*14f10*/  LEA R10, P3, R40, R0, 0x1 ;  /* 0x00000000280a7211 */ /* 0x002fe400078608ff */
[----:B------:R-:W-:Y:S02]  /*14f20*/  PRMT R41, R4, 0x7632, R41 ;  /* 0x0000763204297816 */ /* 0x000fe40000000029 */
[----:B------:R-:W-:Y:S02]  /*14f30*/  LEA.HI.X.SX32 R11, R40, R2, 0x1, P3 ;  /* 0x00000002280b7211 */ /* 0x000fe400018f0eff */
[----:B------:R-:W-:Y:S01]  /*14f40*/  LEA R30, R53, R16, 0x1 ;  /* 0x00000010351e7211 */ /* 0x000fe200078e08ff */
[----:B------:R-:W-:Y:S04]  /*14f50*/  STG.E.U16 [R36.64], R41 ;  /* 0x0000002924007986 */ /* 0x000fe8000c101506 */
[----:B------:R0:W-:Y:S01]  /*14f60*/  STG.E.U16 [R10.64], R42 ;  /* 0x0000002a0a007986 */ /* 0x0001e2000c101506 */
[----:B------:R-:W-:-:S02]  /*14f70*/  LEA R58, P3, R29, R0, 0x1 ;  /* 0x000000001d3a7211 */ /* 0x000fc400078608ff */
[-C--:B------:R-:W-:Y:S02]  /*14f80*/  LEA R54, P5, R39, R0.reuse, 0x1 ;  /* 0x0000000027367211 */ /* 0x080fe400078a08ff */
[----:B------:R-:W-:Y:S01]  /*14f90*/  LEA R34, P4, R35, R0, 0x1 ;  /* 0x0000000023227211 */ /* 0x000fe200078808ff */
[----:B0-----:R-:W-:-:S04]  /*14fa0*/  IMAD R10, R53, 0x2, R30 ;  /* 0x00000002350a7824 */ /* 0x001fc800078e021e */
[----:B------:R-:W-:Y:S01]  /*14fb0*/  IMAD R4, R53, 0x2, R10 ;  /* 0x0000000235047824 */ /* 0x000fe200078e020a */
[-C--:B------:R-:W-:Y:S02]  /*14fc0*/  LEA.HI.X.SX32 R59, R29, R2.reuse, 0x1, P3 ;  /* 0x000000021d3b7211 */ /* 0x080fe400018f0eff */
[----:B------:R-:W-:Y:S02]  /*14fd0*/  LEA.HI.X.SX32 R55, R39, R2, 0x1, P5 ;  /* 0x0000000227377211 */ /* 0x000fe400028f0eff */
[----:B------:R-:W-:Y:S02]  /*14fe0*/  LEA R11, R53, R4, 0x1 ;  /* 0x00000004350b7211 */ /* 0x000fe400078e08ff */
[-C--:B------:R-:W-:Y:S02]  /*14ff0*/  LEA R46, P3, R12, R0.reuse, 0x1 ;  /* 0x000000000c2e7211 */ /* 0x080fe400078608ff */
[----:B------:R-:W-:Y:S02]  /*15000*/  LEA R42, P5, R32, R0, 0x1 ;  /* 0x00000000202a7211 */ /* 0x000fe400078a08ff */
[----:B------:R-:W-:-:S02]  /*15010*/  LEA.HI.X.SX32 R35, R35, R2, 0x1, P4 ;  /* 0x0000000223237211 */ /* 0x000fc400020f0eff */
[----:B------:R-:W-:Y:S01]  /*15020*/  LEA R56, P4, R38, R0, 0x1 ;  /* 0x0000000026387211 */ /* 0x000fe200078808ff */
[----:B------:R-:W-:Y:S01]  /*15030*/  IMAD R29, R53, 0x2, R11 ;  /* 0x00000002351d7824 */ /* 0x000fe200078e020b */
[-C--:B------:R-:W-:Y:S02]  /*15040*/  LEA.HI.X.SX32 R47, R12, R2.reuse, 0x1, P3 ;  /* 0x000000020c2f7211 */ /* 0x080fe400018f0eff */
[----:B------:R-:W-:Y:S02]  /*15050*/  LEA.HI.X.SX32 R43, R32, R2, 0x1, P5 ;  /* 0x00000002202b7211 */ /* 0x000fe400028f0eff */
[-C--:B------:R-:W-:Y:S02]  /*15060*/  LEA R40, P3, R33, R0.reuse, 0x1 ;  /* 0x0000000021287211 */ /* 0x080fe400078608ff */
[----:B------:R-:W-:Y:S02]  /*15070*/  LEA R32, P5, R28, R0, 0x1 ;  /* 0x000000001c207211 */ /* 0x000fe400078a08ff */
[----:B------:R-:W-:Y:S01]  /*15080*/  LEA.HI.X.SX32 R57, R38, R2, 0x1, P4 ;  /* 0x0000000226397211 */ /* 0x000fe200020f0eff */
[----:B------:R-:W-:Y:S01]  /*15090*/  IMAD R12, R53, 0x2, R29 ;  /* 0x00000002350c7824 */ /* 0x000fe200078e021d */
[----:B------:R-:W-:-:S02]  /*150a0*/  LEA R38, P4, R15, R0, 0x1 ;  /* 0x000000000f267211 */ /* 0x000fc400078808ff */
[-C--:B------:R-:W-:Y:S02]  /*150b0*/  LEA.HI.X.SX32 R41, R33, R2.reuse, 0x1, P3 ;  /* 0x0000000221297211 */ /* 0x080fe400018f0eff */
[----:B------:R-:W-:Y:S01]  /*150c0*/  LEA.HI.X.SX32 R33, R28, R2, 0x1, P5 ;  /* 0x000000021c217211 */ /* 0x000fe200028f0eff */
[----:B------:R0:W-:Y:S01]  /*150d0*/  STG.E.U16 [R34.64], R21 ;  /* 0x0000001522007986 */ /* 0x0001e2000c101506 */
[----:B------:R-:W-:Y:S02]  /*150e0*/  LEA R22, P5, R49, R0, 0x1 ;  /* 0x0000000031167211 */ /* 0x000fe400078a08ff */
[----:B------:R-:W-:Y:S02]  /*150f0*/  LEA.HI.X.SX32 R39, R15, R2, 0x1, P4 ;  /* 0x000000020f277211 */ /* 0x000fe400020f0eff */
[----:B------:R-:W-:Y:S02]  /*15100*/  LEA R15, R53, R12, 0x1 ;  /* 0x0000000c350f7211 */ /* 0x000fe400078e08ff */
[----:B------:R-:W-:-:S02]  /*15110*/  LEA.HI.X.SX32 R23, R49, R2, 0x1, P5 ;  /* 0x0000000231177211 */ /* 0x000fc400028f0eff */
[-C--:B------:R-:W-:Y:S02]  /*15120*/  LEA R36, P3, R14, R0.reuse, 0x1 ;  /* 0x000000000e247211 */ /* 0x080fe400078608ff */
[----:B0-----:R-:W-:Y:S01]  /*15130*/  LEA R34, P4, R13, R0, 0x1 ;  /* 0x000000000d227211 */ /* 0x001fe200078808ff */
[----:B------:R-:W-:-:S03]  /*15140*/  IMAD R28, R53, 0x2, R15 ;  /* 0x00000002351c7824 */ /* 0x000fc600078e020f */
[----:B------:R-:W-:Y:S02]  /*15150*/  LEA.HI.X.SX32 R35, R13, R2, 0x1, P4 ;  /* 0x000000020d237211 */ /* 0x000fe400020f0eff */
[----:B------:R-:W-:Y:S01]  /*15160*/  LEA R44, P4, R45, R0, 0x1 ;  /* 0x000000002d2c7211 */ /* 0x000fe200078808ff */
[----:B------:R0:W-:Y:S01]  /*15170*/  STL.64 [R1+0x108], R22 ;  /* 0x0001081601007387 */ /* 0x0001e20000100a00 */
[-C--:B------:R-:W-:Y:S01]  /*15180*/  LEA.HI.X.SX32 R37, R14, R2.reuse, 0x1, P3 ;  /* 0x000000020e257211 */ /* 0x080fe200018f0eff */
[----:B------:R-:W-:Y:S01]  /*15190*/  IMAD R13, R53, 0x2, R28 ;  /* 0x00000002350d7824 */ /* 0x000fe200078e021c */
[----:B------:R-:W-:Y:S02]  /*151a0*/  LEA.HI.X.SX32 R45, R45, R2, 0x1, P4 ;  /* 0x000000022d2d7211 */ /* 0x000fe400020f0eff */
[-C--:B------:R-:W-:Y:S02]  /*151b0*/  LEA R60, P4, R8, R0.reuse, 0x1 ;  /* 0x00000000083c7211 */ /* 0x080fe400078808ff */
[----:B------:R-:W-:-:S02]  /*151c0*/  LEA R50, P5, R48, R0, 0x1 ;  /* 0x0000000030327211 */ /* 0x000fc400078a08ff */
[C---:B0-----:R-:W-:Y:S02]  /*151d0*/  LEA R22, P3, R9.reuse, R0, 0x1 ;  /* 0x0000000009167211 */ /* 0x041fe400078608ff */
[-C--:B------:R-:W-:Y:S02]  /*151e0*/  LEA.HI.X.SX32 R61, R8, R2.reuse, 0x1, P4 ;  /* 0x00000002083d7211 */ /* 0x080fe400020f0eff */
[-C--:B------:R-:W-:Y:S02]  /*151f0*/  LEA.HI.X.SX32 R23, R9, R2.reuse, 0x1, P3 ;  /* 0x0000000209177211 */ /* 0x080fe400018f0eff */
[----:B------:R-:W-:Y:S02]  /*15200*/  LEA R24, R53, R13, 0x1 ;  /* 0x0000000d35187211 */ /* 0x000fe400078e08ff */
[----:B------:R-:W-:Y:S01]  /*15210*/  LEA.HI.X.SX32 R51, R48, R2, 0x1, P5 ;  /* 0x0000000230337211 */ /* 0x000fe200028f0eff */
[----:B------:R0:W-:Y:S01]  /*15220*/  STL.64 [R1+0x100], R22 ;  /* 0x0001001601007387 */ /* 0x0001e20000100a00 */
[----:B------:R-:W-:Y:S01]  /*15230*/  LEA R48, P3, R3, R0, 0x1 ;  /* 0x0000000003307211 */ /* 0x000fe200078608ff */
[----:B------:R-:W-:-:S03]  /*15240*/  IMAD R14, R53, 0x2, R24 ;  /* 0x00000002350e7824 */ /* 0x000fc600078e0218 */
[----:B------:R-:W-:Y:S01]  /*15250*/  LEA.HI.X.SX32 R49, R3, R2, 0x1, P3 ;  /* 0x0000000203317211 */ /* 0x000fe200018f0eff */
[----:B------:R-:W-:Y:S01]  /*15260*/  IMAD R8, R53, 0x2, R14 ;  /* 0x0000000235087824 */ /* 0x000fe200078e020e */
[----:B0-----:R-:W2:Y:S04]  /*15270*/  LDL.LU.64 R22, [R1+0x730] ;  /* 0x0007300001167983 */ /* 0x001ea80000300a00 */
[----:B------:R0:W-:Y:S04]  /*15280*/  STL.64 [R1+0xf8], R60 ;  /* 0x0000f83c01007387 */ /* 0x0001e80000100a00 */
[----:B------:R1:W-:Y:S01]  /*15290*/  STL.64 [R1+0xf0], R50 ;  /* 0x0000f03201007387 */ /* 0x0003e20000100a00 */
[----:B0-----:R-:W-:-:S02]  /*152a0*/  LEA R60, P4, R20, R0, 0x1 ;  /* 0x00000000143c7211 */ /* 0x001fc400078808ff */
[C---:B-1----:R-:W-:Y:S02]  /*152b0*/  LEA R50, P5, R31.reuse, R0, 0x1 ;  /* 0x000000001f327211 */ /* 0x042fe400078a08ff */
[-C--:B------:R-:W-:Y:S02]  /*152c0*/  LEA.HI.X.SX32 R61, R20, R2.reuse, 0x1, P4 ;  /* 0x00000002143d7211 */ /* 0x080fe400020f0eff */
[----:B------:R-:W-:Y:S01]  /*152d0*/  LEA.HI.X.SX32 R51, R31, R2, 0x1, P5 ;  /* 0x000000021f337211 */ /* 0x000fe200028f0eff */
[----:B------:R0:W-:Y:S01]  /*152e0*/  STL.64 [R1+0xe8], R48 ;  /* 0x0000e83001007387 */ /* 0x0001e20000100a00 */
[----:B------:R-:W-:-:S03]  /*152f0*/  LEA R9, R53, R8, 0x1 ;  /* 0x0000000835097211 */ /* 0x000fc600078e08ff */
[----:B------:R1:W-:Y:S04]  /*15300*/  STL.64 [R1+0xe0], R60 ;  /* 0x0000e03c01007387 */ /* 0x0003e80000100a00 */
[----:B------:R3:W-:Y:S01]  /*15310*/  STL.64 [R1+0xd8], R50 ;  /* 0x0000d83201007387 */ /* 0x0007e20000100a00 */
[----:B------:R-:W-:Y:S01]  /*15320*/  IMAD R20, R53, 0x2, R9 ;  /* 0x0000000235147824 */ /* 0x000fe200078e0209 */
[-C--:B0-----:R-:W-:Y:S02]  /*15330*/  LEA R48, P5, R10, R0.reuse, 0x1 ;  /* 0x000000000a307211 */ /* 0x081fe400078a08ff */
[-C--:B-1----:R-:W-:Y:S02]  /*15340*/  LEA R60, P3, R16, R0.reuse, 0x1 ;  /* 0x00000000103c7211 */ /* 0x082fe400078608ff */
[----:B---3--:R-:W-:-:S02]  /*15350*/  LEA R50, P4, R30, R0, 0x1 ;  /* 0x000000001e327211 */ /* 0x008fc400078808ff */
[-C--:B------:R-:W-:Y:S02]  /*15360*/  LEA.HI.X.SX32 R61, R16, R2.reuse, 0x1, P3 ;  /* 0x00000002103d7211 */ /* 0x080fe400018f0eff */
[-C--:B------:R-:W-:Y:S02]  /*15370*/  LEA.HI.X.SX32 R51, R30, R2.reuse, 0x1, P4 ;  /* 0x000000021e337211 */ /* 0x080fe400020f0eff */
[----:B------:R-:W-:Y:S01]  /*15380*/  LEA.HI.X.SX32 R49, R10, R2, 0x1, P5 ;  /* 0x000000020a317211 */ /* 0x000fe200028f0eff */
[----:B------:R-:W-:Y:S01]  /*15390*/  IMAD R3, R53, 0x2, R20 ;  /* 0x0000000235037824 */ /* 0x000fe200078e0214 */
[----:B------:R-:W-:Y:S01]  /*153a0*/  STL.64 [R1+0xd0], R60 ;  /* 0x0000d03c01007387 */ /* 0x000fe20000100a00 */
[----:B------:R-:W-:-:S03]  /*153b0*/  LEA R30, P5, R29, R0, 0x1 ;  /* 0x000000001d1e7211 */ /* 0x000fc600078a08ff */
[----:B------:R0:W-:Y:S01]  /*153c0*/  STL.64 [R1+0xc8], R50 ;  /* 0x0000c83201007387 */ /* 0x0001e20000100a00 */
[----:B------:R-:W-:-:S03]  /*153d0*/  LEA R10, R53, R3, 0x1 ;  /* 0x00000003350a7211 */ /* 0x000fc600078e08ff */
[----:B------:R1:W-:Y:S01]  /*153e0*/  STL.64 [R1+0xc0], R48 ;  /* 0x0000c03001007387 */ /* 0x0003e20000100a00 */
[----:B------:R-:W-:Y:S02]  /*153f0*/  LEA.HI.X.SX32 R31, R29, R2, 0x1, P5 ;  /* 0x000000021d1f7211 */ /* 0x000fe400028f0eff */
[CC--:B0-----:R-:W-:Y:S02]  /*15400*/  LEA R50, P3, R4.reuse, R0.reuse, 0x1 ;  /* 0x0000000004327211 */ /* 0x0c1fe400078608ff */
[C---:B-1----:R-:W-:Y:S02]  /*15410*/  LEA R48, P4, R11.reuse, R0, 0x1 ;  /* 0x000000000b307211 */ /* 0x042fe400078808ff */
[-C--:B------:R-:W-:Y:S02]  /*15420*/  LEA.HI.X.SX32 R51, R4, R2.reuse, 0x1, P3 ;  /* 0x0000000204337211 */ /* 0x080fe400018f0eff */
[----:B------:R-:W-:Y:S01]  /*15430*/  LEA.HI.X.SX32 R49, R11, R2, 0x1, P4 ;  /* 0x000000020b317211 */ /* 0x000fe200020f0eff */
[----:B------:R-:W-:-:S02]  /*15440*/  IMAD R16, R53, 0x2, R10 ;  /* 0x0000000235107824 */ /* 0x000fc400078e020a */
[----:B------:R0:W-:Y:S02]  /*15450*/  STL.64 [R1+0xb8], R50 ;  /* 0x0000b83201007387 */ /* 0x0001e40000100a00 */
[----:B------:R-:W-:Y:S02]  /*15460*/  IMAD R4, R53, 0x2, R16 ;  /* 0x0000000235047824 */ /* 0x000fe400078e0210 */
[----:B------:R1:W-:Y:S04]  /*15470*/  STL.64 [R1+0xb0], R48 ;  /* 0x0000b03001007387 */ /* 0x0003e80000100a00 */
[----:B------:R3:W-:Y:S01]  /*15480*/  STL.64 [R1+0xa8], R30 ;  /* 0x0000a81e01007387 */ /* 0x0007e20000100a00 */
[-C--:B0-----:R-:W-:Y:S02]  /*15490*/  LEA R50, P3, R12, R0.reuse, 0x1 ;  /* 0x000000000c327211 */ /* 0x081fe400078608ff */
[----:B-1----:R-:W-:-:S02]  /*154a0*/  LEA R48, P4, R15, R0, 0x1 ;  /* 0x000000000f307211 */ /* 0x002fc400078808ff */
[----:B------:R-:W-:Y:S02]  /*154b0*/  LEA.HI.X.SX32 R51, R12, R2, 0x1, P3 ;  /* 0x000000020c337211 */ /* 0x000fe400018f0eff */
[C---:B---3--:R-:W-:Y:S02]  /*154c0*/  LEA R30, P5, R28.reuse, R0, 0x1 ;  /* 0x000000001c1e7211 */ /* 0x048fe400078a08ff */
[----:B------:R-:W-:Y:S02]  /*154d0*/  LEA.HI.X.SX32 R49, R15, R2, 0x1, P4 ;  /* 0x000000020f317211 */ /* 0x000fe400020f0eff */
[C---:B------:R-:W-:Y:S02]  /*154e0*/  LEA R11, R53.reuse, R4, 0x1 ;  /* 0x00000004350b7211 */ /* 0x040fe400078e08ff */
[----:B------:R-:W-:Y:S01]  /*154f0*/  LEA.HI.X.SX32 R31, R28, R2, 0x1, P5 ;  /* 0x000000021c1f7211 */ /* 0x000fe200028f0eff */
[----:B------:R0:W-:Y:S02]  /*15500*/  STL.64 [R1+0xa0], R50 ;  /* 0x0000a03201007387 */ /* 0x0001e40000100a00 */
[----:B------:R-:W-:-:S02]  /*15510*/  IMAD R15, R53, 0x2, R11 ;  /* 0x00000002350f7824 */ /* 0x000fc400078e020b */
[----:B------:R1:W-:Y:S04]  /*15520*/  STL.64 [R1+0x98], R48 ;  /* 0x0000983001007387 */ /* 0x0003e80000100a00 */
[----:B------:R3:W-:Y:S01]  /*15530*/  STL.64 [R1+0x90], R30 ;  /* 0x0000901e01007387 */ /* 0x0007e20000100a00 */
[-C--:B0-----:R-:W-:Y:S02]  /*15540*/  LEA R50, P3, R13, R0.reuse, 0x1 ;  /* 0x000000000d327211 */ /* 0x081fe400078608ff */
[----:B-1----:R-:W-:Y:S01]  /*15550*/  LEA R48, P4, R24, R0, 0x1 ;  /* 0x0000000018307211 */ /* 0x002fe200078808ff */
[----:B------:R-:W-:Y:S01]  /*15560*/  IMAD R12, R53, 0x2, R15 ;  /* 0x00000002350c7824 */ /* 0x000fe200078e020f */
[----:B------:R-:W-:Y:S02]  /*15570*/  LEA.HI.X.SX32 R51, R13, R2, 0x1, P3 ;  /* 0x000000020d337211 */ /* 0x000fe400018f0eff */
[----:B---3--:R-:W-:-:S02]  /*15580*/  LEA R30, P5, R14, R0, 0x1 ;  /* 0x000000000e1e7211 */ /* 0x008fc400078a08ff */
[-C--:B------:R-:W-:Y:S02]  /*15590*/  LEA.HI.X.SX32 R49, R24, R2.reuse, 0x1, P4 ;  /* 0x0000000218317211 */ /* 0x080fe400020f0eff */
[----:B------:R-:W-:Y:S01]  /*155a0*/  LEA.HI.X.SX32 R31, R14, R2, 0x1, P5 ;  /* 0x000000020e1f7211 */ /* 0x000fe200028f0eff */
[----:B------:R-:W-:Y:S01]  /*155b0*/  STL.64 [R1+0x88], R50 ;  /* 0x0000883201007387 */ /* 0x000fe20000100a00 */
[----:B------:R-:W-:-:S03]  /*155c0*/  LEA R13, R53, R12, 0x1 ;  /* 0x0000000c350d7211 */ /* 0x000fc600078e08ff */
[----:B------:R0:W-:Y:S04]  /*155d0*/  STL.64 [R1+0x80], R48 ;  /* 0x0000803001007387 */ /* 0x0001e80000100a00 */
[----:B------:R1:W-:Y:S01]  /*155e0*/  STL.64 [R1+0x78], R30 ;  /* 0x0000781e01007387 */ /* 0x0003e20000100a00 */
[----:B------:R-:W-:Y:S01]  /*155f0*/  IMAD R14, R53, 0x2, R13 ;  /* 0x00000002350e7824 */ /* 0x000fe200078e020d */
[CC--:B0-----:R-:W-:Y:S02]  /*15600*/  LEA R48, P3, R8.reuse, R0.reuse, 0x1 ;  /* 0x0000000008307211 */ /* 0x0c1fe400078608ff */
[----:B-1----:R-:W-:Y:S02]  /*15610*/  LEA R30, P4, R9, R0, 0x1 ;  /* 0x00000000091e7211 */ /* 0x002fe400078808ff */
[----:B------:R-:W-:-:S02]  /*15620*/  LEA.HI.X.SX32 R49, R8, R2, 0x1, P3 ;  /* 0x0000000208317211 */ /* 0x000fc400018f0eff */
[----:B------:R-:W-:Y:S01]  /*15630*/  LEA.HI.X.SX32 R31, R9, R2, 0x1, P4 ;  /* 0x00000002091f7211 */ /* 0x000fe200020f0eff */
[C---:B------:R-:W-:Y:S01]  /*15640*/  IMAD R8, R53.reuse, 0x2, R14 ;  /* 0x0000000235087824 */ /* 0x040fe200078e020e */
[C---:B------:R-:W-:Y:S01]  /*15650*/  LEA R28, P5, R20.reuse, R0, 0x1 ;  /* 0x00000000141c7211 */ /* 0x040fe200078a08ff */
[----:B------:R0:W-:Y:S04]  /*15660*/  STL.64 [R1+0x70], R48 ;  /* 0x0000703001007387 */ /* 0x0001e80000100a00 */
[----:B------:R1:W-:Y:S01]  /*15670*/  STL.64 [R1+0x68], R30 ;  /* 0x0000681e01007387 */ /* 0x0003e20000100a00 */
[----:B------:R-:W-:Y:S02]  /*15680*/  LEA.HI.X.SX32 R29, R20, R2, 0x1, P5 ;  /* 0x00000002141d7211 */ /* 0x000fe400028f0eff */
[----:B------:R-:W-:-:S02]  /*15690*/  LEA R9, R53, R8, 0x1 ;  /* 0x0000000835097211 */ /* 0x000fc400078e08ff */
[CC--:B0-----:R-:W-:Y:S02]  /*156a0*/  LEA R48, P3, R3.reuse, R0.reuse, 0x1 ;  /* 0x0000000003307211 */ /* 0x0c1fe400078608ff */
[C---:B-1----:R-:W-:Y:S02]  /*156b0*/  LEA R30, P4, R10.reuse, R0, 0x1 ;  /* 0x000000000a1e7211 */ /* 0x042fe400078808ff */
[-C--:B------:R-:W-:Y:S02]  /*156c0*/  LEA.HI.X.SX32 R49, R3, R2.reuse, 0x1, P3 ;  /* 0x0000000203317211 */ /* 0x080fe400018f0eff */
[----:B------:R-:W-:Y:S01]  /*156d0*/  LEA.HI.X.SX32 R31, R10, R2, 0x1, P4 ;  /* 0x000000020a1f7211 */ /* 0x000fe200020f0eff */
[----:B------:R0:W-:Y:S01]  /*156e0*/  STL.64 [R1+0x60], R28 ;  /* 0x0000601c01007387 */ /* 0x0001e20000100a00 */
[----:B------:R-:W-:-:S03]  /*156f0*/  IMAD R10, R53, 0x2, R9 ;  /* 0x00000002350a7824 */ /* 0x000fc600078e0209 */
[----:B------:R1:W-:Y:S01]  /*15700*/  STL.64 [R1+0x58], R48 ;  /* 0x0000583001007387 */ /* 0x0003e20000100a00 */
[----:B------:R-:W-:-:S03]  /*15710*/  IMAD R3, R53, 0x2, R10 ;  /* 0x0000000235037824 */ /* 0x000fc600078e020a */
[----:B------:R3:W-:Y:S01]  /*15720*/  STL.64 [R1+0x50], R30 ;  /* 0x0000501e01007387 */ /* 0x0007e20000100a00 */
[-C--:B0-----:R-:W-:Y:S02]  /*15730*/  LEA R28, P5, R16, R0.reuse, 0x1 ;  /* 0x00000000101c7211 */ /* 0x081fe400078a08ff */
[----:B-1----:R-:W-:Y:S02]  /*15740*/  LEA R48, P3, R4, R0, 0x1 ;  /* 0x0000000004307211 */ /* 0x002fe400078608ff */
[----:B------:R-:W-:Y:S02]  /*15750*/  LEA.HI.X.SX32 R29, R16, R2, 0x1, P5 ;  /* 0x00000002101d7211 */ /* 0x000fe400028f0eff */
[C---:B---3--:R-:W-:Y:S02]  /*15760*/  LEA R30, P4, R11.reuse, R0, 0x1 ;  /* 0x000000000b1e7211 */ /* 0x048fe400078808ff */
[-C--:B------:R-:W-:Y:S02]  /*15770*/  LEA.HI.X.SX32 R49, R4, R2.reuse, 0x1, P3 ;  /* 0x0000000204317211 */ /* 0x080fe400018f0eff */
[----:B------:R-:W-:Y:S01]  /*15780*/  LEA.HI.X.SX32 R31, R11, R2, 0x1, P4 ;  /* 0x000000020b1f7211 */ /* 0x000fe200020f0eff */
[----:B------:R0:W-:Y:S01]  /*15790*/  STL.64 [R1+0x48], R28 ;  /* 0x0000481c01007387 */ /* 0x0001e20000100a00 */
[----:B------:R-:W-:-:S03]  /*157a0*/  LEA R4, R53, R3, 0x1 ;  /* 0x0000000335047211 */ /* 0x000fc600078e08ff */
[----:B------:R-:W-:Y:S02]  /*157b0*/  STL.64 [R1+0x40], R48 ;  /* 0x0000403001007387 */ /* 0x000fe40000100a00 */
[----:B------:R-:W-:Y:S02]  /*157c0*/  IMAD R11, R53, 0x2, R4 ;  /* 0x00000002350b7824 */ /* 0x000fe400078e0204 */
[----:B------:R1:W-:Y:S01]  /*157d0*/  STL.64 [R1+0x38], R30 ;  /* 0x0000381e01007387 */ /* 0x0003e20000100a00 */
[----:B0-----:R-:W-:-:S04]  /*157e0*/  LEA R28, P5, R15, R0, 0x1 ;  /* 0x000000000f1c7211 */ /* 0x001fc800078a08ff */
[----:B------:R-:W-:Y:S02]  /*157f0*/  LEA.HI.X.SX32 R29, R15, R2, 0x1, P5 ;  /* 0x000000020f1d7211 */ /* 0x000fe400028f0eff */
[CC--:B-1----:R-:W-:Y:S02]  /*15800*/  LEA R30, P4, R13.reuse, R0.reuse, 0x1 ;  /* 0x000000000d1e7211 */ /* 0x0c2fe400078808ff */
[C---:B------:R-:W-:Y:S02]  /*15810*/  LEA R48, P3, R12.reuse, R0, 0x1 ;  /* 0x000000000c307211 */ /* 0x040fe400078608ff */
[-C--:B------:R-:W-:Y:S01]  /*15820*/  LEA.HI.X.SX32 R31, R13, R2.reuse, 0x1, P4 ;  /* 0x000000020d1f7211 */ /* 0x080fe200020f0eff */
[----:B------:R-:W-:Y:S01]  /*15830*/  IMAD R13, R53, 0x2, R11 ;  /* 0x00000002350d7824 */ /* 0x000fe200078e020b */
[----:B------:R0:W-:Y:S01]  /*15840*/  STL.64 [R1+0x30], R28 ;  /* 0x0000301c01007387 */ /* 0x0001e20000100a00 */
[----:B------:R-:W-:-:S03]  /*15850*/  LEA.HI.X.SX32 R49, R12, R2, 0x1, P3 ;  /* 0x000000020c317211 */ /* 0x000fc600018f0eff */
[----:B------:R-:W-:Y:S02]  /*15860*/  LEA R15, R53, R13, 0x1 ;  /* 0x0000000d350f7211 */ /* 0x000fe400078e08ff */
[----:B------:R1:W-:Y:S01]  /*15870*/  STL.64 [R1+0x28], R48 ;  /* 0x0000283001007387 */ /* 0x0003e20000100a00 */
[----:B0-----:R-:W-:-:S03]  /*15880*/  LEA R28, P5, R14, R0, 0x1 ;  /* 0x000000000e1c7211 */ /* 0x001fc600078a08ff */
[----:B------:R0:W-:Y:S01]  /*15890*/  STL.64 [R1+0x20], R30 ;  /* 0x0000201e01007387 */ /* 0x0001e20000100a00 */
[----:B------:R-:W-:Y:S01]  /*158a0*/  LEA.HI.X.SX32 R29, R14, R2, 0x1, P5 ;  /* 0x000000020e1d7211 */ /* 0x000fe200028f0eff */
[----:B------:R-:W-:Y:S01]  /*158b0*/  IMAD R16, R53, 0x2, R15 ;  /* 0x0000000235107824 */ /* 0x000fe200078e020f */
[----:B-1----:R-:W-:-:S03]  /*158c0*/  LEA R48, P3, R8, R0, 0x1 ;  /* 0x0000000008307211 */ /* 0x002fc600078608ff */
[----:B------:R1:W-:Y:S01]  /*158d0*/  STL.64 [R1+0x18], R28 ;  /* 0x0000181c01007387 */ /* 0x0003e20000100a00 */
[----:B0-----:R-:W-:Y:S01]  /*158e0*/  LEA R30, P4, R9, R0, 0x1 ;  /* 0x00000000091e7211 */ /* 0x001fe200078808ff */
[----:B------:R-:W-:Y:S01]  /*158f0*/  IMAD R20, R53, 0x2, R16 ;  /* 0x0000000235147824 */ /* 0x000fe200078e0210 */
[-C--:B------:R-:W-:Y:S02]  /*15900*/  LEA.HI.X.SX32 R49, R8, R2.reuse, 0x1, P3 ;  /* 0x0000000208317211 */ /* 0x080fe400018f0eff */
[----:B------:R-:W-:Y:S02]  /*15910*/  LEA.HI.X.SX32 R31, R9, R2, 0x1, P4 ;  /* 0x00000002091f7211 */ /* 0x000fe400020f0eff */
[-C--:B------:R-:W-:Y:S02]  /*15920*/  LEA R8, P4, R4, R0.reuse, 0x1 ;  /* 0x0000000004087211 */ /* 0x080fe400078808ff */
[-C--:B-1----:R-:W-:Y:S02]  /*15930*/  LEA R28, P5, R10, R0.reuse, 0x1 ;  /* 0x000000000a1c7211 */ /* 0x082fe400078a08ff */
[----:B------:R-:W-:-:S02]  /*15940*/  LEA R60, P3, R3, R0, 0x1 ;  /* 0x00000000033c7211 */ /* 0x000fc400078608ff */
[----:B------:R-:W-:Y:S02]  /*15950*/  LEA.HI.X.SX32 R29, R10, R2, 0x1, P5 ;  /* 0x000000020a1d7211 */ /* 0x000fe400028f0eff */
[----:B------:R-:W-:Y:S02]  /*15960*/  LEA R10, P5, R11, R0, 0x1 ;  /* 0x000000000b0a7211 */ /* 0x000fe400078a08ff */
[----:B------:R-:W-:Y:S01]  /*15970*/  LEA.HI.X.SX32 R9, R4, R2, 0x1, P4 ;  /* 0x0000000204097211 */ /* 0x000fe200020f0eff */
[----:B------:R-:W-:Y:S01]  /*15980*/  STL.64 [R1+0x10], R48 ;  /* 0x0000103001007387 */ /* 0x000fe20000100a00 */
[----:B------:R-:W-:Y:S02]  /*15990*/  LEA R4, R53, R20, 0x1 ;  /* 0x0000001435047211 */ /* 0x000fe400078e08ff */
[----:B------:R-:W-:Y:S01]  /*159a0*/  LEA.HI.X.SX32 R61, R3, R2, 0x1, P3 ;  /* 0x00000002033d7211 */ /* 0x000fe200018f0eff */
[----:B------:R-:W-:Y:S01]  /*159b0*/  STL.64 [R1+0x8], R30 ;  /* 0x0000081e01007387 */ /* 0x000fe20000100a00 */
[----:B------:R-:W-:-:S02]  /*159c0*/  LEA R12, P3, R13, R0, 0x1 ;  /* 0x000000000d0c7211 */ /* 0x000fc400078608ff */
[----:B------:R-:W-:Y:S01]  /*159d0*/  LEA.HI.X.SX32 R11, R11, R2, 0x1, P5 ;  /* 0x000000020b0b7211 */ /* 0x000fe200028f0eff */
[----:B------:R0:W-:Y:S01]  /*159e0*/  STL.64 [R1], R28 ;  /* 0x0000001c01007387 */ /* 0x0001e20000100a00 */
[----:B------:R-:W-:Y:S01]  /*159f0*/  LEA R14, P4, R15, R0, 0x1 ;  /* 0x000000000f0e7211 */ /* 0x000fe200078808ff */
[----:B------:R-:W-:Y:S01]  /*15a00*/  IMAD R3, R53, 0x2, R4 ;  /* 0x0000000235037824 */ /* 0x000fe200078e0204 */
[-C--:B------:R-:W-:Y:S01]  /*15a10*/  LEA.HI.X.SX32 R13, R13, R2.reuse, 0x1, P3 ;  /* 0x000000020d0d7211 */ /* 0x080fe200018f0eff */
[----:B------:R-:W-:Y:S01]  /*15a20*/  STL.64 [R1+0x6d8], R60 ;  /* 0x0006d83c01007387 */ /* 0x000fe20000100a00 */
[----:B------:R-:W-:Y:S02]  /*15a30*/  LEA.HI.X.SX32 R15, R15, R2, 0x1, P4 ;  /* 0x000000020f0f7211 */ /* 0x000fe400020f0eff */
[C---:B0-----:R-:W-:Y:S01]  /*15a40*/  LEA R28, P5, R16.reuse, R0, 0x1 ;  /* 0x00000000101c7211 */ /* 0x041fe200078a08ff */
[----:B------:R-:W-:Y:S03]  /*15a50*/  STL.64 [R1+0x6e0], R8 ;  /* 0x0006e00801007387 */ /* 0x000fe60000100a00 */
[----:B------:R-:W-:Y:S01]  /*15a60*/  LEA.HI.X.SX32 R29, R16, R2, 0x1, P5 ;  /* 0x00000002101d7211 */ /* 0x000fe200028f0eff */
[----:B------:R-:W-:Y:S01]  /*15a70*/  IMAD R16, R53, 0x2, R3 ;  /* 0x0000000235107824 */ /* 0x000fe200078e0203 */
[----:B------:R-:W-:Y:S01]  /*15a80*/  STL.64 [R1+0x6e8], R10 ;  /* 0x0006e80a01007387 */ /* 0x000fe20000100a00 */
[----:B------:R-:W-:-:S02]  /*15a90*/  LEA R30, P3, R20, R0, 0x1 ;  /* 0x00000000141e7211 */ /* 0x000fc400078608ff */
[-C--:B------:R-:W-:Y:S01]  /*15aa0*/  LEA R48, P4, R4, R0.reuse, 0x1 ;  /* 0x0000000004307211 */ /* 0x080fe200078808ff */
[----:B------:R-:W-:Y:S01]  /*15ab0*/  STL.64 [R1+0x6f0], R12 ;  /* 0x0006f00c01007387 */ /* 0x000fe20000100a00 */
[----:B------:R-:W-:-:S03]  /*15ac0*/  LEA R50, P5, R3, R0, 0x1 ;  /* 0x0000000003327211 */ /* 0x000fc600078a08ff */
[----:B------:R-:W-:Y:S01]  /*15ad0*/  STL.64 [R1+0x6f8], R14 ;  /* 0x0006f80e01007387 */ /* 0x000fe20000100a00 */
[----:B------:R-:W-:-:S03]  /*15ae0*/  LEA R52, P6, R16, R0, 0x1 ;  /* 0x0000000010347211 */ /* 0x000fc600078c08ff */
[----:B------:R0:W-:Y:S01]  /*15af0*/  STL.64 [R1+0x700], R28 ;  /* 0x0007001c01007387 */ /* 0x0001e20000100a00 */
[-C--:B------:R-:W-:Y:S02]  /*15b00*/  LEA.HI.X.SX32 R31, R20, R2.reuse, 0x1, P3 ;  /* 0x00000002141f7211 */ /* 0x080fe400018f0eff */
[-C--:B------:R-:W-:Y:S01]  /*15b10*/  LEA.HI.X.SX32 R49, R4, R2.reuse, 0x1, P4 ;  /* 0x0000000204317211 */ /* 0x080fe200020f0eff */
[----:B------:R1:W-:Y:S01]  /*15b20*/  STG.E.U16 [R58.64], R25 ;  /* 0x000000193a007986 */ /* 0x0003e2000c101506 */
[-C--:B------:R-:W-:Y:S02]  /*15b30*/  LEA.HI.X.SX32 R51, R3, R2.reuse, 0x1, P5 ;  /* 0x0000000203337211 */ /* 0x080fe400028f0eff */
[----:B------:R-:W-:Y:S01]  /*15b40*/  LEA.HI.X.SX32 R53, R16, R2, 0x1, P6 ;  /* 0x0000000210357211 */ /* 0x000fe200030f0eff */
[----:B0-----:R-:W3:Y:S04]  /*15b50*/  LDL.LU.64 R28, [R1+0x108] ;  /* 0x00010800011c7983 */ /* 0x001ee80000300a00 */
[----:B------:R-:W3:Y:S01]  /*15b60*/  LDL.LU.64 R14, [R1+0x100] ;  /* 0x00010000010e7983 */ /* 0x000ee20000300a00 */
[----:B------:R-:W-:-:S03]  /*15b70*/  PRMT R21, R21, 0x7632, R21 ;  /* 0x0000763215157816 */ /* 0x000fc60000000015 */
[----:B------:R-:W3:Y:S01]  /*15b80*/  LDL.LU.64 R12, [R1+0xf8] ;  /* 0x0000f800010c7983 */ /* 0x000ee20000300a00 */
[----:B-1----:R-:W-:-:S03]  /*15b90*/  PRMT R25, R25, 0x7632, R25 ;  /* 0x0000763219197816 */ /* 0x002fc60000000019 */
[----:B------:R-:W3:Y:S04]  /*15ba0*/  LDL.LU.64 R10, [R1+0xf0] ;  /* 0x0000f000010a7983 */ /* 0x000ee80000300a00 */
[----:B------:R-:W3:Y:S04]  /*15bb0*/  LDL.LU.64 R8, [R1+0xe8] ;  /* 0x0000e80001087983 */ /* 0x000ee80000300a00 */
[----:B------:R-:W-:Y:S04]  /*15bc0*/  STL.64 [R1+0x708], R30 ;  /* 0x0007081e01007387 */ /* 0x000fe80000100a00 */
[----:B------:R-:W-:Y:S04]  /*15bd0*/  STL.64 [R1+0x710], R48 ;  /* 0x0007103001007387 */ /* 0x000fe80000100a00 */
[----:B------:R-:W-:Y:S04]  /*15be0*/  STL.64 [R1+0x718], R50 ;  /* 0x0007183201007387 */ /* 0x000fe80000100a00 */
[----:B------:R-:W-:Y:S04]  /*15bf0*/  STG.E.U16 [R56.64], R5 ;  /* 0x0000000538007986 */ /* 0x000fe8000c101506 */
[----:B------:R-:W-:Y:S04]  /*15c00*/  STL.64 [R1+0x720], R52 ;  /* 0x0007203401007387 */ /* 0x000fe80000100a00 */
[----:B------:R-:W-:Y:S04]  /*15c10*/  STG.E.U16 [R54.64], R17 ;  /* 0x0000001136007986 */ /* 0x000fe8000c101506 */
[----:B------:R-:W-:Y:S04]  /*15c20*/  STG.E.U16 [R46.64], R21 ;  /* 0x000000152e007986 */ /* 0x000fe8000c101506 */
[----:B------:R-:W-:Y:S04]  /*15c30*/  STL.64 [R1+0x728], R24 ;  /* 0x0007281801007387 */ /* 0x000fe80000100a00 */
[----:B------:R0:W-:Y:S04]  /*15c40*/  STG.E.U16 [R38.64], R25 ;  /* 0x0000001926007986 */ /* 0x0001e8000c101506 */
[----:B------:R-:W3:Y:S04]  /*15c50*/  LDL.LU.64 R58, [R1+0xe0] ;  /* 0x0000e000013a7983 */ /* 0x000ee80000300a00 */
[----:B0-----:R-:W3:Y:S04]  /*15c60*/  LDL.LU.64 R24, [R1+0xd8] ;  /* 0x0000d80001187983 */ /* 0x001ee80000300a00 */
[----:B------:R-:W3:Y:S04]  /*15c70*/  LDL.LU.64 R52, [R1+0xd0] ;  /* 0x0000d00001347983 */ /* 0x000ee80000300a00 */
[----:B------:R-:W0:Y:S04]  /*15c80*/  S2R R20, SR_TID.X ;  /* 0x0000000000147919 */ /* 0x000e280000002100 */
[----:B------:R-:W1:Y:S01]  /*15c90*/  S2R R61, SR_TID.X ;  /* 0x00000000003d7919 */ /* 0x000e620000002100 */
[----:B------:R-:W-:-:S02]  /*15ca0*/  PRMT R5, R5, 0x7632, R5 ;  /* 0x0000763205057816 */ /* 0x000fc40000000005 */
[----:B------:R-:W-:-:S03]  /*15cb0*/  PRMT R17, R17, 0x7632, R17 ;  /* 0x0000763211117816 */ /* 0x000fc60000000011 */
[----:B------:R-:W-:Y:S01]  /*15cc0*/  STG.E.U16 [R42.64], R5 ;  /* 0x000000052a007986 */ /* 0x000fe2000c101506 */
[C---:B0-----:R-:W-:Y:S02]  /*15cd0*/  SHF.L.U32 R31, R20.reuse, 0xc, RZ ;  /* 0x0000000c141f7819 */ /* 0x041fe400000006ff */
[----:B------:R-:W-:Y:S02]  /*15ce0*/  LOP3.LUT R60, R20, 0x1ff, RZ, 0xc0, !PT ;  /* 0x000001ff143c7812 */ /* 0x000fe400078ec0ff */
[----:B------:R-:W-:Y:S01]  /*15cf0*/  LOP3.LUT R31, R31, 0x6000, RZ, 0xc0, !PT ;  /* 0x000060001f1f7812 */ /* 0x000fe200078ec0ff */
[----:B------:R-:W-:Y:S04]  /*15d00*/  STG.E.U16 [R40.64], R17 ;  /* 0x0000001128007986 */ /* 0x000fe8000c101506 */
[----:B------:R-:W-:Y:S01]  /*15d10*/  IMAD R31, R60, 0x10, R31 ;  /* 0x000000103c1f7824 */ /* 0x000fe200078e021f */
[----:B--2---:R-:W-:Y:S04]  /*15d20*/  STG.E.U16 [R34.64], R22 ;  /* 0x0000001622007986 */ /* 0x004fe8000c101506 */
[----:B------:R-:W-:Y:S04]  /*15d30*/  STG.E.U16 [R32.64], R26 ;  /* 0x0000001a20007986 */ /* 0x000fe8000c101506 */
[----:B------:R0:W2:Y:S01]  /*15d40*/  LDS.128 R32, [R31] ;  /* 0x000000001f207984 */ /* 0x0000a20000000c00 */
[C---:B-1----:R-:W-:Y:S01]  /*15d50*/  LOP3.LUT R60, R61.reuse, 0x1ff, RZ, 0xc0, !PT ;  /* 0x000001ff3d3c7812 */ /* 0x042fe200078ec0ff */
[----:B0-----:R-:W-:-:S05]  /*15d60*/  IMAD.SHL.U32 R31, R61, 0x1000, RZ ;  /* 0x000010003d1f7824 */ /* 0x001fca00078e00ff */
[----:B------:R-:W-:-:S04]  /*15d70*/  LOP3.LUT R31, R31, 0x6000, RZ, 0xc0, !PT ;  /* 0x000060001f1f7812 */ /* 0x000fc800078ec0ff */
[----:B------:R-:W-:Y:S02]  /*15d80*/  LEA R31, R60, R31, 0x4 ;  /* 0x0000001f3c1f7211 */ /* 0x000fe400078e20ff */
[C---:B------:R-:W-:Y:S01]  /*15d90*/  LOP3.LUT R60, R20.reuse, 0x1ff, RZ, 0xc0, !PT ;  /* 0x000001ff143c7812 */ /* 0x040fe200078ec0ff */
[----:B------:R-:W-:-:S05]  /*15da0*/  IMAD.SHL.U32 R20, R20, 0x1000, RZ ;  /* 0x0000100014147824 */ /* 0x000fca00078e00ff */
[----:B------:R-:W-:-:S05]  /*15db0*/  LOP3.LUT R20, R20, 0x6000, RZ, 0xc0, !PT ;  /* 0x0000600014147812 */ /* 0x000fca00078ec0ff */
[----:B------:R-:W-:Y:S01]  /*15dc0*/  IMAD R20, R60, 0x10, R20 ;  /* 0x000000103c147824 */ /* 0x000fe200078e0214 */
[C---:B------:R-:W-:Y:S02]  /*15dd0*/  LOP3.LUT R60, R61.reuse, 0x1ff, RZ, 0xc0, !PT ;  /* 0x000001ff3d3c7812 */ /* 0x040fe400078ec0ff */
[----:B------:R-:W-:-:S04]  /*15de0*/  SHF.L.U32 R61, R61, 0xc, RZ ;  /* 0x0000000c3d3d7819 */ /* 0x000fc800000006ff */
[----:B------:R-:W-:Y:S02]  /*15df0*/  LOP3.LUT R61, R61, 0x6000, RZ, 0xc0, !PT ;  /* 0x000060003d3d7812 */ /* 0x000fe400078ec0ff */
[----:B------:R-:W-:-:S03]  /*15e00*/  LOP3.LUT R20, R20, 0x40, RZ, 0x3c, !PT ;  /* 0x0000004014147812 */ /* 0x000fc600078e3cff */
[----:B------:R-:W-:Y:S01]  /*15e10*/  IMAD R61, R60, 0x10, R61 ;  /* 0x000000103c3d7824 */ /* 0x000fe200078e023d */
[----:B------:R-:W-:Y:S01]  /*15e20*/  LOP3.LUT R31, R31, 0x20, RZ, 0x3c, !PT ;  /* 0x000000201f1f7812 */ /* 0x000fe200078e3cff */
[----:B------:R0:W-:Y:S01]  /*15e30*/  STG.E.U16 [R36.64], R6 ;  /* 0x0000000624007986 */ /* 0x0001e2000c101506 */
[----:B------:R-:W-:Y:S02]  /*15e40*/  PRMT R22, R22, 0x7632, R22 ;  /* 0x0000763216167816 */ /* 0x000fe40000000016 */
[----:B------:R-:W-:Y:S01]  /*15e50*/  LOP3.LUT R61, R61, 0x60, RZ, 0x3c, !PT ;  /* 0x000000603d3d7812 */ /* 0x000fe200078e3cff */
[----:B------:R1:W-:Y:S01]  /*15e60*/  LDS.128 R40, [R20] ;  /* 0x0000000014287984 */ /* 0x0003e20000000c00 */
[----:B------:R-:W-:-:S03]  /*15e70*/  PRMT R26, R26, 0x7632, R26 ;  /* 0x000076321a1a7816 */ /* 0x000fc6000000001a */
[----:B------:R2:W-:Y:S01]  /*15e80*/  STG.E.U16 [R44.64], R18 ;  /* 0x000000122c007986 */ /* 0x0005e2000c101506 */
[----:B0-----:R-:W-:-:S03]  /*15e90*/  PRMT R6, R6, 0x7632, R6 ;  /* 0x0000763206067816 */ /* 0x001fc60000000006 */
[----:B-1----:R-:W4:Y:S04]  /*15ea0*/  LDL.LU.64 R20, [R1+0xc8] ;  /* 0x0000c80001147983 */ /* 0x002f280000300a00 */
[----:B------:R-:W4:Y:S01]  /*15eb0*/  LDL.LU.64 R50, [R1+0xc0] ;  /* 0x0000c00001327983 */ /* 0x000f220000300a00 */
[----:B--2---:R-:W-:-:S03]  /*15ec0*/  PRMT R18, R18, 0x7632, R18 ;  /* 0x0000763212127816 */ /* 0x004fc60000000012 */
[----:B------:R0:W1:Y:S04]  /*15ed0*/  LDS.128 R36, [R31] ;  /* 0x000000001f247984 */ /* 0x0000680000000c00 */
[----:B------:R-:W2:Y:S01]  /*15ee0*/  LDL.LU.64 R48, [R1+0xb8] ;  /* 0x0000b80001307983 */ /* 0x000ea20000300a00 */
[----:B------:R-:W-:-:S03]  /*15ef0*/  PRMT R4, R23, 0x7632, R4 ;  /* 0x0000763217047816 */ /* 0x000fc60000000004 */
[----:B------:R0:W1:Y:S04]  /*15f00*/  LDS.128 R44, [R61] ;  /* 0x000000003d2c7984 */ /* 0x0000680000000c00 */
[----:B0-----:R-:W2:Y:S04]  /*15f10*/  LDL.LU.64 R30, [R1+0xb0] ;  /* 0x0000b000011e7983 */ /* 0x001ea80000300a00 */
[----:B------:R-:W2:Y:S04]  /*15f20*/  LDL.LU.64 R60, [R1+0x98] ;  /* 0x00009800013c7983 */ /* 0x000ea80000300a00 */
[----:B------:R-:W2:Y:S04]  /*15f30*/  LDL.LU.64 R16, [R1+0x90] ;  /* 0x0000900001107983 */ /* 0x000ea80000300a00 */
[----:B------:R-:W2:Y:S01]  /*15f40*/  LDL.LU.64 R54, [R1+0x88] ;  /* 0x0000880001367983 */ /* 0x000ea20000300a00 */
[----:B------:R-:W-:-:S03]  /*15f50*/  PRMT R0, R19, 0x7632, R0 ;  /* 0x0000763213007816 */ /* 0x000fc60000000000 */
[----:B---3--:R-:W-:Y:S04]  /*15f60*/  STG.E.U16 [R28.64], R22 ;  /* 0x000000161c007986 */ /* 0x008fe8000c101506 */
[----:B------:R-:W-:Y:S04]  /*15f70*/  STG.E.U16 [R14.64], R26 ;  /* 0x0000001a0e007986 */ /* 0x000fe8000c101506 */
[----:B------:R-:W-:Y:S04]  /*15f80*/  STG.E.U16 [R12.64], R6 ;  /* 0x000000060c007986 */ /* 0x000fe8000c101506 */
[----:B------:R-:W-:Y:S04]  /*15f90*/  STG.E.U16 [R10.64], R18 ;  /* 0x000000120a007986 */ /* 0x000fe8000c101506 */
[----:B------:R0:W-:Y:S04]  /*15fa0*/  STG.E.U16 [R8.64], R23 ;  /* 0x0000001708007986 */ /* 0x0001e8000c101506 */
[----:B0-----:R-:W1:Y:S04]  /*15fb0*/  LDL.LU.64 R22, [R1+0xa0] ;  /* 0x0000a00001167983 */ /* 0x001e680000300a00 */
[----:B------:R-:W3:Y:S04]  /*15fc0*/  LDL.LU.64 R28, [R1+0x80] ;  /* 0x00008000011c7983 */ /* 0x000ee80000300a00 */
[----:B------:R-:W3:Y:S04]  /*15fd0*/  LDL.LU.64 R14, [R1+0x78] ;  /* 0x00007800010e7983 */ /* 0x000ee80000300a00 */
[----:B------:R-:W3:Y:S04]  /*15fe0*/  LDL.LU.64 R12, [R1+0x70] ;  /* 0x00007000010c7983 */ /* 0x000ee80000300a00 */
[----:B------:R-:W3:Y:S04]  /*15ff0*/  LDL.LU.64 R10, [R1+0x68] ;  /* 0x00006800010a7983 */ /* 0x000ee80000300a00 */
[----:B------:R-:W3:Y:S04]  /*16000*/  LDL.LU.64 R8, [R1+0x60] ;  /* 0x0000600001087983 */ /* 0x000ee80000300a00 */
[----:B------:R-:W3:Y:S04]  /*16010*/  LDL.LU.64 R56, [R1+0x58] ;  /* 0x0000580001387983 */ /* 0x000ee80000300a00 */
[----:B------:R0:W-:Y:S04]  /*16020*/  STG.E.U16 [R58.64], R27 ;  /* 0x0000001b3a007986 */ /* 0x0001e8000c101506 */
[----:B------:R0:W-:Y:S04]  /*16030*/  STG.E.U16 [R24.64], R7 ;  /* 0x0000000718007986 */ /* 0x0001e8000c101506 */
[----:B0-----:R-:W3:Y:S04]  /*16040*/  LDL.LU.64 R58, [R1+0x50] ;  /* 0x00005000013a7983 */ /* 0x001ee80000300a00 */
[----:B------:R0:W-:Y:S04]  /*16050*/  STG.E.U16 [R52.64], R19 ;  /* 0x0000001334007986 */ /* 0x0001e8000c101506 */
[----:B------:R-:W3:Y:S04]  /*16060*/  LDL.LU.64 R24, [R1+0x728] ;  /* 0x0007280001187983 */ /* 0x000ee80000300a00 */
[----:B0-----:R-:W3:Y:S04]  /*16070*/  LDL.LU.64 R52, [R1+0x720] ;  /* 0x0007200001347983 */ /* 0x001ee80000300a00 */
[----:B------:R-:W3:Y:S01]  /*16080*/  LDL.LU.64 R18, [R1+0xa8] ;  /* 0x0000a80001127983 */ /* 0x000ee20000300a00 */
[----:B------:R-:W-:-:S02]  /*16090*/  PRMT R3, R27, 0x7632, R3 ;  /* 0x000076321b037816 */ /* 0x000fc40000000003 */
[----:B------:R-:W-:Y:S01]  /*160a0*/  PRMT R2, R7, 0x7632, R2 ;  /* 0x0000763207027816 */ /* 0x000fe20000000002 */
[----:B----4-:R0:W-:Y:S04]  /*160b0*/  STG.E.U16 [R20.64], R4 ;  /* 0x0000000414007986 */ /* 0x0101e8000c101506 */
[----:B------:R4:W-:Y:S04]  /*160c0*/  STG.E.U16 [R50.64], R3 ;  /* 0x0000000332007986 */ /* 0x0009e8000c101506 */
[----:B0-----:R-:W3:Y:S04]  /*160d0*/  LDL.LU.64 R20, [R1+0x48] ;  /* 0x0000480001147983 */ /* 0x001ee80000300a00 */
[----:B--2---:R0:W-:Y:S04]  /*160e0*/  STG.E.U16 [R48.64], R2 ;  /* 0x0000000230007986 */ /* 0x0041e8000c101506 */
[----:B------:R2:W-:Y:S04]  /*160f0*/  STG.E.U16 [R30.64], R0 ;  /* 0x000000001e007986 */ /* 0x0005e8000c101506 */
[----:B----4-:R-:W4:Y:S04]  /*16100*/  LDL.LU.64 R50, [R1+0x718] ;  /* 0x0007180001327983 */ /* 0x010f280000300a00 */
[----:B0-----:R-:W4:Y:S04]  /*16110*/  LDL.LU.64 R48, [R1+0x710] ;  /* 0x0007100001307983 */ /* 0x001f280000300a00 */
[----:B--2---:R-:W2:Y:S04]  /*16120*/  LDL.LU.64 R30, [R1+0x708] ;  /* 0x00070800011e7983 */ /* 0x004ea80000300a00 */
[----:B---3--:R-:W-:Y:S04]  /*16130*/  STG.E.U16 [R18.64], R32 ;  /* 0x0000002012007986 */ /* 0x008fe8000c101506 */
[----:B-1----:R-:W-:Y:S04]  /*16140*/  STG.E.U16 [R22.64], R36 ;  /* 0x0000002416007986 */ /* 0x002fe8000c101506 */
[----:B------:R0:W-:Y:S04]  /*16150*/  STG.E.U16 [R60.64], R40 ;  /* 0x000000283c007986 */ /* 0x0001e8000c101506 */
[----:B0-----:R-:W3:Y:S01]  /*16160*/  LDL.LU.64 R60, [R1+0x40] ;  /* 0x00004000013c7983 */ /* 0x001ee20000300a00 */
[----:B------:R-:W-:-:S02]  /*16170*/  PRMT R32, R32, 0x7632, R32 ;  /* 0x0000763220207816 */ /* 0x000fc40000000020 */
[----:B------:R-:W-:Y:S01]  /*16180*/  PRMT R36, R36, 0x7632, R36 ;  /* 0x0000763224247816 */ /* 0x000fe20000000024 */
[----:B------:R0:W-:Y:S01]  /*16190*/  STG.E.U16 [R16.64], R44 ;  /* 0x0000002c10007986 */ /* 0x0001e2000c101506 */
[----:B------:R-:W-:-:S03]  /*161a0*/  PRMT R40, R40, 0x7632, R40 ;  /* 0x0000763228287816 */ /* 0x000fc60000000028 */
[----:B------:R-:W2:Y:S04]  /*161b0*/  LDL.LU.64 R18, [R1+0x18] ;  /* 0x0000180001127983 */ /* 0x000ea80000300a00 */
[----:B------:R-:W2:Y:S01]  /*161c0*/  LDL.LU.64 R22, [R1+0x10] ;  /* 0x0000100001167983 */ /* 0x000ea20000300a00 */
[----:B0-----:R-:W-:-:S03]  /*161d0*/  PRMT R44, R44, 0x7632, R44 ;  /* 0x000076322c2c7816 */ /* 0x001fc6000000002c */
[----:B------:R-:W2:Y:S04]  /*161e0*/  LDL.LU.64 R16, [R1+0x8] ;  /* 0x0000080001107983 */ /* 0x000ea80000300a00 */
[----:B------:R0:W-:Y:S04]  /*161f0*/  STG.E.U16 [R54.64], R32 ;  /* 0x0000002036007986 */ /* 0x0001e8000c101506 */
[----:B------:R1:W-:Y:S04]  /*16200*/  STG.E.U16 [R28.64], R36 ;  /* 0x000000241c007986 */ /* 0x0003e8000c101506 */
[----:B------:R1:W-:Y:S04]  /*16210*/  STG.E.U16 [R14.64], R40 ;  /* 0x000000280e007986 */ /* 0x0003e8000c101506 */
[----:B0-----:R-:W2:Y:S04]  /*16220*/  LDL.LU.64 R54, [R1] ;  /* 0x0000000001367983 */ /* 0x001ea80000300a00 */
[----:B-1----:R-:W2:Y:S01]  /*16230*/  LDL.LU.64 R28, [R1+0x700] ;  /* 0x00070000011c7983 */ /* 0x002ea20000300a00 */
[----:B------:R-:W-:-:S03]  /*16240*/  PRMT R0, R33, 0x7632, R0 ;  /* 0x0000763221007816 */ /* 0x000fc60000000000 */
[----:B------:R-:W2:Y:S04]  /*16250*/  LDL.LU.64 R14, [R1+0x6f8] ;  /* 0x0006f800010e7983 */ /* 0x000ea80000300a00 */
[----:B------:R0:W-:Y:S04]  /*16260*/  STG.E.U16 [R12.64], R44 ;  /* 0x0000002c0c007986 */ /* 0x0001e8000c101506 */
[----:B------:R1:W-:Y:S04]  /*16270*/  STG.E.U16 [R10.64], R33 ;  /* 0x000000210a007986 */ /* 0x0003e8000c101506 */
[----:B------:R1:W-:Y:S04]  /*16280*/  STG.E.U16 [R8.64], R37 ;  /* 0x0000002508007986 */ /* 0x0003e8000c101506 */
[----:B0-----:R-:W2:Y:S04]  /*16290*/  LDL.LU.64 R12, [R1+0x6f0] ;  /* 0x0006f000010c7983 */ /* 0x001ea80000300a00 */
[----:B-1----:R-:W2:Y:S01]  /*162a0*/  LDL.LU.64 R10, [R1+0x6e8] ;  /* 0x0006e800010a7983 */ /* 0x002ea20000300a00 */
[----:B------:R-:W-:-:S03]  /*162b0*/  PRMT R2, R37, 0x7632, R2 ;  /* 0x0000763225027816 */ /* 0x000fc60000000002 */
[----:B------:R-:W2:Y:S04]  /*162c0*/  LDL.LU.64 R8, [R1+0x6e0] ;  /* 0x0006e00001087983 */ /* 0x000ea80000300a00 */
[----:B------:R0:W-:Y:S04]  /*162d0*/  STG.E.U16 [R56.64], R41 ;  /* 0x0000002938007986 */ /* 0x0001e8000c101506 */
[----:B------:R-:W2:Y:S04]  /*162e0*/  LDL.LU.64 R32, [R1+0x20] ;  /* 0x0000200001207983 */ /* 0x000ea80000300a00 */
[----:B------:R1:W-:Y:S04]  /*162f0*/  STG.E.U16 [R58.64], R45 ;  /* 0x0000002d3a007986 */ /* 0x0003e8000c101506 */
[----:B0-----:R-:W2:Y:S01]  /*16300*/  LDL.LU R57, [R1+0x174] ;  /* 0x0001740001397983 */ /* 0x001ea20000300800 */
[----:B------:R-:W-:-:S03]  /*16310*/  PRMT R3, R41, 0x7632, R3 ;  /* 0x0000763229037816 */ /* 0x000fc60000000003 */
[----:B------:R0:W-:Y:S04]  /*16320*/  STG.E.U16 [R20.64], R0 ;  /* 0x0000000014007986 */ /* 0x0001e8000c101506 */
[----:B-1----:R-:W2:Y:S01]  /*16330*/  LDL.LU R58, [R1+0x170] ;  /* 0x00017000013a7983 */ /* 0x002ea20000300800 */
[----:B------:R-:W-:-:S03]  /*16340*/  PRMT R4, R45, 0x7632, R4 ;  /* 0x000076322d047816 */ /* 0x000fc60000000004 */
[----:B------:R-:W2:Y:S04]  /*16350*/  LDL.LU.64 R36, [R1+0x28] ;  /* 0x0000280001247983 */ /* 0x000ea80000300a00 */
[----:B------:R-:W2:Y:S04]  /*16360*/  LDL.LU R59, [R1+0x17c] ;  /* 0x00017c00013b7983 */ /* 0x000ea80000300800 */
[----:B0-----:R-:W2:Y:S04]  /*16370*/  LDL.LU R20, [R1+0x178] ;  /* 0x0001780001147983 */ /* 0x001ea80000300800 */
[----:B------:R-:W2:Y:S04]  /*16380*/  LDL.LU.64 R40, [R1+0x30] ;  /* 0x0000300001287983 */ /* 0x000ea80000300a00 */
[----:B------:R-:W2:Y:S04]  /*16390*/  LDL.LU.64 R44, [R1+0x38] ;  /* 0x00003800012c7983 */ /* 0x000ea80000300a00 */
[----:B---3--:R0:W-:Y:S04]  /*163a0*/  STG.E.U16 [R60.64], R2 ;  /* 0x000000023c007986 */ /* 0x0081e8000c101506 */
[----:B0-----:R-:W3:Y:S01]  /*163b0*/  LDL.LU.64 R60, [R1+0x6d8] ;  /* 0x0006d800013c7983 */ /* 0x001ee20000300a00 */
[----:B------:R-:W-:-:S02]  /*163c0*/  PRMT R5, R34, 0x7632, R5 ;  /* 0x0000763222057816 */ /* 0x000fc40000000005 */
[----:B------:R-:W-:Y:S02]  /*163d0*/  PRMT R0, R38, 0x7632, R0 ;  /* 0x0000763226007816 */ /* 0x000fe40000000000 */
[----:B------:R-:W-:Y:S02]  /*163e0*/  PRMT R6, R42, 0x7632, R6 ;  /* 0x000076322a067816 */ /* 0x000fe40000000006 */
[----:B------:R-:W-:Y:S02]  /*163f0*/  PRMT R7, R46, 0x7632, R7 ;  /* 0x000076322e077816 */ /* 0x000fe40000000007 */
[----:B------:R-:W-:Y:S02]  /*16400*/  PRMT R24, R39, 0x7632, R24 ;  /* 0x0000763227187816 */ /* 0x000fe40000000018 */
[----:B------:R-:W-:Y:S02]  /*16410*/  PRMT R25, R43, 0x7632, R25 ;  /* 0x000076322b197816 */ /* 0x000fe40000000019 */
[----:B------:R-:W-:Y:S01]  /*16420*/  PRMT R26, R47, 0x7632, R26 ;  /* 0x000076322f1a7816 */ /* 0x000fe2000000001a */
[----:B--2---:R0:W-:Y:S04]  /*16430*/  STG.E.U16 [R44.64], R3 ;  /* 0x000000032c007986 */ /* 0x0041e8000c101506 */
[----:B------:R-:W-:Y:S04]  /*16440*/  STG.E.U16 [R40.64], R4 ;  /* 0x0000000428007986 */ /* 0x000fe8000c101506 */
[----:B------:R-:W-:Y:S04]  /*16450*/  STG.E.U16 [R36.64], R34 ;  /* 0x0000002224007986 */ /* 0x000fe8000c101506 */
[----:B------:R-:W-:Y:S04]  /*16460*/  STG.E.U16 [R32.64], R38 ;  /* 0x0000002620007986 */ /* 0x000fe8000c101506 */
[----:B------:R-:W-:Y:S04]  /*16470*/  STG.E.U16 [R18.64], R42 ;  /* 0x0000002a12007986 */ /* 0x000fe8000c101506 */
[----:B------:R-:W-:Y:S01]  /*16480*/  STG.E.U16 [R22.64], R46 ;  /* 0x0000002e16007986 */ /* 0x000fe2000c101506 */
[----:B0-----:R-:W-:-:S03]  /*16490*/  PRMT R3, R35, 0x7632, R3 ;  /* 0x0000763223037816 */ /* 0x001fc60000000003 */
[----:B------:R0:W-:Y:S04]  /*164a0*/  STG.E.U16 [R16.64], R5 ;  /* 0x0000000510007986 */ /* 0x0001e8000c101506 */
[----:B------:R1:W-:Y:S04]  /*164b0*/  STG.E.U16 [R54.64], R0 ;  /* 0x0000000036007986 */ /* 0x0003e8000c101506 */
[----:B0-----:R-:W0:Y:S01]  /*164c0*/  S2R R16, SR_TID.X ;  /* 0x0000000000107919 */ /* 0x001e220000002100 */
[----:B------:R-:W-:Y:S02]  /*164d0*/  FSEL R2, R58, -INF , P2 ;  /* 0xff8000003a027808 */ /* 0x000fe40001000000 */
[----:B-1----:R-:W-:-:S03]  /*164e0*/  FSEL R0, R57, -INF , P0 ;  /* 0xff80000039007808 */ /* 0x002fc60000000000 */
[----:B------:R-:W-:Y:S02]  /*164f0*/  FFMA R5, R2, 0.69314718246459960938, R20 ;  /* 0x3f31721802057823 */ /* 0x000fe40000000014 */
[----:B------:R-:W-:Y:S02]  /*16500*/  FFMA R4, R0, 0.69314718246459960938, R59 ;  /* 0x3f31721800047823 */ /* 0x000fe4000000003b */
[----:B0-----:R-:W-:-:S05]  /*16510*/  IMAD.SHL.U32 R16, R16, 0x2, RZ ;  /* 0x0000000210107824 */ /* 0x001fca00078e00ff */
[----:B------:R-:W-:Y:S01]  /*16520*/  LOP3.LUT R0, R16, 0x3f8, RZ, 0xc0, !PT ;  /* 0x000003f810007812 */ /* 0x000fe200078ec0ff */
[----:B---3--:R0:W-:Y:S04]  /*16530*/  STG.E.U16 [R60.64], R6 ;  /* 0x000000063c007986 */ /* 0x0081e8000c101506 */
[----:B------:R0:W-:Y:S04]  /*16540*/  STG.E.U16 [R8.64], R7 ;  /* 0x0000000708007986 */ /* 0x0001e8000c101506 */
[----:B------:R0:W-:Y:S04]  /*16550*/  STG.E.U16 [R10.64], R35 ;  /* 0x000000230a007986 */ /* 0x0001e8000c101506 */
[----:B------:R0:W-:Y:S04]  /*16560*/  STG.E.U16 [R12.64], R39 ;  /* 0x000000270c007986 */ /* 0x0001e8000c101506 */
[----:B------:R0:W-:Y:S04]  /*16570*/  STG.E.U16 [R14.64], R43 ;  /* 0x0000002b0e007986 */ /* 0x0001e8000c101506 */
[----:B------:R0:W-:Y:S04]  /*16580*/  STG.E.U16 [R28.64], R47 ;  /* 0x0000002f1c007986 */ /* 0x0001e8000c101506 */
[----:B------:R0:W-:Y:S04]  /*16590*/  STG.E.U16 [R30.64], R3 ;  /* 0x000000031e007986 */ /* 0x0001e8000c101506 */
[----:B----4-:R0:W-:Y:S04]  /*165a0*/  STG.E.U16 [R48.64], R24 ;  /* 0x0000001830007986 */ /* 0x0101e8000c101506 */
[----:B------:R0:W-:Y:S04]  /*165b0*/  STG.E.U16 [R50.64], R25 ;  /* 0x0000001932007986 */ /* 0x0001e8000c101506 */
[----:B------:R0:W-:Y:S04]  /*165c0*/  STG.E.U16 [R52.64], R26 ;  /* 0x0000001a34007986 */ /* 0x0001e8000c101506 */
[----:B------:R-:W-:Y:S06]  /*165d0*/  BAR.SYNC.DEFER_BLOCKING 0x0 ;  /* 0x0000000000007b1d */ /* 0x000fec0000010000 */
[----:B------:R0:W-:Y:S04]  /*165e0*/  STS.64 [R0], R4 ;  /* 0x0000000400007388 */ /* 0x0001e80000000a00 */
[----:B------:R-:W-:Y:S06]  /*165f0*/  BAR.SYNC.DEFER_BLOCKING 0x0 ;  /* 0x0000000000007b1d */ /* 0x000fec0000010000 */
[----:B------:R-:W-:Y:S05]  /*16600*/  @P1 EXIT ;  /* 0x000000000000194d */ /* 0x000fea0003800000 */
[----:B0-----:R-:W2:Y:S04]  /*16610*/  LDL.LU R59, [R1+0x180] ;  /* 0x00018000013b7983 */ /* 0x001ea80000300800 */
[----:B------:R-:W0:Y:S04]  /*16620*/  S2R R16, SR_CTAID.Y ;  /* 0x0000000000107919 */ /* 0x000e280000002600 */
[----:B------:R-:W1:Y:S04]  /*16630*/  S2R R58, SR_CTAID.X ;  /* 0x00000000003a7919 */ /* 0x000e680000002500 */
[----:B------:R-:W1:Y:S01]  /*16640*/  S2R R20, SR_TID.X ;  /* 0x0000000000147919 */ /* 0x000e620000002100 */
[----:B0-----:R-:W-:-:S04]  /*16650*/  IMAD R0, R16, c[0x0][0x1cc], RZ ;  /* 0x0000730010007a24 */ /* 0x001fc800078e02ff */
[----:B------:R-:W-:Y:S01]  /*16660*/  IMAD.SHL.U32 R2, R0, 0x4, RZ ;  /* 0x0000000400027824 */ /* 0x000fe200078e00ff */
[----:B-1----:R-:W-:Y:S01]  /*16670*/  PRMT R20, R20, 0x6540, R58 ;  /* 0x0000654014147816 */ /* 0x002fe2000000003a */
[----:B------:R-:W-:-:S03]  /*16680*/  IMAD.HI R0, R0, 0x4, RZ ;  /* 0x0000000400007827 */ /* 0x000fc600078e02ff */
[C---:B------:R-:W-:Y:S01]  /*16690*/  SHF.L.U32 R3, R20.reuse, 0x2, RZ ;  /* 0x0000000214037819 */ /* 0x040fe200000006ff */
[----:B------:R-:W-:-:S03]  /*166a0*/  IMAD.HI R5, R20, 0x4, RZ ;  /* 0x0000000414057827 */ /* 0x000fc600078e02ff */
[----:B------:R-:W-:-:S04]  /*166b0*/  IADD3 R2, P0, P1, R3, c[0x0][0x180], R2 ;  /* 0x0000600003027a10 */ /* 0x000fc8000791e002 */
[----:B------:R-:W-:Y:S01]  /*166c0*/  IADD3.X R3, R5, c[0x0][0x184], R0, P0, P1 ;  /* 0x0000610005037a10 */ /* 0x000fe200007e2400 */
[----:B--2---:R-:W0:Y:S04]  /*166d0*/  LDS R7, [R59] ;  /* 0x000000003b077984 */ /* 0x004e280000000800 */
[----:B0-----:R-:W-:Y:S01]  /*166e0*/  STG.E [R2.64], R7 ;  /* 0x0000000702007986 */ /* 0x001fe2000c101906 */
[----:B------:R-:W-:Y:S05]  /*166f0*/  EXIT ;  /* 0x000000000000794d */ /* 0x000fea0003800000 */
.L_x_3:
[----:B------:R-:W-:-:S00]  /*16700*/  BRA `(.L_x_3) ;  /* 0xfffffff000007947 */ /* 0x000fc0000383ffff */
[----:B------:R-:W-:-:S00]  /*16710*/  NOP ;  /* 0x0000000000007918 */ /* 0x000fc00000000000 */
        /* <DEDUP_REMOVED lines=14> */
.L_x_4:


//--------------------- .nv.global.init           --------------------------
	.section	.nv.global.init,"aw",@progbits
.nv.global.init:
	.type		_$_str,@object
	.size		_$_str,(.L_0 - _$_str)
_$_str:
        /*0000*/ 	.byte	0x5f, 0x5f, 0x43, 0x55, 0x44, 0x41, 0x5f, 0x46, 0x54, 0x5a, 0x00
.L_0:


//--------------------- .nv.shared.attn_fwd       --------------------------
	.section	.nv.shared.attn_fwd,"aw",@nobits
	.sectionflags	@""
	.align	16
